//
// Generated by NVIDIA NVVM Compiler
//
// Compiler Build ID: CL-36424714
// Cuda compilation tools, release 13.0, V13.0.88
// Based on NVVM 20.0.0
//

.version 9.0
.target sm_100
.address_size 64

	// .globl	_Z23generate_random_numbersPiiij
.global .align 4 .b8 precalc_xorwow_matrix[102400];
.global .align 4 .b8 precalc_xorwow_offset_matrix[102400];
.global .align 4 .b8 mrg32k3aM1[2304];
.global .align 4 .b8 mrg32k3aM2[2304];
.global .align 4 .b8 mrg32k3aM1SubSeq[2016];
.global .align 4 .b8 mrg32k3aM2SubSeq[2016];
.global .align 4 .b8 mrg32k3aM1Seq[2304];
.global .align 4 .b8 mrg32k3aM2Seq[2304];
.const .align 8 .b8 __cr_lgamma_table[72];
// _ZZN3cub18CUB_300001_SM_10006detail4scan16DeviceScanKernelINS2_10policy_hubIiiijN4cuda3std3__44plusIvEEE10Policy1000EN6thrust24THRUST_300001_SM_1000_NS6detail15normal_iteratorINSD_10device_ptrIiEEEESI_NS0_13ScanTileStateIiLb1EEES9_NS1_10InputValueIiPiEEjiLb0EiEEvT0_T1_T2_iT3_T4_T5_E12temp_storage has been demoted
// _ZZN3cub18CUB_300001_SM_10006detail4scan16DeviceScanKernelINS2_10policy_hubIiiimN4cuda3std3__44plusIvEEE10Policy1000EN6thrust24THRUST_300001_SM_1000_NS6detail15normal_iteratorINSD_10device_ptrIiEEEESI_NS0_13ScanTileStateIiLb1EEES9_NS1_10InputValueIiPiEEmiLb0EiEEvT0_T1_T2_iT3_T4_T5_E12temp_storage has been demoted
.global .align 1 .b8 _ZN34_INTERNAL_ebc2dfe0_4_k_cu_1bd77e644cuda3std3__45__cpo5beginE[1];
.global .align 1 .b8 _ZN34_INTERNAL_ebc2dfe0_4_k_cu_1bd77e644cuda3std3__45__cpo3endE[1];
.global .align 1 .b8 _ZN34_INTERNAL_ebc2dfe0_4_k_cu_1bd77e644cuda3std3__45__cpo6cbeginE[1];
.global .align 1 .b8 _ZN34_INTERNAL_ebc2dfe0_4_k_cu_1bd77e644cuda3std3__45__cpo4cendE[1];
.global .align 1 .b8 _ZN34_INTERNAL_ebc2dfe0_4_k_cu_1bd77e644cuda3std3__45__cpo6rbeginE[1];
.global .align 1 .b8 _ZN34_INTERNAL_ebc2dfe0_4_k_cu_1bd77e644cuda3std3__45__cpo4rendE[1];
.global .align 1 .b8 _ZN34_INTERNAL_ebc2dfe0_4_k_cu_1bd77e644cuda3std3__45__cpo7crbeginE[1];
.global .align 1 .b8 _ZN34_INTERNAL_ebc2dfe0_4_k_cu_1bd77e644cuda3std3__45__cpo5crendE[1];
.global .align 1 .b8 _ZN34_INTERNAL_ebc2dfe0_4_k_cu_1bd77e644cuda3std3__436_GLOBAL__N__ebc2dfe0_4_k_cu_1bd77e646ignoreE[1];
.global .align 1 .b8 _ZN34_INTERNAL_ebc2dfe0_4_k_cu_1bd77e644cuda3std3__419piecewise_constructE[1];
.global .align 1 .b8 _ZN34_INTERNAL_ebc2dfe0_4_k_cu_1bd77e644cuda3std3__48in_placeE[1];
.global .align 1 .b8 _ZN34_INTERNAL_ebc2dfe0_4_k_cu_1bd77e644cuda3std3__420unreachable_sentinelE[1];
.global .align 1 .b8 _ZN34_INTERNAL_ebc2dfe0_4_k_cu_1bd77e644cuda3std3__47nulloptE[1];
.global .align 1 .b8 _ZN34_INTERNAL_ebc2dfe0_4_k_cu_1bd77e644cuda3std3__48unexpectE[1];
.global .align 1 .b8 _ZN34_INTERNAL_ebc2dfe0_4_k_cu_1bd77e644cuda3std6ranges3__45__cpo4swapE[1];
.global .align 1 .b8 _ZN34_INTERNAL_ebc2dfe0_4_k_cu_1bd77e644cuda3std6ranges3__45__cpo9iter_moveE[1];
.global .align 1 .b8 _ZN34_INTERNAL_ebc2dfe0_4_k_cu_1bd77e644cuda3std6ranges3__45__cpo5beginE[1];
.global .align 1 .b8 _ZN34_INTERNAL_ebc2dfe0_4_k_cu_1bd77e644cuda3std6ranges3__45__cpo3endE[1];
.global .align 1 .b8 _ZN34_INTERNAL_ebc2dfe0_4_k_cu_1bd77e644cuda3std6ranges3__45__cpo6cbeginE[1];
.global .align 1 .b8 _ZN34_INTERNAL_ebc2dfe0_4_k_cu_1bd77e644cuda3std6ranges3__45__cpo4cendE[1];
.global .align 1 .b8 _ZN34_INTERNAL_ebc2dfe0_4_k_cu_1bd77e644cuda3std6ranges3__45__cpo7advanceE[1];
.global .align 1 .b8 _ZN34_INTERNAL_ebc2dfe0_4_k_cu_1bd77e644cuda3std6ranges3__45__cpo9iter_swapE[1];
.global .align 1 .b8 _ZN34_INTERNAL_ebc2dfe0_4_k_cu_1bd77e644cuda3std6ranges3__45__cpo4nextE[1];
.global .align 1 .b8 _ZN34_INTERNAL_ebc2dfe0_4_k_cu_1bd77e644cuda3std6ranges3__45__cpo4prevE[1];
.global .align 1 .b8 _ZN34_INTERNAL_ebc2dfe0_4_k_cu_1bd77e644cuda3std6ranges3__45__cpo4dataE[1];
.global .align 1 .b8 _ZN34_INTERNAL_ebc2dfe0_4_k_cu_1bd77e644cuda3std6ranges3__45__cpo5cdataE[1];
.global .align 1 .b8 _ZN34_INTERNAL_ebc2dfe0_4_k_cu_1bd77e644cuda3std6ranges3__45__cpo4sizeE[1];
.global .align 1 .b8 _ZN34_INTERNAL_ebc2dfe0_4_k_cu_1bd77e644cuda3std6ranges3__45__cpo5ssizeE[1];
.global .align 1 .b8 _ZN34_INTERNAL_ebc2dfe0_4_k_cu_1bd77e644cuda3std6ranges3__45__cpo8distanceE[1];
.global .align 1 .b8 _ZN34_INTERNAL_ebc2dfe0_4_k_cu_1bd77e646thrust24THRUST_300001_SM_1000_NS8cuda_cub3parE[1];
.global .align 1 .b8 _ZN34_INTERNAL_ebc2dfe0_4_k_cu_1bd77e646thrust24THRUST_300001_SM_1000_NS8cuda_cub10par_nosyncE[1];
.global .align 1 .b8 _ZN34_INTERNAL_ebc2dfe0_4_k_cu_1bd77e646thrust24THRUST_300001_SM_1000_NS6system6detail10sequential3seqE[1];
.global .align 1 .b8 _ZN34_INTERNAL_ebc2dfe0_4_k_cu_1bd77e646thrust24THRUST_300001_SM_1000_NS6system3cpp3parE[1];
.global .align 1 .b8 _ZN34_INTERNAL_ebc2dfe0_4_k_cu_1bd77e646thrust24THRUST_300001_SM_1000_NS12placeholders2_1E[1];
.global .align 1 .b8 _ZN34_INTERNAL_ebc2dfe0_4_k_cu_1bd77e646thrust24THRUST_300001_SM_1000_NS12placeholders2_2E[1];
.global .align 1 .b8 _ZN34_INTERNAL_ebc2dfe0_4_k_cu_1bd77e646thrust24THRUST_300001_SM_1000_NS12placeholders2_3E[1];
.global .align 1 .b8 _ZN34_INTERNAL_ebc2dfe0_4_k_cu_1bd77e646thrust24THRUST_300001_SM_1000_NS12placeholders2_4E[1];
.global .align 1 .b8 _ZN34_INTERNAL_ebc2dfe0_4_k_cu_1bd77e646thrust24THRUST_300001_SM_1000_NS12placeholders2_5E[1];
.global .align 1 .b8 _ZN34_INTERNAL_ebc2dfe0_4_k_cu_1bd77e646thrust24THRUST_300001_SM_1000_NS12placeholders2_6E[1];
.global .align 1 .b8 _ZN34_INTERNAL_ebc2dfe0_4_k_cu_1bd77e646thrust24THRUST_300001_SM_1000_NS12placeholders2_7E[1];
.global .align 1 .b8 _ZN34_INTERNAL_ebc2dfe0_4_k_cu_1bd77e646thrust24THRUST_300001_SM_1000_NS12placeholders2_8E[1];
.global .align 1 .b8 _ZN34_INTERNAL_ebc2dfe0_4_k_cu_1bd77e646thrust24THRUST_300001_SM_1000_NS12placeholders2_9E[1];
.global .align 1 .b8 _ZN34_INTERNAL_ebc2dfe0_4_k_cu_1bd77e646thrust24THRUST_300001_SM_1000_NS12placeholders3_10E[1];
.global .align 1 .b8 _ZN34_INTERNAL_ebc2dfe0_4_k_cu_1bd77e646thrust24THRUST_300001_SM_1000_NS3seqE[1];
.global .align 1 .b8 _ZN34_INTERNAL_ebc2dfe0_4_k_cu_1bd77e646thrust24THRUST_300001_SM_1000_NS6deviceE[1];

.visible .entry _Z23generate_random_numbersPiiij(
	.param .u64 .ptr .align 1 _Z23generate_random_numbersPiiij_param_0,
	.param .u32 _Z23generate_random_numbersPiiij_param_1,
	.param .u32 _Z23generate_random_numbersPiiij_param_2,
	.param .u32 _Z23generate_random_numbersPiiij_param_3
)
{
	.local .align 8 .b8 	__local_depot0[48];
	.reg .b64 	%SP;
	.reg .b64 	%SPL;
	.reg .pred 	%p<64>;
	.reg .b32 	%r<1198>;
	.reg .b64 	%rd<27>;

	mov.u64 	%SPL, __local_depot0;
	ld.param.u64 	%rd10, [_Z23generate_random_numbersPiiij_param_0];
	ld.param.u32 	%r541, [_Z23generate_random_numbersPiiij_param_1];
	ld.param.u32 	%r543, [_Z23generate_random_numbersPiiij_param_2];
	ld.param.u32 	%r542, [_Z23generate_random_numbersPiiij_param_3];
	mov.u32 	%r544, %tid.x;
	mov.u32 	%r545, %ctaid.x;
	mov.u32 	%r546, %ntid.x;
	mad.lo.s32 	%r1, %r545, %r546, %r544;
	setp.ge.s32 	%p1, %r1, %r543;
	@%p1 bra 	$L__BB0_117;
	add.u64 	%rd1, %SPL, 0;
	cvt.s64.s32 	%rd2, %r1;
	xor.b32  	%r547, %r542, -1429050551;
	mul.lo.s32 	%r2, %r547, 1099087573;
	add.s32 	%r548, %r2, -638133224;
	add.s32 	%r934, %r2, 123456789;
	st.local.v2.u32 	[%rd1], {%r548, %r934};
	xor.b32  	%r549, %r2, 362436069;
	mov.b32 	%r550, -123459836;
	st.local.v2.u32 	[%rd1+8], {%r549, %r550};
	add.s32 	%r930, %r2, 5783321;
	mov.b32 	%r551, -589760388;
	st.local.v2.u32 	[%rd1+16], {%r551, %r930};
	setp.eq.s32 	%p2, %r1, 0;
	@%p2 bra 	$L__BB0_116;
	mov.b32 	%r917, 0;
	mov.u64 	%rd13, precalc_xorwow_matrix;
	mov.u64 	%rd26, %rd2;
$L__BB0_3:
	mov.u64 	%rd3, %rd26;
	and.b64  	%rd4, %rd3, 3;
	setp.eq.s64 	%p3, %rd4, 0;
	@%p3 bra 	$L__BB0_115;
	mul.wide.u32 	%rd12, %r917, 3200;
	add.s64 	%rd5, %rd13, %rd12;
	mov.b32 	%r930, 0;
	mov.u32 	%r931, %r930;
	mov.u32 	%r932, %r930;
	mov.u32 	%r933, %r930;
	mov.u32 	%r934, %r930;
	mov.u32 	%r923, %r930;
$L__BB0_5:
	mul.wide.u32 	%rd14, %r923, 4;
	add.s64 	%rd15, %rd1, %rd14;
	ld.local.u32 	%r14, [%rd15+4];
	shl.b32 	%r15, %r923, 5;
	mov.b32 	%r929, 0;
$L__BB0_6:
	.pragma "nounroll";
	shr.u32 	%r555, %r14, %r929;
	and.b32  	%r556, %r555, 1;
	setp.eq.b32 	%p4, %r556, 1;
	not.pred 	%p5, %p4;
	add.s32 	%r557, %r15, %r929;
	mul.lo.s32 	%r558, %r557, 5;
	mul.wide.u32 	%rd16, %r558, 4;
	add.s64 	%rd6, %rd5, %rd16;
	@%p5 bra 	$L__BB0_8;
	ld.global.u32 	%r559, [%rd6];
	xor.b32  	%r934, %r934, %r559;
	ld.global.u32 	%r560, [%rd6+4];
	xor.b32  	%r933, %r933, %r560;
	ld.global.u32 	%r561, [%rd6+8];
	xor.b32  	%r932, %r932, %r561;
	ld.global.u32 	%r562, [%rd6+12];
	xor.b32  	%r931, %r931, %r562;
	ld.global.u32 	%r563, [%rd6+16];
	xor.b32  	%r930, %r930, %r563;
$L__BB0_8:
	and.b32  	%r565, %r555, 2;
	setp.eq.s32 	%p6, %r565, 0;
	@%p6 bra 	$L__BB0_10;
	ld.global.u32 	%r566, [%rd6+20];
	xor.b32  	%r934, %r934, %r566;
	ld.global.u32 	%r567, [%rd6+24];
	xor.b32  	%r933, %r933, %r567;
	ld.global.u32 	%r568, [%rd6+28];
	xor.b32  	%r932, %r932, %r568;
	ld.global.u32 	%r569, [%rd6+32];
	xor.b32  	%r931, %r931, %r569;
	ld.global.u32 	%r570, [%rd6+36];
	xor.b32  	%r930, %r930, %r570;
$L__BB0_10:
	and.b32  	%r572, %r555, 4;
	setp.eq.s32 	%p7, %r572, 0;
	@%p7 bra 	$L__BB0_12;
	ld.global.u32 	%r573, [%rd6+40];
	xor.b32  	%r934, %r934, %r573;
	ld.global.u32 	%r574, [%rd6+44];
	xor.b32  	%r933, %r933, %r574;
	ld.global.u32 	%r575, [%rd6+48];
	xor.b32  	%r932, %r932, %r575;
	ld.global.u32 	%r576, [%rd6+52];
	xor.b32  	%r931, %r931, %r576;
	ld.global.u32 	%r577, [%rd6+56];
	xor.b32  	%r930, %r930, %r577;
$L__BB0_12:
	and.b32  	%r579, %r555, 8;
	setp.eq.s32 	%p8, %r579, 0;
	@%p8 bra 	$L__BB0_14;
	ld.global.u32 	%r580, [%rd6+60];
	xor.b32  	%r934, %r934, %r580;
	ld.global.u32 	%r581, [%rd6+64];
	xor.b32  	%r933, %r933, %r581;
	ld.global.u32 	%r582, [%rd6+68];
	xor.b32  	%r932, %r932, %r582;
	ld.global.u32 	%r583, [%rd6+72];
	xor.b32  	%r931, %r931, %r583;
	ld.global.u32 	%r584, [%rd6+76];
	xor.b32  	%r930, %r930, %r584;
$L__BB0_14:
	and.b32  	%r586, %r555, 16;
	setp.eq.s32 	%p9, %r586, 0;
	@%p9 bra 	$L__BB0_16;
	ld.global.u32 	%r587, [%rd6+80];
	xor.b32  	%r934, %r934, %r587;
	ld.global.u32 	%r588, [%rd6+84];
	xor.b32  	%r933, %r933, %r588;
	ld.global.u32 	%r589, [%rd6+88];
	xor.b32  	%r932, %r932, %r589;
	ld.global.u32 	%r590, [%rd6+92];
	xor.b32  	%r931, %r931, %r590;
	ld.global.u32 	%r591, [%rd6+96];
	xor.b32  	%r930, %r930, %r591;
$L__BB0_16:
	and.b32  	%r593, %r555, 32;
	setp.eq.s32 	%p10, %r593, 0;
	@%p10 bra 	$L__BB0_18;
	ld.global.u32 	%r594, [%rd6+100];
	xor.b32  	%r934, %r934, %r594;
	ld.global.u32 	%r595, [%rd6+104];
	xor.b32  	%r933, %r933, %r595;
	ld.global.u32 	%r596, [%rd6+108];
	xor.b32  	%r932, %r932, %r596;
	ld.global.u32 	%r597, [%rd6+112];
	xor.b32  	%r931, %r931, %r597;
	ld.global.u32 	%r598, [%rd6+116];
	xor.b32  	%r930, %r930, %r598;
$L__BB0_18:
	and.b32  	%r600, %r555, 64;
	setp.eq.s32 	%p11, %r600, 0;
	@%p11 bra 	$L__BB0_20;
	ld.global.u32 	%r601, [%rd6+120];
	xor.b32  	%r934, %r934, %r601;
	ld.global.u32 	%r602, [%rd6+124];
	xor.b32  	%r933, %r933, %r602;
	ld.global.u32 	%r603, [%rd6+128];
	xor.b32  	%r932, %r932, %r603;
	ld.global.u32 	%r604, [%rd6+132];
	xor.b32  	%r931, %r931, %r604;
	ld.global.u32 	%r605, [%rd6+136];
	xor.b32  	%r930, %r930, %r605;
$L__BB0_20:
	and.b32  	%r607, %r555, 128;
	setp.eq.s32 	%p12, %r607, 0;
	@%p12 bra 	$L__BB0_22;
	ld.global.u32 	%r608, [%rd6+140];
	xor.b32  	%r934, %r934, %r608;
	ld.global.u32 	%r609, [%rd6+144];
	xor.b32  	%r933, %r933, %r609;
	ld.global.u32 	%r610, [%rd6+148];
	xor.b32  	%r932, %r932, %r610;
	ld.global.u32 	%r611, [%rd6+152];
	xor.b32  	%r931, %r931, %r611;
	ld.global.u32 	%r612, [%rd6+156];
	xor.b32  	%r930, %r930, %r612;
$L__BB0_22:
	and.b32  	%r614, %r555, 256;
	setp.eq.s32 	%p13, %r614, 0;
	@%p13 bra 	$L__BB0_24;
	ld.global.u32 	%r615, [%rd6+160];
	xor.b32  	%r934, %r934, %r615;
	ld.global.u32 	%r616, [%rd6+164];
	xor.b32  	%r933, %r933, %r616;
	ld.global.u32 	%r617, [%rd6+168];
	xor.b32  	%r932, %r932, %r617;
	ld.global.u32 	%r618, [%rd6+172];
	xor.b32  	%r931, %r931, %r618;
	ld.global.u32 	%r619, [%rd6+176];
	xor.b32  	%r930, %r930, %r619;
$L__BB0_24:
	and.b32  	%r621, %r555, 512;
	setp.eq.s32 	%p14, %r621, 0;
	@%p14 bra 	$L__BB0_26;
	ld.global.u32 	%r622, [%rd6+180];
	xor.b32  	%r934, %r934, %r622;
	ld.global.u32 	%r623, [%rd6+184];
	xor.b32  	%r933, %r933, %r623;
	ld.global.u32 	%r624, [%rd6+188];
	xor.b32  	%r932, %r932, %r624;
	ld.global.u32 	%r625, [%rd6+192];
	xor.b32  	%r931, %r931, %r625;
	ld.global.u32 	%r626, [%rd6+196];
	xor.b32  	%r930, %r930, %r626;
$L__BB0_26:
	and.b32  	%r628, %r555, 1024;
	setp.eq.s32 	%p15, %r628, 0;
	@%p15 bra 	$L__BB0_28;
	ld.global.u32 	%r629, [%rd6+200];
	xor.b32  	%r934, %r934, %r629;
	ld.global.u32 	%r630, [%rd6+204];
	xor.b32  	%r933, %r933, %r630;
	ld.global.u32 	%r631, [%rd6+208];
	xor.b32  	%r932, %r932, %r631;
	ld.global.u32 	%r632, [%rd6+212];
	xor.b32  	%r931, %r931, %r632;
	ld.global.u32 	%r633, [%rd6+216];
	xor.b32  	%r930, %r930, %r633;
$L__BB0_28:
	and.b32  	%r635, %r555, 2048;
	setp.eq.s32 	%p16, %r635, 0;
	@%p16 bra 	$L__BB0_30;
	ld.global.u32 	%r636, [%rd6+220];
	xor.b32  	%r934, %r934, %r636;
	ld.global.u32 	%r637, [%rd6+224];
	xor.b32  	%r933, %r933, %r637;
	ld.global.u32 	%r638, [%rd6+228];
	xor.b32  	%r932, %r932, %r638;
	ld.global.u32 	%r639, [%rd6+232];
	xor.b32  	%r931, %r931, %r639;
	ld.global.u32 	%r640, [%rd6+236];
	xor.b32  	%r930, %r930, %r640;
$L__BB0_30:
	and.b32  	%r642, %r555, 4096;
	setp.eq.s32 	%p17, %r642, 0;
	@%p17 bra 	$L__BB0_32;
	ld.global.u32 	%r643, [%rd6+240];
	xor.b32  	%r934, %r934, %r643;
	ld.global.u32 	%r644, [%rd6+244];
	xor.b32  	%r933, %r933, %r644;
	ld.global.u32 	%r645, [%rd6+248];
	xor.b32  	%r932, %r932, %r645;
	ld.global.u32 	%r646, [%rd6+252];
	xor.b32  	%r931, %r931, %r646;
	ld.global.u32 	%r647, [%rd6+256];
	xor.b32  	%r930, %r930, %r647;
$L__BB0_32:
	and.b32  	%r649, %r555, 8192;
	setp.eq.s32 	%p18, %r649, 0;
	@%p18 bra 	$L__BB0_34;
	ld.global.u32 	%r650, [%rd6+260];
	xor.b32  	%r934, %r934, %r650;
	ld.global.u32 	%r651, [%rd6+264];
	xor.b32  	%r933, %r933, %r651;
	ld.global.u32 	%r652, [%rd6+268];
	xor.b32  	%r932, %r932, %r652;
	ld.global.u32 	%r653, [%rd6+272];
	xor.b32  	%r931, %r931, %r653;
	ld.global.u32 	%r654, [%rd6+276];
	xor.b32  	%r930, %r930, %r654;
$L__BB0_34:
	and.b32  	%r656, %r555, 16384;
	setp.eq.s32 	%p19, %r656, 0;
	@%p19 bra 	$L__BB0_36;
	ld.global.u32 	%r657, [%rd6+280];
	xor.b32  	%r934, %r934, %r657;
	ld.global.u32 	%r658, [%rd6+284];
	xor.b32  	%r933, %r933, %r658;
	ld.global.u32 	%r659, [%rd6+288];
	xor.b32  	%r932, %r932, %r659;
	ld.global.u32 	%r660, [%rd6+292];
	xor.b32  	%r931, %r931, %r660;
	ld.global.u32 	%r661, [%rd6+296];
	xor.b32  	%r930, %r930, %r661;
$L__BB0_36:
	and.b32  	%r663, %r555, 32768;
	setp.eq.s32 	%p20, %r663, 0;
	@%p20 bra 	$L__BB0_38;
	ld.global.u32 	%r664, [%rd6+300];
	xor.b32  	%r934, %r934, %r664;
	ld.global.u32 	%r665, [%rd6+304];
	xor.b32  	%r933, %r933, %r665;
	ld.global.u32 	%r666, [%rd6+308];
	xor.b32  	%r932, %r932, %r666;
	ld.global.u32 	%r667, [%rd6+312];
	xor.b32  	%r931, %r931, %r667;
	ld.global.u32 	%r668, [%rd6+316];
	xor.b32  	%r930, %r930, %r668;
$L__BB0_38:
	add.s32 	%r929, %r929, 16;
	setp.ne.s32 	%p21, %r929, 32;
	@%p21 bra 	$L__BB0_6;
	mad.lo.s32 	%r669, %r923, -31, %r15;
	add.s32 	%r923, %r669, 1;
	setp.ne.s32 	%p22, %r923, 5;
	@%p22 bra 	$L__BB0_5;
	st.local.u32 	[%rd1+4], %r934;
	st.local.v2.u32 	[%rd1+8], {%r933, %r932};
	st.local.v2.u32 	[%rd1+16], {%r931, %r930};
	setp.eq.s64 	%p23, %rd4, 1;
	@%p23 bra 	$L__BB0_115;
	mov.b32 	%r930, 0;
	mov.u32 	%r1023, %r930;
	mov.u32 	%r1024, %r930;
	mov.u32 	%r1025, %r930;
	mov.u32 	%r934, %r930;
	mov.u32 	%r1015, %r930;
$L__BB0_42:
	mul.wide.u32 	%rd17, %r1015, 4;
	add.s64 	%rd18, %rd1, %rd17;
	ld.local.u32 	%r190, [%rd18+4];
	shl.b32 	%r191, %r1015, 5;
	mov.b32 	%r1021, 0;
$L__BB0_43:
	.pragma "nounroll";
	shr.u32 	%r672, %r190, %r1021;
	and.b32  	%r673, %r672, 1;
	setp.eq.b32 	%p24, %r673, 1;
	not.pred 	%p25, %p24;
	add.s32 	%r674, %r191, %r1021;
	mul.lo.s32 	%r675, %r674, 5;
	mul.wide.u32 	%rd19, %r675, 4;
	add.s64 	%rd7, %rd5, %rd19;
	@%p25 bra 	$L__BB0_45;
	ld.global.u32 	%r676, [%rd7];
	xor.b32  	%r934, %r934, %r676;
	ld.global.u32 	%r677, [%rd7+4];
	xor.b32  	%r1025, %r1025, %r677;
	ld.global.u32 	%r678, [%rd7+8];
	xor.b32  	%r1024, %r1024, %r678;
	ld.global.u32 	%r679, [%rd7+12];
	xor.b32  	%r1023, %r1023, %r679;
	ld.global.u32 	%r680, [%rd7+16];
	xor.b32  	%r930, %r930, %r680;
$L__BB0_45:
	and.b32  	%r682, %r672, 2;
	setp.eq.s32 	%p26, %r682, 0;
	@%p26 bra 	$L__BB0_47;
	ld.global.u32 	%r683, [%rd7+20];
	xor.b32  	%r934, %r934, %r683;
	ld.global.u32 	%r684, [%rd7+24];
	xor.b32  	%r1025, %r1025, %r684;
	ld.global.u32 	%r685, [%rd7+28];
	xor.b32  	%r1024, %r1024, %r685;
	ld.global.u32 	%r686, [%rd7+32];
	xor.b32  	%r1023, %r1023, %r686;
	ld.global.u32 	%r687, [%rd7+36];
	xor.b32  	%r930, %r930, %r687;
$L__BB0_47:
	and.b32  	%r689, %r672, 4;
	setp.eq.s32 	%p27, %r689, 0;
	@%p27 bra 	$L__BB0_49;
	ld.global.u32 	%r690, [%rd7+40];
	xor.b32  	%r934, %r934, %r690;
	ld.global.u32 	%r691, [%rd7+44];
	xor.b32  	%r1025, %r1025, %r691;
	ld.global.u32 	%r692, [%rd7+48];
	xor.b32  	%r1024, %r1024, %r692;
	ld.global.u32 	%r693, [%rd7+52];
	xor.b32  	%r1023, %r1023, %r693;
	ld.global.u32 	%r694, [%rd7+56];
	xor.b32  	%r930, %r930, %r694;
$L__BB0_49:
	and.b32  	%r696, %r672, 8;
	setp.eq.s32 	%p28, %r696, 0;
	@%p28 bra 	$L__BB0_51;
	ld.global.u32 	%r697, [%rd7+60];
	xor.b32  	%r934, %r934, %r697;
	ld.global.u32 	%r698, [%rd7+64];
	xor.b32  	%r1025, %r1025, %r698;
	ld.global.u32 	%r699, [%rd7+68];
	xor.b32  	%r1024, %r1024, %r699;
	ld.global.u32 	%r700, [%rd7+72];
	xor.b32  	%r1023, %r1023, %r700;
	ld.global.u32 	%r701, [%rd7+76];
	xor.b32  	%r930, %r930, %r701;
$L__BB0_51:
	and.b32  	%r703, %r672, 16;
	setp.eq.s32 	%p29, %r703, 0;
	@%p29 bra 	$L__BB0_53;
	ld.global.u32 	%r704, [%rd7+80];
	xor.b32  	%r934, %r934, %r704;
	ld.global.u32 	%r705, [%rd7+84];
	xor.b32  	%r1025, %r1025, %r705;
	ld.global.u32 	%r706, [%rd7+88];
	xor.b32  	%r1024, %r1024, %r706;
	ld.global.u32 	%r707, [%rd7+92];
	xor.b32  	%r1023, %r1023, %r707;
	ld.global.u32 	%r708, [%rd7+96];
	xor.b32  	%r930, %r930, %r708;
$L__BB0_53:
	and.b32  	%r710, %r672, 32;
	setp.eq.s32 	%p30, %r710, 0;
	@%p30 bra 	$L__BB0_55;
	ld.global.u32 	%r711, [%rd7+100];
	xor.b32  	%r934, %r934, %r711;
	ld.global.u32 	%r712, [%rd7+104];
	xor.b32  	%r1025, %r1025, %r712;
	ld.global.u32 	%r713, [%rd7+108];
	xor.b32  	%r1024, %r1024, %r713;
	ld.global.u32 	%r714, [%rd7+112];
	xor.b32  	%r1023, %r1023, %r714;
	ld.global.u32 	%r715, [%rd7+116];
	xor.b32  	%r930, %r930, %r715;
$L__BB0_55:
	and.b32  	%r717, %r672, 64;
	setp.eq.s32 	%p31, %r717, 0;
	@%p31 bra 	$L__BB0_57;
	ld.global.u32 	%r718, [%rd7+120];
	xor.b32  	%r934, %r934, %r718;
	ld.global.u32 	%r719, [%rd7+124];
	xor.b32  	%r1025, %r1025, %r719;
	ld.global.u32 	%r720, [%rd7+128];
	xor.b32  	%r1024, %r1024, %r720;
	ld.global.u32 	%r721, [%rd7+132];
	xor.b32  	%r1023, %r1023, %r721;
	ld.global.u32 	%r722, [%rd7+136];
	xor.b32  	%r930, %r930, %r722;
$L__BB0_57:
	and.b32  	%r724, %r672, 128;
	setp.eq.s32 	%p32, %r724, 0;
	@%p32 bra 	$L__BB0_59;
	ld.global.u32 	%r725, [%rd7+140];
	xor.b32  	%r934, %r934, %r725;
	ld.global.u32 	%r726, [%rd7+144];
	xor.b32  	%r1025, %r1025, %r726;
	ld.global.u32 	%r727, [%rd7+148];
	xor.b32  	%r1024, %r1024, %r727;
	ld.global.u32 	%r728, [%rd7+152];
	xor.b32  	%r1023, %r1023, %r728;
	ld.global.u32 	%r729, [%rd7+156];
	xor.b32  	%r930, %r930, %r729;
$L__BB0_59:
	and.b32  	%r731, %r672, 256;
	setp.eq.s32 	%p33, %r731, 0;
	@%p33 bra 	$L__BB0_61;
	ld.global.u32 	%r732, [%rd7+160];
	xor.b32  	%r934, %r934, %r732;
	ld.global.u32 	%r733, [%rd7+164];
	xor.b32  	%r1025, %r1025, %r733;
	ld.global.u32 	%r734, [%rd7+168];
	xor.b32  	%r1024, %r1024, %r734;
	ld.global.u32 	%r735, [%rd7+172];
	xor.b32  	%r1023, %r1023, %r735;
	ld.global.u32 	%r736, [%rd7+176];
	xor.b32  	%r930, %r930, %r736;
$L__BB0_61:
	and.b32  	%r738, %r672, 512;
	setp.eq.s32 	%p34, %r738, 0;
	@%p34 bra 	$L__BB0_63;
	ld.global.u32 	%r739, [%rd7+180];
	xor.b32  	%r934, %r934, %r739;
	ld.global.u32 	%r740, [%rd7+184];
	xor.b32  	%r1025, %r1025, %r740;
	ld.global.u32 	%r741, [%rd7+188];
	xor.b32  	%r1024, %r1024, %r741;
	ld.global.u32 	%r742, [%rd7+192];
	xor.b32  	%r1023, %r1023, %r742;
	ld.global.u32 	%r743, [%rd7+196];
	xor.b32  	%r930, %r930, %r743;
$L__BB0_63:
	and.b32  	%r745, %r672, 1024;
	setp.eq.s32 	%p35, %r745, 0;
	@%p35 bra 	$L__BB0_65;
	ld.global.u32 	%r746, [%rd7+200];
	xor.b32  	%r934, %r934, %r746;
	ld.global.u32 	%r747, [%rd7+204];
	xor.b32  	%r1025, %r1025, %r747;
	ld.global.u32 	%r748, [%rd7+208];
	xor.b32  	%r1024, %r1024, %r748;
	ld.global.u32 	%r749, [%rd7+212];
	xor.b32  	%r1023, %r1023, %r749;
	ld.global.u32 	%r750, [%rd7+216];
	xor.b32  	%r930, %r930, %r750;
$L__BB0_65:
	and.b32  	%r752, %r672, 2048;
	setp.eq.s32 	%p36, %r752, 0;
	@%p36 bra 	$L__BB0_67;
	ld.global.u32 	%r753, [%rd7+220];
	xor.b32  	%r934, %r934, %r753;
	ld.global.u32 	%r754, [%rd7+224];
	xor.b32  	%r1025, %r1025, %r754;
	ld.global.u32 	%r755, [%rd7+228];
	xor.b32  	%r1024, %r1024, %r755;
	ld.global.u32 	%r756, [%rd7+232];
	xor.b32  	%r1023, %r1023, %r756;
	ld.global.u32 	%r757, [%rd7+236];
	xor.b32  	%r930, %r930, %r757;
$L__BB0_67:
	and.b32  	%r759, %r672, 4096;
	setp.eq.s32 	%p37, %r759, 0;
	@%p37 bra 	$L__BB0_69;
	ld.global.u32 	%r760, [%rd7+240];
	xor.b32  	%r934, %r934, %r760;
	ld.global.u32 	%r761, [%rd7+244];
	xor.b32  	%r1025, %r1025, %r761;
	ld.global.u32 	%r762, [%rd7+248];
	xor.b32  	%r1024, %r1024, %r762;
	ld.global.u32 	%r763, [%rd7+252];
	xor.b32  	%r1023, %r1023, %r763;
	ld.global.u32 	%r764, [%rd7+256];
	xor.b32  	%r930, %r930, %r764;
$L__BB0_69:
	and.b32  	%r766, %r672, 8192;
	setp.eq.s32 	%p38, %r766, 0;
	@%p38 bra 	$L__BB0_71;
	ld.global.u32 	%r767, [%rd7+260];
	xor.b32  	%r934, %r934, %r767;
	ld.global.u32 	%r768, [%rd7+264];
	xor.b32  	%r1025, %r1025, %r768;
	ld.global.u32 	%r769, [%rd7+268];
	xor.b32  	%r1024, %r1024, %r769;
	ld.global.u32 	%r770, [%rd7+272];
	xor.b32  	%r1023, %r1023, %r770;
	ld.global.u32 	%r771, [%rd7+276];
	xor.b32  	%r930, %r930, %r771;
$L__BB0_71:
	and.b32  	%r773, %r672, 16384;
	setp.eq.s32 	%p39, %r773, 0;
	@%p39 bra 	$L__BB0_73;
	ld.global.u32 	%r774, [%rd7+280];
	xor.b32  	%r934, %r934, %r774;
	ld.global.u32 	%r775, [%rd7+284];
	xor.b32  	%r1025, %r1025, %r775;
	ld.global.u32 	%r776, [%rd7+288];
	xor.b32  	%r1024, %r1024, %r776;
	ld.global.u32 	%r777, [%rd7+292];
	xor.b32  	%r1023, %r1023, %r777;
	ld.global.u32 	%r778, [%rd7+296];
	xor.b32  	%r930, %r930, %r778;
$L__BB0_73:
	and.b32  	%r780, %r672, 32768;
	setp.eq.s32 	%p40, %r780, 0;
	@%p40 bra 	$L__BB0_75;
	ld.global.u32 	%r781, [%rd7+300];
	xor.b32  	%r934, %r934, %r781;
	ld.global.u32 	%r782, [%rd7+304];
	xor.b32  	%r1025, %r1025, %r782;
	ld.global.u32 	%r783, [%rd7+308];
	xor.b32  	%r1024, %r1024, %r783;
	ld.global.u32 	%r784, [%rd7+312];
	xor.b32  	%r1023, %r1023, %r784;
	ld.global.u32 	%r785, [%rd7+316];
	xor.b32  	%r930, %r930, %r785;
$L__BB0_75:
	add.s32 	%r1021, %r1021, 16;
	setp.ne.s32 	%p41, %r1021, 32;
	@%p41 bra 	$L__BB0_43;
	mad.lo.s32 	%r786, %r1015, -31, %r191;
	add.s32 	%r1015, %r786, 1;
	setp.ne.s32 	%p42, %r1015, 5;
	@%p42 bra 	$L__BB0_42;
	st.local.u32 	[%rd1+4], %r934;
	st.local.v2.u32 	[%rd1+8], {%r1025, %r1024};
	st.local.v2.u32 	[%rd1+16], {%r1023, %r930};
	setp.ne.s64 	%p43, %rd4, 3;
	@%p43 bra 	$L__BB0_115;
	mov.b32 	%r930, 0;
	mov.u32 	%r1115, %r930;
	mov.u32 	%r1116, %r930;
	mov.u32 	%r1117, %r930;
	mov.u32 	%r934, %r930;
	mov.u32 	%r1107, %r930;
$L__BB0_79:
	mul.wide.u32 	%rd20, %r1107, 4;
	add.s64 	%rd21, %rd1, %rd20;
	ld.local.u32 	%r366, [%rd21+4];
	shl.b32 	%r367, %r1107, 5;
	mov.b32 	%r1113, 0;
$L__BB0_80:
	.pragma "nounroll";
	shr.u32 	%r789, %r366, %r1113;
	and.b32  	%r790, %r789, 1;
	setp.eq.b32 	%p44, %r790, 1;
	not.pred 	%p45, %p44;
	add.s32 	%r791, %r367, %r1113;
	mul.lo.s32 	%r792, %r791, 5;
	mul.wide.u32 	%rd22, %r792, 4;
	add.s64 	%rd8, %rd5, %rd22;
	@%p45 bra 	$L__BB0_82;
	ld.global.u32 	%r793, [%rd8];
	xor.b32  	%r934, %r934, %r793;
	ld.global.u32 	%r794, [%rd8+4];
	xor.b32  	%r1117, %r1117, %r794;
	ld.global.u32 	%r795, [%rd8+8];
	xor.b32  	%r1116, %r1116, %r795;
	ld.global.u32 	%r796, [%rd8+12];
	xor.b32  	%r1115, %r1115, %r796;
	ld.global.u32 	%r797, [%rd8+16];
	xor.b32  	%r930, %r930, %r797;
$L__BB0_82:
	and.b32  	%r799, %r789, 2;
	setp.eq.s32 	%p46, %r799, 0;
	@%p46 bra 	$L__BB0_84;
	ld.global.u32 	%r800, [%rd8+20];
	xor.b32  	%r934, %r934, %r800;
	ld.global.u32 	%r801, [%rd8+24];
	xor.b32  	%r1117, %r1117, %r801;
	ld.global.u32 	%r802, [%rd8+28];
	xor.b32  	%r1116, %r1116, %r802;
	ld.global.u32 	%r803, [%rd8+32];
	xor.b32  	%r1115, %r1115, %r803;
	ld.global.u32 	%r804, [%rd8+36];
	xor.b32  	%r930, %r930, %r804;
$L__BB0_84:
	and.b32  	%r806, %r789, 4;
	setp.eq.s32 	%p47, %r806, 0;
	@%p47 bra 	$L__BB0_86;
	ld.global.u32 	%r807, [%rd8+40];
	xor.b32  	%r934, %r934, %r807;
	ld.global.u32 	%r808, [%rd8+44];
	xor.b32  	%r1117, %r1117, %r808;
	ld.global.u32 	%r809, [%rd8+48];
	xor.b32  	%r1116, %r1116, %r809;
	ld.global.u32 	%r810, [%rd8+52];
	xor.b32  	%r1115, %r1115, %r810;
	ld.global.u32 	%r811, [%rd8+56];
	xor.b32  	%r930, %r930, %r811;
$L__BB0_86:
	and.b32  	%r813, %r789, 8;
	setp.eq.s32 	%p48, %r813, 0;
	@%p48 bra 	$L__BB0_88;
	ld.global.u32 	%r814, [%rd8+60];
	xor.b32  	%r934, %r934, %r814;
	ld.global.u32 	%r815, [%rd8+64];
	xor.b32  	%r1117, %r1117, %r815;
	ld.global.u32 	%r816, [%rd8+68];
	xor.b32  	%r1116, %r1116, %r816;
	ld.global.u32 	%r817, [%rd8+72];
	xor.b32  	%r1115, %r1115, %r817;
	ld.global.u32 	%r818, [%rd8+76];
	xor.b32  	%r930, %r930, %r818;
$L__BB0_88:
	and.b32  	%r820, %r789, 16;
	setp.eq.s32 	%p49, %r820, 0;
	@%p49 bra 	$L__BB0_90;
	ld.global.u32 	%r821, [%rd8+80];
	xor.b32  	%r934, %r934, %r821;
	ld.global.u32 	%r822, [%rd8+84];
	xor.b32  	%r1117, %r1117, %r822;
	ld.global.u32 	%r823, [%rd8+88];
	xor.b32  	%r1116, %r1116, %r823;
	ld.global.u32 	%r824, [%rd8+92];
	xor.b32  	%r1115, %r1115, %r824;
	ld.global.u32 	%r825, [%rd8+96];
	xor.b32  	%r930, %r930, %r825;
$L__BB0_90:
	and.b32  	%r827, %r789, 32;
	setp.eq.s32 	%p50, %r827, 0;
	@%p50 bra 	$L__BB0_92;
	ld.global.u32 	%r828, [%rd8+100];
	xor.b32  	%r934, %r934, %r828;
	ld.global.u32 	%r829, [%rd8+104];
	xor.b32  	%r1117, %r1117, %r829;
	ld.global.u32 	%r830, [%rd8+108];
	xor.b32  	%r1116, %r1116, %r830;
	ld.global.u32 	%r831, [%rd8+112];
	xor.b32  	%r1115, %r1115, %r831;
	ld.global.u32 	%r832, [%rd8+116];
	xor.b32  	%r930, %r930, %r832;
$L__BB0_92:
	and.b32  	%r834, %r789, 64;
	setp.eq.s32 	%p51, %r834, 0;
	@%p51 bra 	$L__BB0_94;
	ld.global.u32 	%r835, [%rd8+120];
	xor.b32  	%r934, %r934, %r835;
	ld.global.u32 	%r836, [%rd8+124];
	xor.b32  	%r1117, %r1117, %r836;
	ld.global.u32 	%r837, [%rd8+128];
	xor.b32  	%r1116, %r1116, %r837;
	ld.global.u32 	%r838, [%rd8+132];
	xor.b32  	%r1115, %r1115, %r838;
	ld.global.u32 	%r839, [%rd8+136];
	xor.b32  	%r930, %r930, %r839;
$L__BB0_94:
	and.b32  	%r841, %r789, 128;
	setp.eq.s32 	%p52, %r841, 0;
	@%p52 bra 	$L__BB0_96;
	ld.global.u32 	%r842, [%rd8+140];
	xor.b32  	%r934, %r934, %r842;
	ld.global.u32 	%r843, [%rd8+144];
	xor.b32  	%r1117, %r1117, %r843;
	ld.global.u32 	%r844, [%rd8+148];
	xor.b32  	%r1116, %r1116, %r844;
	ld.global.u32 	%r845, [%rd8+152];
	xor.b32  	%r1115, %r1115, %r845;
	ld.global.u32 	%r846, [%rd8+156];
	xor.b32  	%r930, %r930, %r846;
$L__BB0_96:
	and.b32  	%r848, %r789, 256;
	setp.eq.s32 	%p53, %r848, 0;
	@%p53 bra 	$L__BB0_98;
	ld.global.u32 	%r849, [%rd8+160];
	xor.b32  	%r934, %r934, %r849;
	ld.global.u32 	%r850, [%rd8+164];
	xor.b32  	%r1117, %r1117, %r850;
	ld.global.u32 	%r851, [%rd8+168];
	xor.b32  	%r1116, %r1116, %r851;
	ld.global.u32 	%r852, [%rd8+172];
	xor.b32  	%r1115, %r1115, %r852;
	ld.global.u32 	%r853, [%rd8+176];
	xor.b32  	%r930, %r930, %r853;
$L__BB0_98:
	and.b32  	%r855, %r789, 512;
	setp.eq.s32 	%p54, %r855, 0;
	@%p54 bra 	$L__BB0_100;
	ld.global.u32 	%r856, [%rd8+180];
	xor.b32  	%r934, %r934, %r856;
	ld.global.u32 	%r857, [%rd8+184];
	xor.b32  	%r1117, %r1117, %r857;
	ld.global.u32 	%r858, [%rd8+188];
	xor.b32  	%r1116, %r1116, %r858;
	ld.global.u32 	%r859, [%rd8+192];
	xor.b32  	%r1115, %r1115, %r859;
	ld.global.u32 	%r860, [%rd8+196];
	xor.b32  	%r930, %r930, %r860;
$L__BB0_100:
	and.b32  	%r862, %r789, 1024;
	setp.eq.s32 	%p55, %r862, 0;
	@%p55 bra 	$L__BB0_102;
	ld.global.u32 	%r863, [%rd8+200];
	xor.b32  	%r934, %r934, %r863;
	ld.global.u32 	%r864, [%rd8+204];
	xor.b32  	%r1117, %r1117, %r864;
	ld.global.u32 	%r865, [%rd8+208];
	xor.b32  	%r1116, %r1116, %r865;
	ld.global.u32 	%r866, [%rd8+212];
	xor.b32  	%r1115, %r1115, %r866;
	ld.global.u32 	%r867, [%rd8+216];
	xor.b32  	%r930, %r930, %r867;
$L__BB0_102:
	and.b32  	%r869, %r789, 2048;
	setp.eq.s32 	%p56, %r869, 0;
	@%p56 bra 	$L__BB0_104;
	ld.global.u32 	%r870, [%rd8+220];
	xor.b32  	%r934, %r934, %r870;
	ld.global.u32 	%r871, [%rd8+224];
	xor.b32  	%r1117, %r1117, %r871;
	ld.global.u32 	%r872, [%rd8+228];
	xor.b32  	%r1116, %r1116, %r872;
	ld.global.u32 	%r873, [%rd8+232];
	xor.b32  	%r1115, %r1115, %r873;
	ld.global.u32 	%r874, [%rd8+236];
	xor.b32  	%r930, %r930, %r874;
$L__BB0_104:
	and.b32  	%r876, %r789, 4096;
	setp.eq.s32 	%p57, %r876, 0;
	@%p57 bra 	$L__BB0_106;
	ld.global.u32 	%r877, [%rd8+240];
	xor.b32  	%r934, %r934, %r877;
	ld.global.u32 	%r878, [%rd8+244];
	xor.b32  	%r1117, %r1117, %r878;
	ld.global.u32 	%r879, [%rd8+248];
	xor.b32  	%r1116, %r1116, %r879;
	ld.global.u32 	%r880, [%rd8+252];
	xor.b32  	%r1115, %r1115, %r880;
	ld.global.u32 	%r881, [%rd8+256];
	xor.b32  	%r930, %r930, %r881;
$L__BB0_106:
	and.b32  	%r883, %r789, 8192;
	setp.eq.s32 	%p58, %r883, 0;
	@%p58 bra 	$L__BB0_108;
	ld.global.u32 	%r884, [%rd8+260];
	xor.b32  	%r934, %r934, %r884;
	ld.global.u32 	%r885, [%rd8+264];
	xor.b32  	%r1117, %r1117, %r885;
	ld.global.u32 	%r886, [%rd8+268];
	xor.b32  	%r1116, %r1116, %r886;
	ld.global.u32 	%r887, [%rd8+272];
	xor.b32  	%r1115, %r1115, %r887;
	ld.global.u32 	%r888, [%rd8+276];
	xor.b32  	%r930, %r930, %r888;
$L__BB0_108:
	and.b32  	%r890, %r789, 16384;
	setp.eq.s32 	%p59, %r890, 0;
	@%p59 bra 	$L__BB0_110;
	ld.global.u32 	%r891, [%rd8+280];
	xor.b32  	%r934, %r934, %r891;
	ld.global.u32 	%r892, [%rd8+284];
	xor.b32  	%r1117, %r1117, %r892;
	ld.global.u32 	%r893, [%rd8+288];
	xor.b32  	%r1116, %r1116, %r893;
	ld.global.u32 	%r894, [%rd8+292];
	xor.b32  	%r1115, %r1115, %r894;
	ld.global.u32 	%r895, [%rd8+296];
	xor.b32  	%r930, %r930, %r895;
$L__BB0_110:
	and.b32  	%r897, %r789, 32768;
	setp.eq.s32 	%p60, %r897, 0;
	@%p60 bra 	$L__BB0_112;
	ld.global.u32 	%r898, [%rd8+300];
	xor.b32  	%r934, %r934, %r898;
	ld.global.u32 	%r899, [%rd8+304];
	xor.b32  	%r1117, %r1117, %r899;
	ld.global.u32 	%r900, [%rd8+308];
	xor.b32  	%r1116, %r1116, %r900;
	ld.global.u32 	%r901, [%rd8+312];
	xor.b32  	%r1115, %r1115, %r901;
	ld.global.u32 	%r902, [%rd8+316];
	xor.b32  	%r930, %r930, %r902;
$L__BB0_112:
	add.s32 	%r1113, %r1113, 16;
	setp.ne.s32 	%p61, %r1113, 32;
	@%p61 bra 	$L__BB0_80;
	mad.lo.s32 	%r903, %r1107, -31, %r367;
	add.s32 	%r1107, %r903, 1;
	setp.ne.s32 	%p62, %r1107, 5;
	@%p62 bra 	$L__BB0_79;
	st.local.u32 	[%rd1+4], %r934;
	st.local.v2.u32 	[%rd1+8], {%r1117, %r1116};
	st.local.v2.u32 	[%rd1+16], {%r1115, %r930};
$L__BB0_115:
	shr.u64 	%rd26, %rd3, 2;
	add.s32 	%r917, %r917, 1;
	setp.gt.u64 	%p63, %rd3, 3;
	@%p63 bra 	$L__BB0_3;
$L__BB0_116:
	shr.u32 	%r904, %r934, 2;
	xor.b32  	%r905, %r904, %r934;
	shl.b32 	%r906, %r930, 4;
	shl.b32 	%r907, %r905, 1;
	xor.b32  	%r908, %r907, %r906;
	xor.b32  	%r909, %r908, %r905;
	xor.b32  	%r910, %r909, %r930;
	add.s32 	%r911, %r2, %r910;
	add.s32 	%r912, %r911, -637770787;
	add.s32 	%r913, %r541, 1;
	rem.u32 	%r914, %r912, %r913;
	cvta.to.global.u64 	%rd23, %rd10;
	shl.b64 	%rd24, %rd2, 2;
	add.s64 	%rd25, %rd23, %rd24;
	st.global.u32 	[%rd25], %r914;
$L__BB0_117:
	ret;

}
	// .globl	_Z15calculate_flagsPiS_ii
.visible .entry _Z15calculate_flagsPiS_ii(
	.param .u64 .ptr .align 1 _Z15calculate_flagsPiS_ii_param_0,
	.param .u64 .ptr .align 1 _Z15calculate_flagsPiS_ii_param_1,
	.param .u32 _Z15calculate_flagsPiS_ii_param_2,
	.param .u32 _Z15calculate_flagsPiS_ii_param_3
)
{
	.reg .pred 	%p<2>;
	.reg .b32 	%r<10>;
	.reg .b64 	%rd<8>;

	ld.param.u64 	%rd1, [_Z15calculate_flagsPiS_ii_param_0];
	ld.param.u64 	%rd2, [_Z15calculate_flagsPiS_ii_param_1];
	ld.param.u32 	%r3, [_Z15calculate_flagsPiS_ii_param_2];
	ld.param.u32 	%r2, [_Z15calculate_flagsPiS_ii_param_3];
	mov.u32 	%r4, %tid.x;
	mov.u32 	%r5, %ctaid.x;
	mov.u32 	%r6, %ntid.x;
	mad.lo.s32 	%r1, %r5, %r6, %r4;
	setp.ge.s32 	%p1, %r1, %r3;
	@%p1 bra 	$L__BB1_2;
	cvta.to.global.u64 	%rd3, %rd1;
	cvta.to.global.u64 	%rd4, %rd2;
	mul.wide.s32 	%rd5, %r1, 4;
	add.s64 	%rd6, %rd3, %rd5;
	ld.global.u32 	%r7, [%rd6];
	shr.u32 	%r8, %r7, %r2;
	and.b32  	%r9, %r8, 1;
	add.s64 	%rd7, %rd4, %rd5;
	st.global.u32 	[%rd7], %r9;
$L__BB1_2:
	ret;

}
	// .globl	_Z15seperate_valuesPKiS0_S0_Piii
.visible .entry _Z15seperate_valuesPKiS0_S0_Piii(
	.param .u64 .ptr .align 1 _Z15seperate_valuesPKiS0_S0_Piii_param_0,
	.param .u64 .ptr .align 1 _Z15seperate_valuesPKiS0_S0_Piii_param_1,
	.param .u64 .ptr .align 1 _Z15seperate_valuesPKiS0_S0_Piii_param_2,
	.param .u64 .ptr .align 1 _Z15seperate_valuesPKiS0_S0_Piii_param_3,
	.param .u32 _Z15seperate_valuesPKiS0_S0_Piii_param_4,
	.param .u32 _Z15seperate_valuesPKiS0_S0_Piii_param_5
)
{
	.reg .pred 	%p<3>;
	.reg .b32 	%r<14>;
	.reg .b64 	%rd<21>;

	ld.param.u64 	%rd5, [_Z15seperate_valuesPKiS0_S0_Piii_param_0];
	ld.param.u64 	%rd4, [_Z15seperate_valuesPKiS0_S0_Piii_param_1];
	ld.param.u64 	%rd6, [_Z15seperate_valuesPKiS0_S0_Piii_param_2];
	ld.param.u64 	%rd7, [_Z15seperate_valuesPKiS0_S0_Piii_param_3];
	ld.param.u32 	%r3, [_Z15seperate_valuesPKiS0_S0_Piii_param_4];
	ld.param.u32 	%r2, [_Z15seperate_valuesPKiS0_S0_Piii_param_5];
	cvta.to.global.u64 	%rd1, %rd7;
	cvta.to.global.u64 	%rd2, %rd6;
	cvta.to.global.u64 	%rd3, %rd5;
	mov.u32 	%r4, %tid.x;
	mov.u32 	%r5, %ctaid.x;
	mov.u32 	%r6, %ntid.x;
	mad.lo.s32 	%r1, %r5, %r6, %r4;
	setp.ge.s32 	%p1, %r1, %r3;
	@%p1 bra 	$L__BB2_4;
	cvta.to.global.u64 	%rd8, %rd4;
	mul.wide.s32 	%rd9, %r1, 4;
	add.s64 	%rd10, %rd8, %rd9;
	ld.global.u32 	%r7, [%rd10];
	setp.eq.s32 	%p2, %r7, 0;
	@%p2 bra 	$L__BB2_3;
	add.s64 	%rd12, %rd3, %rd9;
	ld.global.u32 	%r8, [%rd12];
	add.s64 	%rd13, %rd2, %rd9;
	ld.global.u32 	%r9, [%rd13];
	mul.wide.s32 	%rd14, %r9, 4;
	add.s64 	%rd15, %rd1, %rd14;
	st.global.u32 	[%rd15], %r8;
	bra.uni 	$L__BB2_4;
$L__BB2_3:
	add.s64 	%rd17, %rd2, %rd9;
	ld.global.u32 	%r10, [%rd17];
	add.s64 	%rd18, %rd3, %rd9;
	ld.global.u32 	%r11, [%rd18];
	add.s32 	%r12, %r2, %r1;
	sub.s32 	%r13, %r12, %r10;
	mul.wide.s32 	%rd19, %r13, 4;
	add.s64 	%rd20, %rd1, %rd19;
	st.global.u32 	[%rd20], %r11;
$L__BB2_4:
	ret;

}
	// .globl	_ZN3cub18CUB_300001_SM_10006detail11EmptyKernelIvEEvv
.visible .entry _ZN3cub18CUB_300001_SM_10006detail11EmptyKernelIvEEvv()
{


	ret;

}
	// .globl	_ZN3cub18CUB_300001_SM_10006detail4scan20DeviceScanInitKernelINS0_13ScanTileStateIiLb1EEEEEvT_i
.visible .entry _ZN3cub18CUB_300001_SM_10006detail4scan20DeviceScanInitKernelINS0_13ScanTileStateIiLb1EEEEEvT_i(
	.param .align 8 .b8 _ZN3cub18CUB_300001_SM_10006detail4scan20DeviceScanInitKernelINS0_13ScanTileStateIiLb1EEEEEvT_i_param_0[8],
	.param .u32 _ZN3cub18CUB_300001_SM_10006detail4scan20DeviceScanInitKernelINS0_13ScanTileStateIiLb1EEEEEvT_i_param_1
)
{
	.reg .pred 	%p<5>;
	.reg .b32 	%r<10>;
	.reg .b64 	%rd<7>;

	ld.param.u64 	%rd2, [_ZN3cub18CUB_300001_SM_10006detail4scan20DeviceScanInitKernelINS0_13ScanTileStateIiLb1EEEEEvT_i_param_0];
	ld.param.u32 	%r4, [_ZN3cub18CUB_300001_SM_10006detail4scan20DeviceScanInitKernelINS0_13ScanTileStateIiLb1EEEEEvT_i_param_1];
	cvta.to.global.u64 	%rd1, %rd2;
	mov.u32 	%r1, %ctaid.x;
	mov.u32 	%r5, %ntid.x;
	mov.u32 	%r2, %tid.x;
	mad.lo.s32 	%r3, %r1, %r5, %r2;
	setp.ge.s32 	%p1, %r3, %r4;
	@%p1 bra 	$L__BB4_2;
	mul.wide.s32 	%rd3, %r3, 8;
	add.s64 	%rd4, %rd1, %rd3;
	mov.b32 	%r6, 0;
	mov.b32 	%r7, 99;
	st.global.v2.u32 	[%rd4+256], {%r7, %r6};
$L__BB4_2:
	setp.ne.s32 	%p2, %r1, 0;
	setp.gt.u32 	%p3, %r2, 31;
	or.pred  	%p4, %p2, %p3;
	@%p4 bra 	$L__BB4_4;
	mul.wide.u32 	%rd5, %r2, 8;
	add.s64 	%rd6, %rd1, %rd5;
	mov.b32 	%r9, 0;
	st.global.v2.u32 	[%rd6], {%r9, %r9};
$L__BB4_4:
	ret;

}
	// .globl	_ZN3cub18CUB_300001_SM_10006detail4scan16DeviceScanKernelINS2_10policy_hubIiiijN4cuda3std3__44plusIvEEE10Policy1000EN6thrust24THRUST_300001_SM_1000_NS6detail15normal_iteratorINSD_10device_ptrIiEEEESI_NS0_13ScanTileStateIiLb1EEES9_NS1_10InputValueIiPiEEjiLb0EiEEvT0_T1_T2_iT3_T4_T5_
.visible .entry _ZN3cub18CUB_300001_SM_10006detail4scan16DeviceScanKernelINS2_10policy_hubIiiijN4cuda3std3__44plusIvEEE10Policy1000EN6thrust24THRUST_300001_SM_1000_NS6detail15normal_iteratorINSD_10device_ptrIiEEEESI_NS0_13ScanTileStateIiLb1EEES9_NS1_10InputValueIiPiEEjiLb0EiEEvT0_T1_T2_iT3_T4_T5_(
	.param .align 8 .b8 _ZN3cub18CUB_300001_SM_10006detail4scan16DeviceScanKernelINS2_10policy_hubIiiijN4cuda3std3__44plusIvEEE10Policy1000EN6thrust24THRUST_300001_SM_1000_NS6detail15normal_iteratorINSD_10device_ptrIiEEEESI_NS0_13ScanTileStateIiLb1EEES9_NS1_10InputValueIiPiEEjiLb0EiEEvT0_T1_T2_iT3_T4_T5__param_0[8],
	.param .align 8 .b8 _ZN3cub18CUB_300001_SM_10006detail4scan16DeviceScanKernelINS2_10policy_hubIiiijN4cuda3std3__44plusIvEEE10Policy1000EN6thrust24THRUST_300001_SM_1000_NS6detail15normal_iteratorINSD_10device_ptrIiEEEESI_NS0_13ScanTileStateIiLb1EEES9_NS1_10InputValueIiPiEEjiLb0EiEEvT0_T1_T2_iT3_T4_T5__param_1[8],
	.param .align 8 .b8 _ZN3cub18CUB_300001_SM_10006detail4scan16DeviceScanKernelINS2_10policy_hubIiiijN4cuda3std3__44plusIvEEE10Policy1000EN6thrust24THRUST_300001_SM_1000_NS6detail15normal_iteratorINSD_10device_ptrIiEEEESI_NS0_13ScanTileStateIiLb1EEES9_NS1_10InputValueIiPiEEjiLb0EiEEvT0_T1_T2_iT3_T4_T5__param_2[8],
	.param .u32 _ZN3cub18CUB_300001_SM_10006detail4scan16DeviceScanKernelINS2_10policy_hubIiiijN4cuda3std3__44plusIvEEE10Policy1000EN6thrust24THRUST_300001_SM_1000_NS6detail15normal_iteratorINSD_10device_ptrIiEEEESI_NS0_13ScanTileStateIiLb1EEES9_NS1_10InputValueIiPiEEjiLb0EiEEvT0_T1_T2_iT3_T4_T5__param_3,
	.param .align 1 .b8 _ZN3cub18CUB_300001_SM_10006detail4scan16DeviceScanKernelINS2_10policy_hubIiiijN4cuda3std3__44plusIvEEE10Policy1000EN6thrust24THRUST_300001_SM_1000_NS6detail15normal_iteratorINSD_10device_ptrIiEEEESI_NS0_13ScanTileStateIiLb1EEES9_NS1_10InputValueIiPiEEjiLb0EiEEvT0_T1_T2_iT3_T4_T5__param_4[1],
	.param .align 8 .b8 _ZN3cub18CUB_300001_SM_10006detail4scan16DeviceScanKernelINS2_10policy_hubIiiijN4cuda3std3__44plusIvEEE10Policy1000EN6thrust24THRUST_300001_SM_1000_NS6detail15normal_iteratorINSD_10device_ptrIiEEEESI_NS0_13ScanTileStateIiLb1EEES9_NS1_10InputValueIiPiEEjiLb0EiEEvT0_T1_T2_iT3_T4_T5__param_5[16],
	.param .u32 _ZN3cub18CUB_300001_SM_10006detail4scan16DeviceScanKernelINS2_10policy_hubIiiijN4cuda3std3__44plusIvEEE10Policy1000EN6thrust24THRUST_300001_SM_1000_NS6detail15normal_iteratorINSD_10device_ptrIiEEEESI_NS0_13ScanTileStateIiLb1EEES9_NS1_10InputValueIiPiEEjiLb0EiEEvT0_T1_T2_iT3_T4_T5__param_6
)
.maxntid 384
{
	.reg .pred 	%p<160>;
	.reg .b16 	%rs<3>;
	.reg .b32 	%r<1050>;
	.reg .b64 	%rd<58>;
	// demoted variable
	.shared .align 16 .b8 _ZZN3cub18CUB_300001_SM_10006detail4scan16DeviceScanKernelINS2_10policy_hubIiiijN4cuda3std3__44plusIvEEE10Policy1000EN6thrust24THRUST_300001_SM_1000_NS6detail15normal_iteratorINSD_10device_ptrIiEEEESI_NS0_13ScanTileStateIiLb1EEES9_NS1_10InputValueIiPiEEjiLb0EiEEvT0_T1_T2_iT3_T4_T5_E12temp_storage[33808];
	ld.param.u32 	%r239, [_ZN3cub18CUB_300001_SM_10006detail4scan16DeviceScanKernelINS2_10policy_hubIiiijN4cuda3std3__44plusIvEEE10Policy1000EN6thrust24THRUST_300001_SM_1000_NS6detail15normal_iteratorINSD_10device_ptrIiEEEESI_NS0_13ScanTileStateIiLb1EEES9_NS1_10InputValueIiPiEEjiLb0EiEEvT0_T1_T2_iT3_T4_T5__param_5];
	bfe.u32 	%r240, %r239, 0, 8;
	cvt.u16.u32 	%rs1, %r240;
	and.b16  	%rs2, %rs1, 255;
	ld.param.u64 	%rd16, [_ZN3cub18CUB_300001_SM_10006detail4scan16DeviceScanKernelINS2_10policy_hubIiiijN4cuda3std3__44plusIvEEE10Policy1000EN6thrust24THRUST_300001_SM_1000_NS6detail15normal_iteratorINSD_10device_ptrIiEEEESI_NS0_13ScanTileStateIiLb1EEES9_NS1_10InputValueIiPiEEjiLb0EiEEvT0_T1_T2_iT3_T4_T5__param_2];
	ld.param.u64 	%rd15, [_ZN3cub18CUB_300001_SM_10006detail4scan16DeviceScanKernelINS2_10policy_hubIiiijN4cuda3std3__44plusIvEEE10Policy1000EN6thrust24THRUST_300001_SM_1000_NS6detail15normal_iteratorINSD_10device_ptrIiEEEESI_NS0_13ScanTileStateIiLb1EEES9_NS1_10InputValueIiPiEEjiLb0EiEEvT0_T1_T2_iT3_T4_T5__param_1];
	ld.param.u64 	%rd14, [_ZN3cub18CUB_300001_SM_10006detail4scan16DeviceScanKernelINS2_10policy_hubIiiijN4cuda3std3__44plusIvEEE10Policy1000EN6thrust24THRUST_300001_SM_1000_NS6detail15normal_iteratorINSD_10device_ptrIiEEEESI_NS0_13ScanTileStateIiLb1EEES9_NS1_10InputValueIiPiEEjiLb0EiEEvT0_T1_T2_iT3_T4_T5__param_0];
	ld.param.u64 	%rd1, [_ZN3cub18CUB_300001_SM_10006detail4scan16DeviceScanKernelINS2_10policy_hubIiiijN4cuda3std3__44plusIvEEE10Policy1000EN6thrust24THRUST_300001_SM_1000_NS6detail15normal_iteratorINSD_10device_ptrIiEEEESI_NS0_13ScanTileStateIiLb1EEES9_NS1_10InputValueIiPiEEjiLb0EiEEvT0_T1_T2_iT3_T4_T5__param_5+8];
	ld.param.u32 	%r238, [_ZN3cub18CUB_300001_SM_10006detail4scan16DeviceScanKernelINS2_10policy_hubIiiijN4cuda3std3__44plusIvEEE10Policy1000EN6thrust24THRUST_300001_SM_1000_NS6detail15normal_iteratorINSD_10device_ptrIiEEEESI_NS0_13ScanTileStateIiLb1EEES9_NS1_10InputValueIiPiEEjiLb0EiEEvT0_T1_T2_iT3_T4_T5__param_6];
	setp.eq.s16 	%p1, %rs2, 0;
	@%p1 bra 	$L__BB5_2;
	cvta.to.global.u64 	%rd17, %rd1;
	ld.global.u32 	%r997, [%rd17];
	bra.uni 	$L__BB5_3;
$L__BB5_2:
	cvt.u32.u64 	%r997, %rd1;
$L__BB5_3:
	ld.param.u32 	%r995, [_ZN3cub18CUB_300001_SM_10006detail4scan16DeviceScanKernelINS2_10policy_hubIiiijN4cuda3std3__44plusIvEEE10Policy1000EN6thrust24THRUST_300001_SM_1000_NS6detail15normal_iteratorINSD_10device_ptrIiEEEESI_NS0_13ScanTileStateIiLb1EEES9_NS1_10InputValueIiPiEEjiLb0EiEEvT0_T1_T2_iT3_T4_T5__param_3];
	cvta.to.global.u64 	%rd3, %rd14;
	cvta.to.global.u64 	%rd4, %rd15;
	mov.u32 	%r241, %ctaid.x;
	add.s32 	%r998, %r995, %r241;
	mul.lo.s32 	%r5, %r998, 8448;
	sub.s32 	%r6, %r238, %r5;
	setp.lt.u32 	%p2, %r6, 8449;
	@%p2 bra 	$L__BB5_29;
	cvt.u64.u32 	%rd40, %r5;
	mov.u32 	%r7, %tid.x;
	and.b32  	%r640, %r7, 31;
	and.b32  	%r641, %r7, 992;
	mul.lo.s32 	%r642, %r641, 22;
	or.b32  	%r643, %r642, %r640;
	cvt.u64.u32 	%rd41, %r643;
	add.s64 	%rd5, %rd41, %rd40;
	shl.b64 	%rd42, %rd5, 2;
	add.s64 	%rd43, %rd3, %rd42;
	ld.global.u32 	%r644, [%rd43];
	ld.global.u32 	%r645, [%rd43+128];
	ld.global.u32 	%r646, [%rd43+256];
	ld.global.u32 	%r647, [%rd43+384];
	ld.global.u32 	%r648, [%rd43+512];
	ld.global.u32 	%r649, [%rd43+640];
	ld.global.u32 	%r650, [%rd43+768];
	ld.global.u32 	%r651, [%rd43+896];
	ld.global.u32 	%r652, [%rd43+1024];
	ld.global.u32 	%r653, [%rd43+1152];
	ld.global.u32 	%r654, [%rd43+1280];
	ld.global.u32 	%r655, [%rd43+1408];
	ld.global.u32 	%r656, [%rd43+1536];
	ld.global.u32 	%r657, [%rd43+1664];
	ld.global.u32 	%r658, [%rd43+1792];
	ld.global.u32 	%r659, [%rd43+1920];
	ld.global.u32 	%r660, [%rd43+2048];
	ld.global.u32 	%r661, [%rd43+2176];
	ld.global.u32 	%r662, [%rd43+2304];
	ld.global.u32 	%r663, [%rd43+2432];
	ld.global.u32 	%r664, [%rd43+2560];
	ld.global.u32 	%r665, [%rd43+2688];
	// begin inline asm
	mov.u32 %r639, %laneid;
	// end inline asm
	shr.u32 	%r9, %r7, 5;
	mad.lo.s32 	%r666, %r9, 704, %r639;
	shl.b32 	%r667, %r666, 2;
	mov.u32 	%r668, _ZZN3cub18CUB_300001_SM_10006detail4scan16DeviceScanKernelINS2_10policy_hubIiiijN4cuda3std3__44plusIvEEE10Policy1000EN6thrust24THRUST_300001_SM_1000_NS6detail15normal_iteratorINSD_10device_ptrIiEEEESI_NS0_13ScanTileStateIiLb1EEES9_NS1_10InputValueIiPiEEjiLb0EiEEvT0_T1_T2_iT3_T4_T5_E12temp_storage;
	add.s32 	%r10, %r668, %r667;
	st.shared.u32 	[%r10], %r644;
	st.shared.u32 	[%r10+128], %r645;
	st.shared.u32 	[%r10+256], %r646;
	st.shared.u32 	[%r10+384], %r647;
	st.shared.u32 	[%r10+512], %r648;
	st.shared.u32 	[%r10+640], %r649;
	st.shared.u32 	[%r10+768], %r650;
	st.shared.u32 	[%r10+896], %r651;
	st.shared.u32 	[%r10+1024], %r652;
	st.shared.u32 	[%r10+1152], %r653;
	st.shared.u32 	[%r10+1280], %r654;
	st.shared.u32 	[%r10+1408], %r655;
	st.shared.u32 	[%r10+1536], %r656;
	st.shared.u32 	[%r10+1664], %r657;
	st.shared.u32 	[%r10+1792], %r658;
	st.shared.u32 	[%r10+1920], %r659;
	st.shared.u32 	[%r10+2048], %r660;
	st.shared.u32 	[%r10+2176], %r661;
	st.shared.u32 	[%r10+2304], %r662;
	st.shared.u32 	[%r10+2432], %r663;
	st.shared.u32 	[%r10+2560], %r664;
	st.shared.u32 	[%r10+2688], %r665;
	bar.warp.sync 	-1;
	mad.lo.s32 	%r11, %r639, 84, %r10;
	ld.shared.v2.u32 	{%r12, %r13}, [%r11];
	ld.shared.v2.u32 	{%r14, %r15}, [%r11+8];
	ld.shared.v2.u32 	{%r16, %r17}, [%r11+16];
	ld.shared.v2.u32 	{%r18, %r19}, [%r11+24];
	ld.shared.v2.u32 	{%r20, %r21}, [%r11+32];
	ld.shared.v2.u32 	{%r22, %r23}, [%r11+40];
	ld.shared.v2.u32 	{%r24, %r25}, [%r11+48];
	ld.shared.v2.u32 	{%r26, %r27}, [%r11+56];
	ld.shared.v2.u32 	{%r28, %r29}, [%r11+64];
	ld.shared.v2.u32 	{%r30, %r31}, [%r11+72];
	ld.shared.v2.u32 	{%r32, %r33}, [%r11+80];
	bar.sync 	0;
	setp.ne.s32 	%p104, %r998, 0;
	@%p104 bra 	$L__BB5_9;
	add.s32 	%r890, %r13, %r12;
	add.s32 	%r891, %r14, %r890;
	add.s32 	%r892, %r15, %r891;
	add.s32 	%r893, %r16, %r892;
	add.s32 	%r894, %r17, %r893;
	add.s32 	%r895, %r18, %r894;
	add.s32 	%r896, %r19, %r895;
	add.s32 	%r897, %r20, %r896;
	add.s32 	%r898, %r21, %r897;
	add.s32 	%r899, %r22, %r898;
	add.s32 	%r900, %r23, %r899;
	add.s32 	%r901, %r24, %r900;
	add.s32 	%r902, %r25, %r901;
	add.s32 	%r903, %r26, %r902;
	add.s32 	%r904, %r27, %r903;
	add.s32 	%r905, %r28, %r904;
	add.s32 	%r906, %r29, %r905;
	add.s32 	%r907, %r30, %r906;
	add.s32 	%r908, %r31, %r907;
	add.s32 	%r909, %r32, %r908;
	add.s32 	%r864, %r33, %r909;
	mov.b32 	%r862, 1;
	mov.b32 	%r887, 0;
	mov.b32 	%r889, -1;
	// begin inline asm
	{  .reg .s32 r0;  .reg .pred p;  shfl.sync.up.b32 r0|p, %r864, %r862, %r887, %r889;  @p add.s32 r0, r0, %r864;  mov.s32 %r860, r0;}
	// end inline asm
	mov.b32 	%r868, 2;
	// begin inline asm
	{  .reg .s32 r0;  .reg .pred p;  shfl.sync.up.b32 r0|p, %r860, %r868, %r887, %r889;  @p add.s32 r0, r0, %r860;  mov.s32 %r866, r0;}
	// end inline asm
	mov.b32 	%r874, 4;
	// begin inline asm
	{  .reg .s32 r0;  .reg .pred p;  shfl.sync.up.b32 r0|p, %r866, %r874, %r887, %r889;  @p add.s32 r0, r0, %r866;  mov.s32 %r872, r0;}
	// end inline asm
	mov.b32 	%r880, 8;
	// begin inline asm
	{  .reg .s32 r0;  .reg .pred p;  shfl.sync.up.b32 r0|p, %r872, %r880, %r887, %r889;  @p add.s32 r0, r0, %r872;  mov.s32 %r878, r0;}
	// end inline asm
	mov.b32 	%r886, 16;
	// begin inline asm
	{  .reg .s32 r0;  .reg .pred p;  shfl.sync.up.b32 r0|p, %r878, %r886, %r887, %r889;  @p add.s32 r0, r0, %r878;  mov.s32 %r884, r0;}
	// end inline asm
	setp.ne.s32 	%p146, %r639, 31;
	@%p146 bra 	$L__BB5_7;
	shl.b32 	%r910, %r9, 2;
	add.s32 	%r912, %r668, %r910;
	st.shared.u32 	[%r912+16], %r884;
$L__BB5_7:
	bar.sync 	0;
	ld.shared.v4.u32 	{%r913, %r914, %r915, %r916}, [_ZZN3cub18CUB_300001_SM_10006detail4scan16DeviceScanKernelINS2_10policy_hubIiiijN4cuda3std3__44plusIvEEE10Policy1000EN6thrust24THRUST_300001_SM_1000_NS6detail15normal_iteratorINSD_10device_ptrIiEEEESI_NS0_13ScanTileStateIiLb1EEES9_NS1_10InputValueIiPiEEjiLb0EiEEvT0_T1_T2_iT3_T4_T5_E12temp_storage+16];
	add.s32 	%r917, %r914, %r913;
	setp.eq.s32 	%p147, %r9, 2;
	selp.b32 	%r918, %r917, %r913, %p147;
	add.s32 	%r919, %r917, %r915;
	setp.eq.s32 	%p148, %r9, 3;
	selp.b32 	%r920, %r919, %r918, %p148;
	add.s32 	%r921, %r919, %r916;
	setp.eq.s32 	%p149, %r9, 4;
	selp.b32 	%r922, %r921, %r920, %p149;
	ld.shared.v4.u32 	{%r923, %r924, %r925, %r926}, [_ZZN3cub18CUB_300001_SM_10006detail4scan16DeviceScanKernelINS2_10policy_hubIiiijN4cuda3std3__44plusIvEEE10Policy1000EN6thrust24THRUST_300001_SM_1000_NS6detail15normal_iteratorINSD_10device_ptrIiEEEESI_NS0_13ScanTileStateIiLb1EEES9_NS1_10InputValueIiPiEEjiLb0EiEEvT0_T1_T2_iT3_T4_T5_E12temp_storage+32];
	add.s32 	%r927, %r921, %r923;
	setp.eq.s32 	%p150, %r9, 5;
	selp.b32 	%r928, %r927, %r922, %p150;
	add.s32 	%r929, %r927, %r924;
	setp.eq.s32 	%p151, %r9, 6;
	selp.b32 	%r930, %r929, %r928, %p151;
	add.s32 	%r931, %r929, %r925;
	setp.eq.s32 	%p152, %r9, 7;
	selp.b32 	%r932, %r931, %r930, %p152;
	add.s32 	%r933, %r931, %r926;
	setp.eq.s32 	%p153, %r9, 8;
	selp.b32 	%r934, %r933, %r932, %p153;
	ld.shared.v4.u32 	{%r935, %r936, %r937, %r938}, [_ZZN3cub18CUB_300001_SM_10006detail4scan16DeviceScanKernelINS2_10policy_hubIiiijN4cuda3std3__44plusIvEEE10Policy1000EN6thrust24THRUST_300001_SM_1000_NS6detail15normal_iteratorINSD_10device_ptrIiEEEESI_NS0_13ScanTileStateIiLb1EEES9_NS1_10InputValueIiPiEEjiLb0EiEEvT0_T1_T2_iT3_T4_T5_E12temp_storage+48];
	add.s32 	%r939, %r933, %r935;
	setp.eq.s32 	%p154, %r9, 9;
	selp.b32 	%r940, %r939, %r934, %p154;
	add.s32 	%r941, %r939, %r936;
	setp.eq.s32 	%p155, %r9, 10;
	selp.b32 	%r942, %r941, %r940, %p155;
	add.s32 	%r943, %r941, %r937;
	setp.eq.s32 	%p156, %r9, 11;
	selp.b32 	%r944, %r943, %r942, %p156;
	setp.lt.u32 	%p157, %r7, 32;
	selp.b32 	%r945, 0, %r944, %p157;
	setp.eq.s32 	%p158, %r639, 0;
	sub.s32 	%r946, %r884, %r864;
	selp.b32 	%r947, 0, %r946, %p158;
	add.s32 	%r948, %r947, %r997;
	add.s32 	%r1012, %r948, %r945;
	add.s32 	%r949, %r938, %r997;
	add.s32 	%r37, %r949, %r943;
	setp.ne.s32 	%p159, %r7, 0;
	@%p159 bra 	$L__BB5_28;
	add.s64 	%rd55, %rd16, 256;
	mov.b32 	%r950, 101;
	// begin inline asm
	st.relaxed.gpu.v2.u32 [%rd55], {%r950, %r37};
	// end inline asm
	bra.uni 	$L__BB5_28;
$L__BB5_9:
	add.s32 	%r699, %r13, %r12;
	add.s32 	%r700, %r14, %r699;
	add.s32 	%r701, %r15, %r700;
	add.s32 	%r702, %r16, %r701;
	add.s32 	%r703, %r17, %r702;
	add.s32 	%r704, %r18, %r703;
	add.s32 	%r705, %r19, %r704;
	add.s32 	%r706, %r20, %r705;
	add.s32 	%r707, %r21, %r706;
	add.s32 	%r708, %r22, %r707;
	add.s32 	%r709, %r23, %r708;
	add.s32 	%r710, %r24, %r709;
	add.s32 	%r711, %r25, %r710;
	add.s32 	%r712, %r26, %r711;
	add.s32 	%r713, %r27, %r712;
	add.s32 	%r714, %r28, %r713;
	add.s32 	%r715, %r29, %r714;
	add.s32 	%r716, %r30, %r715;
	add.s32 	%r717, %r31, %r716;
	add.s32 	%r718, %r32, %r717;
	add.s32 	%r673, %r33, %r718;
	mov.b32 	%r671, 1;
	mov.b32 	%r696, 0;
	mov.b32 	%r698, -1;
	// begin inline asm
	{  .reg .s32 r0;  .reg .pred p;  shfl.sync.up.b32 r0|p, %r673, %r671, %r696, %r698;  @p add.s32 r0, r0, %r673;  mov.s32 %r669, r0;}
	// end inline asm
	mov.b32 	%r677, 2;
	// begin inline asm
	{  .reg .s32 r0;  .reg .pred p;  shfl.sync.up.b32 r0|p, %r669, %r677, %r696, %r698;  @p add.s32 r0, r0, %r669;  mov.s32 %r675, r0;}
	// end inline asm
	mov.b32 	%r683, 4;
	// begin inline asm
	{  .reg .s32 r0;  .reg .pred p;  shfl.sync.up.b32 r0|p, %r675, %r683, %r696, %r698;  @p add.s32 r0, r0, %r675;  mov.s32 %r681, r0;}
	// end inline asm
	mov.b32 	%r689, 8;
	// begin inline asm
	{  .reg .s32 r0;  .reg .pred p;  shfl.sync.up.b32 r0|p, %r681, %r689, %r696, %r698;  @p add.s32 r0, r0, %r681;  mov.s32 %r687, r0;}
	// end inline asm
	mov.b32 	%r695, 16;
	// begin inline asm
	{  .reg .s32 r0;  .reg .pred p;  shfl.sync.up.b32 r0|p, %r687, %r695, %r696, %r698;  @p add.s32 r0, r0, %r687;  mov.s32 %r693, r0;}
	// end inline asm
	setp.ne.s32 	%p105, %r639, 31;
	@%p105 bra 	$L__BB5_11;
	shl.b32 	%r719, %r9, 2;
	add.s32 	%r721, %r668, %r719;
	st.shared.u32 	[%r721+16], %r693;
$L__BB5_11:
	sub.s32 	%r722, %r693, %r673;
	bar.sync 	0;
	ld.shared.v4.u32 	{%r723, %r724, %r725, %r726}, [_ZZN3cub18CUB_300001_SM_10006detail4scan16DeviceScanKernelINS2_10policy_hubIiiijN4cuda3std3__44plusIvEEE10Policy1000EN6thrust24THRUST_300001_SM_1000_NS6detail15normal_iteratorINSD_10device_ptrIiEEEESI_NS0_13ScanTileStateIiLb1EEES9_NS1_10InputValueIiPiEEjiLb0EiEEvT0_T1_T2_iT3_T4_T5_E12temp_storage+16];
	add.s32 	%r727, %r724, %r723;
	setp.eq.s32 	%p106, %r9, 2;
	selp.b32 	%r728, %r727, %r723, %p106;
	add.s32 	%r729, %r727, %r725;
	setp.eq.s32 	%p107, %r9, 3;
	selp.b32 	%r730, %r729, %r728, %p107;
	add.s32 	%r731, %r729, %r726;
	setp.eq.s32 	%p108, %r9, 4;
	selp.b32 	%r732, %r731, %r730, %p108;
	ld.shared.v4.u32 	{%r733, %r734, %r735, %r736}, [_ZZN3cub18CUB_300001_SM_10006detail4scan16DeviceScanKernelINS2_10policy_hubIiiijN4cuda3std3__44plusIvEEE10Policy1000EN6thrust24THRUST_300001_SM_1000_NS6detail15normal_iteratorINSD_10device_ptrIiEEEESI_NS0_13ScanTileStateIiLb1EEES9_NS1_10InputValueIiPiEEjiLb0EiEEvT0_T1_T2_iT3_T4_T5_E12temp_storage+32];
	add.s32 	%r737, %r731, %r733;
	setp.eq.s32 	%p109, %r9, 5;
	selp.b32 	%r738, %r737, %r732, %p109;
	add.s32 	%r739, %r737, %r734;
	setp.eq.s32 	%p110, %r9, 6;
	selp.b32 	%r740, %r739, %r738, %p110;
	add.s32 	%r741, %r739, %r735;
	setp.eq.s32 	%p111, %r9, 7;
	selp.b32 	%r742, %r741, %r740, %p111;
	add.s32 	%r743, %r741, %r736;
	setp.eq.s32 	%p112, %r9, 8;
	selp.b32 	%r744, %r743, %r742, %p112;
	ld.shared.v4.u32 	{%r745, %r746, %r747, %r748}, [_ZZN3cub18CUB_300001_SM_10006detail4scan16DeviceScanKernelINS2_10policy_hubIiiijN4cuda3std3__44plusIvEEE10Policy1000EN6thrust24THRUST_300001_SM_1000_NS6detail15normal_iteratorINSD_10device_ptrIiEEEESI_NS0_13ScanTileStateIiLb1EEES9_NS1_10InputValueIiPiEEjiLb0EiEEvT0_T1_T2_iT3_T4_T5_E12temp_storage+48];
	add.s32 	%r749, %r743, %r745;
	setp.eq.s32 	%p113, %r9, 9;
	selp.b32 	%r750, %r749, %r744, %p113;
	add.s32 	%r751, %r749, %r746;
	setp.eq.s32 	%p114, %r9, 10;
	selp.b32 	%r752, %r751, %r750, %p114;
	add.s32 	%r753, %r751, %r747;
	setp.eq.s32 	%p115, %r9, 11;
	selp.b32 	%r754, %r753, %r752, %p115;
	add.s32 	%r40, %r753, %r748;
	setp.gt.u32 	%p116, %r7, 31;
	setp.lt.u32 	%p117, %r7, 32;
	setp.eq.s32 	%p118, %r639, 0;
	selp.b32 	%r755, 0, %r722, %p118;
	add.s32 	%r1011, %r754, %r755;
	selp.b32 	%r42, %r722, %r1011, %p117;
	@%p116 bra 	$L__BB5_27;
	setp.ne.s32 	%p119, %r7, 0;
	mul.wide.s32 	%rd44, %r998, 8;
	add.s64 	%rd6, %rd16, %rd44;
	@%p119 bra 	$L__BB5_14;
	st.shared.u32 	[_ZZN3cub18CUB_300001_SM_10006detail4scan16DeviceScanKernelINS2_10policy_hubIiiijN4cuda3std3__44plusIvEEE10Policy1000EN6thrust24THRUST_300001_SM_1000_NS6detail15normal_iteratorINSD_10device_ptrIiEEEESI_NS0_13ScanTileStateIiLb1EEES9_NS1_10InputValueIiPiEEjiLb0EiEEvT0_T1_T2_iT3_T4_T5_E12temp_storage+12], %r40;
	add.s64 	%rd45, %rd6, 256;
	mov.b32 	%r756, 100;
	// begin inline asm
	st.relaxed.gpu.v2.u32 [%rd45], {%r756, %r40};
	// end inline asm
$L__BB5_14:
	not.b32 	%r762, %r7;
	add.s32 	%r1006, %r998, %r762;
	mov.b32 	%r758, 830;
	// begin inline asm
	nanosleep.u32 %r758;
	// end inline asm
	mul.wide.s32 	%rd47, %r1006, 8;
	add.s64 	%rd48, %rd16, %rd47;
	add.s64 	%rd46, %rd48, 256;
	// begin inline asm
	ld.relaxed.gpu.v2.u32 {%r1008, %r1000}, [%rd46];
	// end inline asm
	mov.b32 	%r1001, 952;
$L__BB5_15:
	setp.eq.s32 	%p120, %r1008, 99;
	mov.b32 	%r763, -1;
	vote.sync.any.pred 	%p121, %p120, %r763;
	not.pred 	%p122, %p121;
	@%p122 bra 	$L__BB5_17;
	mul.lo.s32 	%r858, %r998, 16807;
	and.b32  	%r998, %r858, 2147483647;
	add.s32 	%r859, %r1001, 1;
	rem.u32 	%r855, %r998, %r859;
	// begin inline asm
	nanosleep.u32 %r855;
	// end inline asm
	shr.u32 	%r1001, %r1001, 1;
	// begin inline asm
	ld.relaxed.gpu.v2.u32 {%r1008, %r1000}, [%rd46];
	// end inline asm
	bra.uni 	$L__BB5_15;
$L__BB5_17:
	setp.eq.s32 	%p123, %r1008, 101;
	mov.b32 	%r790, -1;
	vote.sync.ballot.b32 	%r792, %p123, %r790;
	// begin inline asm
	mov.u32 %r765, %lanemask_ge;
	// end inline asm
	and.b32  	%r793, %r792, %r765;
	or.b32  	%r794, %r793, -2147483648;
	add.s32 	%r795, %r794, -1;
	not.b32 	%r796, %r794;
	and.b32  	%r797, %r796, %r795;
	popc.b32 	%r769, %r797;
	mov.b32 	%r768, 1;
	// begin inline asm
	shfl.sync.down.b32 %r766, %r1000, %r768, %r769, %r790;
	// end inline asm
	setp.lt.s32 	%p125, %r639, %r769;
	selp.b32 	%r798, %r766, 0, %p125;
	add.s32 	%r772, %r798, %r1000;
	mov.b32 	%r773, 2;
	// begin inline asm
	shfl.sync.down.b32 %r771, %r772, %r773, %r769, %r790;
	// end inline asm
	add.s32 	%r57, %r639, 2;
	setp.gt.s32 	%p126, %r57, %r769;
	selp.b32 	%r799, 0, %r771, %p126;
	add.s32 	%r777, %r772, %r799;
	mov.b32 	%r778, 4;
	// begin inline asm
	shfl.sync.down.b32 %r776, %r777, %r778, %r769, %r790;
	// end inline asm
	add.s32 	%r58, %r639, 4;
	setp.gt.s32 	%p127, %r58, %r769;
	selp.b32 	%r800, 0, %r776, %p127;
	add.s32 	%r782, %r777, %r800;
	mov.b32 	%r783, 8;
	// begin inline asm
	shfl.sync.down.b32 %r781, %r782, %r783, %r769, %r790;
	// end inline asm
	add.s32 	%r59, %r639, 8;
	setp.gt.s32 	%p128, %r59, %r769;
	selp.b32 	%r801, 0, %r781, %p128;
	add.s32 	%r787, %r782, %r801;
	mov.b32 	%r788, 16;
	// begin inline asm
	shfl.sync.down.b32 %r786, %r787, %r788, %r769, %r790;
	// end inline asm
	add.s32 	%r60, %r639, 16;
	setp.gt.s32 	%p129, %r60, %r769;
	selp.b32 	%r802, 0, %r786, %p129;
	add.s32 	%r1005, %r787, %r802;
	add.s64 	%rd8, %rd16, 256;
	mov.b32 	%r1002, 952;
$L__BB5_18:
	setp.ne.s32 	%p130, %r1008, 101;
	mov.b32 	%r803, -1;
	vote.sync.all.pred 	%p131, %p130, %r803;
	not.pred 	%p132, %p131;
	@%p132 bra 	$L__BB5_23;
	shr.u32 	%r1002, %r1002, 1;
	mul.wide.s32 	%rd51, %r1006, 8;
	add.s64 	%rd52, %rd8, %rd51;
	add.s64 	%rd50, %rd52, -256;
	// begin inline asm
	ld.relaxed.gpu.v2.u32 {%r1008, %r1009}, [%rd50];
	// end inline asm
	mov.u32 	%r1010, %r1002;
$L__BB5_20:
	setp.eq.s32 	%p136, %r1008, 99;
	mov.b32 	%r811, -1;
	vote.sync.any.pred 	%p137, %p136, %r811;
	not.pred 	%p138, %p137;
	@%p138 bra 	$L__BB5_22;
	mul.lo.s32 	%r853, %r998, 16807;
	and.b32  	%r998, %r853, 2147483647;
	add.s32 	%r854, %r1010, 1;
	rem.u32 	%r850, %r998, %r854;
	// begin inline asm
	nanosleep.u32 %r850;
	// end inline asm
	shr.u32 	%r1010, %r1010, 1;
	// begin inline asm
	ld.relaxed.gpu.v2.u32 {%r1008, %r1009}, [%rd50];
	// end inline asm
	bra.uni 	$L__BB5_20;
$L__BB5_22:
	setp.eq.s32 	%p139, %r1008, 101;
	mov.b32 	%r837, -1;
	vote.sync.ballot.b32 	%r838, %p139, %r837;
	and.b32  	%r839, %r838, %r765;
	or.b32  	%r840, %r839, -2147483648;
	add.s32 	%r841, %r840, -1;
	not.b32 	%r842, %r840;
	and.b32  	%r843, %r842, %r841;
	popc.b32 	%r816, %r843;
	mov.b32 	%r815, 1;
	// begin inline asm
	shfl.sync.down.b32 %r813, %r1009, %r815, %r816, %r837;
	// end inline asm
	setp.lt.s32 	%p141, %r639, %r816;
	selp.b32 	%r844, %r813, 0, %p141;
	add.s32 	%r819, %r844, %r1009;
	mov.b32 	%r820, 2;
	// begin inline asm
	shfl.sync.down.b32 %r818, %r819, %r820, %r816, %r837;
	// end inline asm
	setp.gt.s32 	%p142, %r57, %r816;
	selp.b32 	%r845, 0, %r818, %p142;
	add.s32 	%r824, %r819, %r845;
	mov.b32 	%r825, 4;
	// begin inline asm
	shfl.sync.down.b32 %r823, %r824, %r825, %r816, %r837;
	// end inline asm
	setp.gt.s32 	%p143, %r58, %r816;
	selp.b32 	%r846, 0, %r823, %p143;
	add.s32 	%r829, %r824, %r846;
	mov.b32 	%r830, 8;
	// begin inline asm
	shfl.sync.down.b32 %r828, %r829, %r830, %r816, %r837;
	// end inline asm
	setp.gt.s32 	%p144, %r59, %r816;
	selp.b32 	%r847, 0, %r828, %p144;
	add.s32 	%r834, %r829, %r847;
	mov.b32 	%r835, 16;
	// begin inline asm
	shfl.sync.down.b32 %r833, %r834, %r835, %r816, %r837;
	// end inline asm
	setp.gt.s32 	%p145, %r60, %r816;
	selp.b32 	%r848, 0, %r833, %p145;
	add.s32 	%r849, %r848, %r1005;
	add.s32 	%r1005, %r849, %r834;
	add.s32 	%r1006, %r1006, -32;
	bra.uni 	$L__BB5_18;
$L__BB5_23:
	@%p119 bra 	$L__BB5_25;
	add.s32 	%r806, %r1005, %r40;
	add.s64 	%rd49, %rd6, 256;
	mov.b32 	%r805, 101;
	// begin inline asm
	st.relaxed.gpu.v2.u32 [%rd49], {%r805, %r806};
	// end inline asm
	st.shared.u32 	[_ZZN3cub18CUB_300001_SM_10006detail4scan16DeviceScanKernelINS2_10policy_hubIiiijN4cuda3std3__44plusIvEEE10Policy1000EN6thrust24THRUST_300001_SM_1000_NS6detail15normal_iteratorINSD_10device_ptrIiEEEESI_NS0_13ScanTileStateIiLb1EEES9_NS1_10InputValueIiPiEEjiLb0EiEEvT0_T1_T2_iT3_T4_T5_E12temp_storage+4], %r1005;
	st.shared.u32 	[_ZZN3cub18CUB_300001_SM_10006detail4scan16DeviceScanKernelINS2_10policy_hubIiiijN4cuda3std3__44plusIvEEE10Policy1000EN6thrust24THRUST_300001_SM_1000_NS6detail15normal_iteratorINSD_10device_ptrIiEEEESI_NS0_13ScanTileStateIiLb1EEES9_NS1_10InputValueIiPiEEjiLb0EiEEvT0_T1_T2_iT3_T4_T5_E12temp_storage+8], %r806;
$L__BB5_25:
	setp.ne.s32 	%p134, %r639, 0;
	mov.u32 	%r1011, %r42;
	@%p134 bra 	$L__BB5_27;
	st.shared.u32 	[_ZZN3cub18CUB_300001_SM_10006detail4scan16DeviceScanKernelINS2_10policy_hubIiiijN4cuda3std3__44plusIvEEE10Policy1000EN6thrust24THRUST_300001_SM_1000_NS6detail15normal_iteratorINSD_10device_ptrIiEEEESI_NS0_13ScanTileStateIiLb1EEES9_NS1_10InputValueIiPiEEjiLb0EiEEvT0_T1_T2_iT3_T4_T5_E12temp_storage+76], %r1005;
	mov.u32 	%r1011, %r1005;
$L__BB5_27:
	bar.sync 	0;
	setp.eq.s32 	%p135, %r7, 0;
	ld.shared.u32 	%r807, [_ZZN3cub18CUB_300001_SM_10006detail4scan16DeviceScanKernelINS2_10policy_hubIiiijN4cuda3std3__44plusIvEEE10Policy1000EN6thrust24THRUST_300001_SM_1000_NS6detail15normal_iteratorINSD_10device_ptrIiEEEESI_NS0_13ScanTileStateIiLb1EEES9_NS1_10InputValueIiPiEEjiLb0EiEEvT0_T1_T2_iT3_T4_T5_E12temp_storage+76];
	selp.b32 	%r808, 0, %r807, %p135;
	add.s32 	%r1012, %r808, %r1011;
$L__BB5_28:
	add.s32 	%r952, %r1012, %r12;
	add.s32 	%r953, %r13, %r952;
	add.s32 	%r954, %r14, %r953;
	add.s32 	%r955, %r15, %r954;
	add.s32 	%r956, %r16, %r955;
	add.s32 	%r957, %r17, %r956;
	add.s32 	%r958, %r18, %r957;
	add.s32 	%r959, %r19, %r958;
	add.s32 	%r960, %r20, %r959;
	add.s32 	%r961, %r21, %r960;
	add.s32 	%r962, %r22, %r961;
	add.s32 	%r963, %r23, %r962;
	add.s32 	%r964, %r24, %r963;
	add.s32 	%r965, %r25, %r964;
	add.s32 	%r966, %r26, %r965;
	add.s32 	%r967, %r27, %r966;
	add.s32 	%r968, %r28, %r967;
	add.s32 	%r969, %r29, %r968;
	add.s32 	%r970, %r30, %r969;
	add.s32 	%r971, %r31, %r970;
	add.s32 	%r972, %r32, %r971;
	bar.sync 	0;
	st.shared.v2.u32 	[%r11], {%r1012, %r952};
	st.shared.v2.u32 	[%r11+8], {%r953, %r954};
	st.shared.v2.u32 	[%r11+16], {%r955, %r956};
	st.shared.v2.u32 	[%r11+24], {%r957, %r958};
	st.shared.v2.u32 	[%r11+32], {%r959, %r960};
	st.shared.v2.u32 	[%r11+40], {%r961, %r962};
	st.shared.v2.u32 	[%r11+48], {%r963, %r964};
	st.shared.v2.u32 	[%r11+56], {%r965, %r966};
	st.shared.v2.u32 	[%r11+64], {%r967, %r968};
	st.shared.v2.u32 	[%r11+72], {%r969, %r970};
	st.shared.v2.u32 	[%r11+80], {%r971, %r972};
	bar.warp.sync 	-1;
	ld.shared.u32 	%r973, [%r10];
	ld.shared.u32 	%r974, [%r10+128];
	ld.shared.u32 	%r975, [%r10+256];
	ld.shared.u32 	%r976, [%r10+384];
	ld.shared.u32 	%r977, [%r10+512];
	ld.shared.u32 	%r978, [%r10+640];
	ld.shared.u32 	%r979, [%r10+768];
	ld.shared.u32 	%r980, [%r10+896];
	ld.shared.u32 	%r981, [%r10+1024];
	ld.shared.u32 	%r982, [%r10+1152];
	ld.shared.u32 	%r983, [%r10+1280];
	ld.shared.u32 	%r984, [%r10+1408];
	ld.shared.u32 	%r985, [%r10+1536];
	ld.shared.u32 	%r986, [%r10+1664];
	ld.shared.u32 	%r987, [%r10+1792];
	ld.shared.u32 	%r988, [%r10+1920];
	ld.shared.u32 	%r989, [%r10+2048];
	ld.shared.u32 	%r990, [%r10+2176];
	ld.shared.u32 	%r991, [%r10+2304];
	ld.shared.u32 	%r992, [%r10+2432];
	ld.shared.u32 	%r993, [%r10+2560];
	ld.shared.u32 	%r994, [%r10+2688];
	add.s64 	%rd57, %rd4, %rd42;
	st.global.u32 	[%rd57], %r973;
	st.global.u32 	[%rd57+128], %r974;
	st.global.u32 	[%rd57+256], %r975;
	st.global.u32 	[%rd57+384], %r976;
	st.global.u32 	[%rd57+512], %r977;
	st.global.u32 	[%rd57+640], %r978;
	st.global.u32 	[%rd57+768], %r979;
	st.global.u32 	[%rd57+896], %r980;
	st.global.u32 	[%rd57+1024], %r981;
	st.global.u32 	[%rd57+1152], %r982;
	st.global.u32 	[%rd57+1280], %r983;
	st.global.u32 	[%rd57+1408], %r984;
	st.global.u32 	[%rd57+1536], %r985;
	st.global.u32 	[%rd57+1664], %r986;
	st.global.u32 	[%rd57+1792], %r987;
	st.global.u32 	[%rd57+1920], %r988;
	st.global.u32 	[%rd57+2048], %r989;
	st.global.u32 	[%rd57+2176], %r990;
	st.global.u32 	[%rd57+2304], %r991;
	st.global.u32 	[%rd57+2432], %r992;
	st.global.u32 	[%rd57+2560], %r993;
	st.global.u32 	[%rd57+2688], %r994;
	bra.uni 	$L__BB5_143;
$L__BB5_29:
	setp.eq.s32 	%p3, %r6, 0;
	@%p3 bra 	$L__BB5_143;
	mul.wide.u32 	%rd18, %r5, 4;
	add.s64 	%rd19, %rd3, %rd18;
	mov.u32 	%r85, %tid.x;
	ld.global.u32 	%r1034, [%rd19];
	and.b32  	%r242, %r85, 31;
	and.b32  	%r243, %r85, 992;
	mul.lo.s32 	%r244, %r243, 22;
	or.b32  	%r87, %r244, %r242;
	setp.ge.u32 	%p4, %r87, %r6;
	shl.b32 	%r245, %r87, 2;
	cvt.u64.u32 	%rd20, %r245;
	add.s64 	%rd10, %rd19, %rd20;
	mov.u32 	%r1013, %r1034;
	@%p4 bra 	$L__BB5_32;
	ld.global.u32 	%r1013, [%rd10];
$L__BB5_32:
	add.s32 	%r90, %r87, 32;
	setp.ge.u32 	%p5, %r90, %r6;
	mov.u32 	%r1014, %r1034;
	@%p5 bra 	$L__BB5_34;
	ld.global.u32 	%r1014, [%rd10+128];
$L__BB5_34:
	add.s32 	%r93, %r87, 64;
	setp.ge.u32 	%p6, %r93, %r6;
	mov.u32 	%r1015, %r1034;
	@%p6 bra 	$L__BB5_36;
	ld.global.u32 	%r1015, [%rd10+256];
$L__BB5_36:
	add.s32 	%r96, %r87, 96;
	setp.ge.u32 	%p7, %r96, %r6;
	mov.u32 	%r1016, %r1034;
	@%p7 bra 	$L__BB5_38;
	ld.global.u32 	%r1016, [%rd10+384];
$L__BB5_38:
	add.s32 	%r246, %r87, 128;
	setp.ge.u32 	%p8, %r246, %r6;
	mov.u32 	%r1017, %r1034;
	@%p8 bra 	$L__BB5_40;
	ld.global.u32 	%r1017, [%rd10+512];
$L__BB5_40:
	add.s32 	%r247, %r87, 160;
	setp.ge.u32 	%p9, %r247, %r6;
	mov.u32 	%r1018, %r1034;
	@%p9 bra 	$L__BB5_42;
	ld.global.u32 	%r1018, [%rd10+640];
$L__BB5_42:
	add.s32 	%r248, %r87, 192;
	setp.ge.u32 	%p10, %r248, %r6;
	mov.u32 	%r1019, %r1034;
	@%p10 bra 	$L__BB5_44;
	ld.global.u32 	%r1019, [%rd10+768];
$L__BB5_44:
	add.s32 	%r249, %r87, 224;
	setp.ge.u32 	%p11, %r249, %r6;
	mov.u32 	%r1020, %r1034;
	@%p11 bra 	$L__BB5_46;
	ld.global.u32 	%r1020, [%rd10+896];
$L__BB5_46:
	add.s32 	%r250, %r87, 256;
	setp.ge.u32 	%p12, %r250, %r6;
	mov.u32 	%r1021, %r1034;
	@%p12 bra 	$L__BB5_48;
	ld.global.u32 	%r1021, [%rd10+1024];
$L__BB5_48:
	add.s32 	%r251, %r87, 288;
	setp.ge.u32 	%p13, %r251, %r6;
	mov.u32 	%r1022, %r1034;
	@%p13 bra 	$L__BB5_50;
	ld.global.u32 	%r1022, [%rd10+1152];
$L__BB5_50:
	add.s32 	%r111, %r87, 320;
	setp.ge.u32 	%p14, %r111, %r6;
	mov.u32 	%r1023, %r1034;
	@%p14 bra 	$L__BB5_52;
	ld.global.u32 	%r1023, [%rd10+1280];
$L__BB5_52:
	add.s32 	%r114, %r87, 352;
	setp.ge.u32 	%p15, %r114, %r6;
	mov.u32 	%r1024, %r1034;
	@%p15 bra 	$L__BB5_54;
	ld.global.u32 	%r1024, [%rd10+1408];
$L__BB5_54:
	add.s32 	%r117, %r87, 384;
	setp.ge.u32 	%p16, %r117, %r6;
	mov.u32 	%r1025, %r1034;
	@%p16 bra 	$L__BB5_56;
	ld.global.u32 	%r1025, [%rd10+1536];
$L__BB5_56:
	add.s32 	%r120, %r87, 416;
	setp.ge.u32 	%p17, %r120, %r6;
	mov.u32 	%r1026, %r1034;
	@%p17 bra 	$L__BB5_58;
	ld.global.u32 	%r1026, [%rd10+1664];
$L__BB5_58:
	add.s32 	%r252, %r87, 448;
	setp.ge.u32 	%p18, %r252, %r6;
	mov.u32 	%r1027, %r1034;
	@%p18 bra 	$L__BB5_60;
	ld.global.u32 	%r1027, [%rd10+1792];
$L__BB5_60:
	add.s32 	%r253, %r87, 480;
	setp.ge.u32 	%p19, %r253, %r6;
	mov.u32 	%r1028, %r1034;
	@%p19 bra 	$L__BB5_62;
	ld.global.u32 	%r1028, [%rd10+1920];
$L__BB5_62:
	add.s32 	%r254, %r87, 512;
	setp.ge.u32 	%p20, %r254, %r6;
	mov.u32 	%r1029, %r1034;
	@%p20 bra 	$L__BB5_64;
	ld.global.u32 	%r1029, [%rd10+2048];
$L__BB5_64:
	add.s32 	%r129, %r87, 544;
	setp.ge.u32 	%p21, %r129, %r6;
	mov.u32 	%r1030, %r1034;
	@%p21 bra 	$L__BB5_66;
	ld.global.u32 	%r1030, [%rd10+2176];
$L__BB5_66:
	add.s32 	%r132, %r87, 576;
	setp.ge.u32 	%p22, %r132, %r6;
	mov.u32 	%r1031, %r1034;
	@%p22 bra 	$L__BB5_68;
	ld.global.u32 	%r1031, [%rd10+2304];
$L__BB5_68:
	add.s32 	%r255, %r87, 608;
	setp.ge.u32 	%p23, %r255, %r6;
	mov.u32 	%r1032, %r1034;
	@%p23 bra 	$L__BB5_70;
	ld.global.u32 	%r1032, [%rd10+2432];
$L__BB5_70:
	add.s32 	%r256, %r87, 640;
	setp.ge.u32 	%p24, %r256, %r6;
	mov.u32 	%r1033, %r1034;
	@%p24 bra 	$L__BB5_72;
	ld.global.u32 	%r1033, [%rd10+2560];
$L__BB5_72:
	add.s32 	%r139, %r87, 672;
	setp.ge.u32 	%p25, %r139, %r6;
	@%p25 bra 	$L__BB5_74;
	ld.global.u32 	%r1034, [%rd10+2688];
$L__BB5_74:
	// begin inline asm
	mov.u32 %r257, %laneid;
	// end inline asm
	shr.u32 	%r143, %r85, 5;
	mad.lo.s32 	%r258, %r143, 704, %r257;
	shl.b32 	%r259, %r258, 2;
	mov.u32 	%r260, _ZZN3cub18CUB_300001_SM_10006detail4scan16DeviceScanKernelINS2_10policy_hubIiiijN4cuda3std3__44plusIvEEE10Policy1000EN6thrust24THRUST_300001_SM_1000_NS6detail15normal_iteratorINSD_10device_ptrIiEEEESI_NS0_13ScanTileStateIiLb1EEES9_NS1_10InputValueIiPiEEjiLb0EiEEvT0_T1_T2_iT3_T4_T5_E12temp_storage;
	add.s32 	%r144, %r260, %r259;
	st.shared.u32 	[%r144], %r1013;
	st.shared.u32 	[%r144+128], %r1014;
	st.shared.u32 	[%r144+256], %r1015;
	st.shared.u32 	[%r144+384], %r1016;
	st.shared.u32 	[%r144+512], %r1017;
	st.shared.u32 	[%r144+640], %r1018;
	st.shared.u32 	[%r144+768], %r1019;
	st.shared.u32 	[%r144+896], %r1020;
	st.shared.u32 	[%r144+1024], %r1021;
	st.shared.u32 	[%r144+1152], %r1022;
	st.shared.u32 	[%r144+1280], %r1023;
	st.shared.u32 	[%r144+1408], %r1024;
	st.shared.u32 	[%r144+1536], %r1025;
	st.shared.u32 	[%r144+1664], %r1026;
	st.shared.u32 	[%r144+1792], %r1027;
	st.shared.u32 	[%r144+1920], %r1028;
	st.shared.u32 	[%r144+2048], %r1029;
	st.shared.u32 	[%r144+2176], %r1030;
	st.shared.u32 	[%r144+2304], %r1031;
	st.shared.u32 	[%r144+2432], %r1032;
	st.shared.u32 	[%r144+2560], %r1033;
	st.shared.u32 	[%r144+2688], %r1034;
	bar.warp.sync 	-1;
	mad.lo.s32 	%r145, %r257, 84, %r144;
	ld.shared.v2.u32 	{%r146, %r147}, [%r145];
	ld.shared.v2.u32 	{%r148, %r149}, [%r145+8];
	ld.shared.v2.u32 	{%r150, %r151}, [%r145+16];
	ld.shared.v2.u32 	{%r152, %r153}, [%r145+24];
	ld.shared.v2.u32 	{%r154, %r155}, [%r145+32];
	ld.shared.v2.u32 	{%r156, %r157}, [%r145+40];
	ld.shared.v2.u32 	{%r158, %r159}, [%r145+48];
	ld.shared.v2.u32 	{%r160, %r161}, [%r145+56];
	ld.shared.v2.u32 	{%r162, %r163}, [%r145+64];
	ld.shared.v2.u32 	{%r164, %r165}, [%r145+72];
	ld.shared.v2.u32 	{%r166, %r167}, [%r145+80];
	bar.sync 	0;
	setp.ne.s32 	%p26, %r998, 0;
	@%p26 bra 	$L__BB5_78;
	add.s32 	%r490, %r147, %r146;
	add.s32 	%r491, %r148, %r490;
	add.s32 	%r492, %r149, %r491;
	add.s32 	%r493, %r150, %r492;
	add.s32 	%r494, %r151, %r493;
	add.s32 	%r495, %r152, %r494;
	add.s32 	%r496, %r153, %r495;
	add.s32 	%r497, %r154, %r496;
	add.s32 	%r498, %r155, %r497;
	add.s32 	%r499, %r156, %r498;
	add.s32 	%r500, %r157, %r499;
	add.s32 	%r501, %r158, %r500;
	add.s32 	%r502, %r159, %r501;
	add.s32 	%r503, %r160, %r502;
	add.s32 	%r504, %r161, %r503;
	add.s32 	%r505, %r162, %r504;
	add.s32 	%r506, %r163, %r505;
	add.s32 	%r507, %r164, %r506;
	add.s32 	%r508, %r165, %r507;
	add.s32 	%r509, %r166, %r508;
	add.s32 	%r464, %r167, %r509;
	mov.b32 	%r462, 1;
	mov.b32 	%r487, 0;
	mov.b32 	%r489, -1;
	// begin inline asm
	{  .reg .s32 r0;  .reg .pred p;  shfl.sync.up.b32 r0|p, %r464, %r462, %r487, %r489;  @p add.s32 r0, r0, %r464;  mov.s32 %r460, r0;}
	// end inline asm
	mov.b32 	%r468, 2;
	// begin inline asm
	{  .reg .s32 r0;  .reg .pred p;  shfl.sync.up.b32 r0|p, %r460, %r468, %r487, %r489;  @p add.s32 r0, r0, %r460;  mov.s32 %r466, r0;}
	// end inline asm
	mov.b32 	%r474, 4;
	// begin inline asm
	{  .reg .s32 r0;  .reg .pred p;  shfl.sync.up.b32 r0|p, %r466, %r474, %r487, %r489;  @p add.s32 r0, r0, %r466;  mov.s32 %r472, r0;}
	// end inline asm
	mov.b32 	%r480, 8;
	// begin inline asm
	{  .reg .s32 r0;  .reg .pred p;  shfl.sync.up.b32 r0|p, %r472, %r480, %r487, %r489;  @p add.s32 r0, r0, %r472;  mov.s32 %r478, r0;}
	// end inline asm
	mov.b32 	%r486, 16;
	// begin inline asm
	{  .reg .s32 r0;  .reg .pred p;  shfl.sync.up.b32 r0|p, %r478, %r486, %r487, %r489;  @p add.s32 r0, r0, %r478;  mov.s32 %r484, r0;}
	// end inline asm
	setp.ne.s32 	%p68, %r257, 31;
	@%p68 bra 	$L__BB5_77;
	shl.b32 	%r510, %r143, 2;
	mov.u32 	%r511, _ZZN3cub18CUB_300001_SM_10006detail4scan16DeviceScanKernelINS2_10policy_hubIiiijN4cuda3std3__44plusIvEEE10Policy1000EN6thrust24THRUST_300001_SM_1000_NS6detail15normal_iteratorINSD_10device_ptrIiEEEESI_NS0_13ScanTileStateIiLb1EEES9_NS1_10InputValueIiPiEEjiLb0EiEEvT0_T1_T2_iT3_T4_T5_E12temp_storage;
	add.s32 	%r512, %r511, %r510;
	st.shared.u32 	[%r512+16], %r484;
$L__BB5_77:
	bar.sync 	0;
	ld.shared.v4.u32 	{%r513, %r514, %r515, %r516}, [_ZZN3cub18CUB_300001_SM_10006detail4scan16DeviceScanKernelINS2_10policy_hubIiiijN4cuda3std3__44plusIvEEE10Policy1000EN6thrust24THRUST_300001_SM_1000_NS6detail15normal_iteratorINSD_10device_ptrIiEEEESI_NS0_13ScanTileStateIiLb1EEES9_NS1_10InputValueIiPiEEjiLb0EiEEvT0_T1_T2_iT3_T4_T5_E12temp_storage+16];
	add.s32 	%r517, %r514, %r513;
	setp.eq.s32 	%p69, %r143, 2;
	selp.b32 	%r518, %r517, %r513, %p69;
	add.s32 	%r519, %r517, %r515;
	setp.eq.s32 	%p70, %r143, 3;
	selp.b32 	%r520, %r519, %r518, %p70;
	add.s32 	%r521, %r519, %r516;
	setp.eq.s32 	%p71, %r143, 4;
	selp.b32 	%r522, %r521, %r520, %p71;
	ld.shared.v4.u32 	{%r523, %r524, %r525, %r526}, [_ZZN3cub18CUB_300001_SM_10006detail4scan16DeviceScanKernelINS2_10policy_hubIiiijN4cuda3std3__44plusIvEEE10Policy1000EN6thrust24THRUST_300001_SM_1000_NS6detail15normal_iteratorINSD_10device_ptrIiEEEESI_NS0_13ScanTileStateIiLb1EEES9_NS1_10InputValueIiPiEEjiLb0EiEEvT0_T1_T2_iT3_T4_T5_E12temp_storage+32];
	add.s32 	%r527, %r521, %r523;
	setp.eq.s32 	%p72, %r143, 5;
	selp.b32 	%r528, %r527, %r522, %p72;
	add.s32 	%r529, %r527, %r524;
	setp.eq.s32 	%p73, %r143, 6;
	selp.b32 	%r530, %r529, %r528, %p73;
	add.s32 	%r531, %r529, %r525;
	setp.eq.s32 	%p74, %r143, 7;
	selp.b32 	%r532, %r531, %r530, %p74;
	add.s32 	%r533, %r531, %r526;
	setp.eq.s32 	%p75, %r143, 8;
	selp.b32 	%r534, %r533, %r532, %p75;
	.pragma "used_bytes_mask 4095";
	ld.shared.v4.u32 	{%r535, %r536, %r537, %r538}, [_ZZN3cub18CUB_300001_SM_10006detail4scan16DeviceScanKernelINS2_10policy_hubIiiijN4cuda3std3__44plusIvEEE10Policy1000EN6thrust24THRUST_300001_SM_1000_NS6detail15normal_iteratorINSD_10device_ptrIiEEEESI_NS0_13ScanTileStateIiLb1EEES9_NS1_10InputValueIiPiEEjiLb0EiEEvT0_T1_T2_iT3_T4_T5_E12temp_storage+48];
	add.s32 	%r539, %r533, %r535;
	setp.eq.s32 	%p76, %r143, 9;
	selp.b32 	%r540, %r539, %r534, %p76;
	add.s32 	%r541, %r539, %r536;
	setp.eq.s32 	%p77, %r143, 10;
	selp.b32 	%r542, %r541, %r540, %p77;
	add.s32 	%r543, %r541, %r537;
	setp.eq.s32 	%p78, %r143, 11;
	selp.b32 	%r544, %r543, %r542, %p78;
	setp.lt.u32 	%p79, %r85, 32;
	selp.b32 	%r545, 0, %r544, %p79;
	setp.eq.s32 	%p80, %r257, 0;
	sub.s32 	%r546, %r484, %r464;
	selp.b32 	%r547, 0, %r546, %p80;
	add.s32 	%r548, %r547, %r997;
	add.s32 	%r1049, %r548, %r545;
	bra.uni 	$L__BB5_97;
$L__BB5_78:
	add.s32 	%r291, %r147, %r146;
	add.s32 	%r292, %r148, %r291;
	add.s32 	%r293, %r149, %r292;
	add.s32 	%r294, %r150, %r293;
	add.s32 	%r295, %r151, %r294;
	add.s32 	%r296, %r152, %r295;
	add.s32 	%r297, %r153, %r296;
	add.s32 	%r298, %r154, %r297;
	add.s32 	%r299, %r155, %r298;
	add.s32 	%r300, %r156, %r299;
	add.s32 	%r301, %r157, %r300;
	add.s32 	%r302, %r158, %r301;
	add.s32 	%r303, %r159, %r302;
	add.s32 	%r304, %r160, %r303;
	add.s32 	%r305, %r161, %r304;
	add.s32 	%r306, %r162, %r305;
	add.s32 	%r307, %r163, %r306;
	add.s32 	%r308, %r164, %r307;
	add.s32 	%r309, %r165, %r308;
	add.s32 	%r310, %r166, %r309;
	add.s32 	%r265, %r167, %r310;
	mov.b32 	%r263, 1;
	mov.b32 	%r288, 0;
	mov.b32 	%r290, -1;
	// begin inline asm
	{  .reg .s32 r0;  .reg .pred p;  shfl.sync.up.b32 r0|p, %r265, %r263, %r288, %r290;  @p add.s32 r0, r0, %r265;  mov.s32 %r261, r0;}
	// end inline asm
	mov.b32 	%r269, 2;
	// begin inline asm
	{  .reg .s32 r0;  .reg .pred p;  shfl.sync.up.b32 r0|p, %r261, %r269, %r288, %r290;  @p add.s32 r0, r0, %r261;  mov.s32 %r267, r0;}
	// end inline asm
	mov.b32 	%r275, 4;
	// begin inline asm
	{  .reg .s32 r0;  .reg .pred p;  shfl.sync.up.b32 r0|p, %r267, %r275, %r288, %r290;  @p add.s32 r0, r0, %r267;  mov.s32 %r273, r0;}
	// end inline asm
	mov.b32 	%r281, 8;
	// begin inline asm
	{  .reg .s32 r0;  .reg .pred p;  shfl.sync.up.b32 r0|p, %r273, %r281, %r288, %r290;  @p add.s32 r0, r0, %r273;  mov.s32 %r279, r0;}
	// end inline asm
	mov.b32 	%r287, 16;
	// begin inline asm
	{  .reg .s32 r0;  .reg .pred p;  shfl.sync.up.b32 r0|p, %r279, %r287, %r288, %r290;  @p add.s32 r0, r0, %r279;  mov.s32 %r285, r0;}
	// end inline asm
	setp.ne.s32 	%p27, %r257, 31;
	@%p27 bra 	$L__BB5_80;
	shl.b32 	%r311, %r143, 2;
	mov.u32 	%r312, _ZZN3cub18CUB_300001_SM_10006detail4scan16DeviceScanKernelINS2_10policy_hubIiiijN4cuda3std3__44plusIvEEE10Policy1000EN6thrust24THRUST_300001_SM_1000_NS6detail15normal_iteratorINSD_10device_ptrIiEEEESI_NS0_13ScanTileStateIiLb1EEES9_NS1_10InputValueIiPiEEjiLb0EiEEvT0_T1_T2_iT3_T4_T5_E12temp_storage;
	add.s32 	%r313, %r312, %r311;
	st.shared.u32 	[%r313+16], %r285;
$L__BB5_80:
	sub.s32 	%r314, %r285, %r265;
	bar.sync 	0;
	ld.shared.v4.u32 	{%r315, %r316, %r317, %r318}, [_ZZN3cub18CUB_300001_SM_10006detail4scan16DeviceScanKernelINS2_10policy_hubIiiijN4cuda3std3__44plusIvEEE10Policy1000EN6thrust24THRUST_300001_SM_1000_NS6detail15normal_iteratorINSD_10device_ptrIiEEEESI_NS0_13ScanTileStateIiLb1EEES9_NS1_10InputValueIiPiEEjiLb0EiEEvT0_T1_T2_iT3_T4_T5_E12temp_storage+16];
	add.s32 	%r319, %r316, %r315;
	setp.eq.s32 	%p28, %r143, 2;
	selp.b32 	%r320, %r319, %r315, %p28;
	add.s32 	%r321, %r319, %r317;
	setp.eq.s32 	%p29, %r143, 3;
	selp.b32 	%r322, %r321, %r320, %p29;
	add.s32 	%r323, %r321, %r318;
	setp.eq.s32 	%p30, %r143, 4;
	selp.b32 	%r324, %r323, %r322, %p30;
	ld.shared.v4.u32 	{%r325, %r326, %r327, %r328}, [_ZZN3cub18CUB_300001_SM_10006detail4scan16DeviceScanKernelINS2_10policy_hubIiiijN4cuda3std3__44plusIvEEE10Policy1000EN6thrust24THRUST_300001_SM_1000_NS6detail15normal_iteratorINSD_10device_ptrIiEEEESI_NS0_13ScanTileStateIiLb1EEES9_NS1_10InputValueIiPiEEjiLb0EiEEvT0_T1_T2_iT3_T4_T5_E12temp_storage+32];
	add.s32 	%r329, %r323, %r325;
	setp.eq.s32 	%p31, %r143, 5;
	selp.b32 	%r330, %r329, %r324, %p31;
	add.s32 	%r331, %r329, %r326;
	setp.eq.s32 	%p32, %r143, 6;
	selp.b32 	%r332, %r331, %r330, %p32;
	add.s32 	%r333, %r331, %r327;
	setp.eq.s32 	%p33, %r143, 7;
	selp.b32 	%r334, %r333, %r332, %p33;
	add.s32 	%r335, %r333, %r328;
	setp.eq.s32 	%p34, %r143, 8;
	selp.b32 	%r336, %r335, %r334, %p34;
	ld.shared.v4.u32 	{%r337, %r338, %r339, %r340}, [_ZZN3cub18CUB_300001_SM_10006detail4scan16DeviceScanKernelINS2_10policy_hubIiiijN4cuda3std3__44plusIvEEE10Policy1000EN6thrust24THRUST_300001_SM_1000_NS6detail15normal_iteratorINSD_10device_ptrIiEEEESI_NS0_13ScanTileStateIiLb1EEES9_NS1_10InputValueIiPiEEjiLb0EiEEvT0_T1_T2_iT3_T4_T5_E12temp_storage+48];
	add.s32 	%r341, %r335, %r337;
	setp.eq.s32 	%p35, %r143, 9;
	selp.b32 	%r342, %r341, %r336, %p35;
	add.s32 	%r343, %r341, %r338;
	setp.eq.s32 	%p36, %r143, 10;
	selp.b32 	%r344, %r343, %r342, %p36;
	add.s32 	%r345, %r343, %r339;
	setp.eq.s32 	%p37, %r143, 11;
	selp.b32 	%r346, %r345, %r344, %p37;
	add.s32 	%r173, %r345, %r340;
	setp.gt.u32 	%p38, %r85, 31;
	setp.lt.u32 	%p39, %r85, 32;
	setp.eq.s32 	%p40, %r257, 0;
	selp.b32 	%r347, 0, %r314, %p40;
	add.s32 	%r1048, %r346, %r347;
	selp.b32 	%r175, %r314, %r1048, %p39;
	@%p38 bra 	$L__BB5_96;
	setp.ne.s32 	%p41, %r85, 0;
	mul.wide.s32 	%rd21, %r998, 8;
	add.s64 	%rd11, %rd16, %rd21;
	@%p41 bra 	$L__BB5_83;
	st.shared.u32 	[_ZZN3cub18CUB_300001_SM_10006detail4scan16DeviceScanKernelINS2_10policy_hubIiiijN4cuda3std3__44plusIvEEE10Policy1000EN6thrust24THRUST_300001_SM_1000_NS6detail15normal_iteratorINSD_10device_ptrIiEEEESI_NS0_13ScanTileStateIiLb1EEES9_NS1_10InputValueIiPiEEjiLb0EiEEvT0_T1_T2_iT3_T4_T5_E12temp_storage+12], %r173;
	add.s64 	%rd22, %rd11, 256;
	mov.b32 	%r348, 100;
	// begin inline asm
	st.relaxed.gpu.v2.u32 [%rd22], {%r348, %r173};
	// end inline asm
$L__BB5_83:
	not.b32 	%r354, %r85;
	add.s32 	%r1043, %r998, %r354;
	mov.b32 	%r350, 830;
	// begin inline asm
	nanosleep.u32 %r350;
	// end inline asm
	mul.wide.s32 	%rd24, %r1043, 8;
	add.s64 	%rd25, %rd16, %rd24;
	add.s64 	%rd23, %rd25, 256;
	// begin inline asm
	ld.relaxed.gpu.v2.u32 {%r1045, %r1037}, [%rd23];
	// end inline asm
	mov.b32 	%r1038, 952;
$L__BB5_84:
	setp.eq.s32 	%p42, %r1045, 99;
	mov.b32 	%r355, -1;
	vote.sync.any.pred 	%p43, %p42, %r355;
	not.pred 	%p44, %p43;
	@%p44 bra 	$L__BB5_86;
	mul.lo.s32 	%r458, %r998, 16807;
	and.b32  	%r998, %r458, 2147483647;
	add.s32 	%r459, %r1038, 1;
	rem.u32 	%r455, %r998, %r459;
	// begin inline asm
	nanosleep.u32 %r455;
	// end inline asm
	shr.u32 	%r1038, %r1038, 1;
	// begin inline asm
	ld.relaxed.gpu.v2.u32 {%r1045, %r1037}, [%rd23];
	// end inline asm
	bra.uni 	$L__BB5_84;
$L__BB5_86:
	setp.eq.s32 	%p45, %r1045, 101;
	mov.b32 	%r382, -1;
	vote.sync.ballot.b32 	%r384, %p45, %r382;
	// begin inline asm
	mov.u32 %r357, %lanemask_ge;
	// end inline asm
	and.b32  	%r385, %r384, %r357;
	or.b32  	%r386, %r385, -2147483648;
	add.s32 	%r387, %r386, -1;
	not.b32 	%r388, %r386;
	and.b32  	%r389, %r388, %r387;
	popc.b32 	%r361, %r389;
	mov.b32 	%r360, 1;
	// begin inline asm
	shfl.sync.down.b32 %r358, %r1037, %r360, %r361, %r382;
	// end inline asm
	setp.lt.s32 	%p47, %r257, %r361;
	selp.b32 	%r390, %r358, 0, %p47;
	add.s32 	%r364, %r390, %r1037;
	mov.b32 	%r365, 2;
	// begin inline asm
	shfl.sync.down.b32 %r363, %r364, %r365, %r361, %r382;
	// end inline asm
	add.s32 	%r391, %r257, 2;
	setp.gt.s32 	%p48, %r391, %r361;
	selp.b32 	%r392, 0, %r363, %p48;
	add.s32 	%r369, %r364, %r392;
	mov.b32 	%r370, 4;
	// begin inline asm
	shfl.sync.down.b32 %r368, %r369, %r370, %r361, %r382;
	// end inline asm
	add.s32 	%r393, %r257, 4;
	setp.gt.s32 	%p49, %r393, %r361;
	selp.b32 	%r394, 0, %r368, %p49;
	add.s32 	%r374, %r369, %r394;
	mov.b32 	%r375, 8;
	// begin inline asm
	shfl.sync.down.b32 %r373, %r374, %r375, %r361, %r382;
	// end inline asm
	add.s32 	%r395, %r257, 8;
	setp.gt.s32 	%p50, %r395, %r361;
	selp.b32 	%r396, 0, %r373, %p50;
	add.s32 	%r379, %r374, %r396;
	mov.b32 	%r380, 16;
	// begin inline asm
	shfl.sync.down.b32 %r378, %r379, %r380, %r361, %r382;
	// end inline asm
	add.s32 	%r397, %r257, 16;
	setp.gt.s32 	%p51, %r397, %r361;
	selp.b32 	%r398, 0, %r378, %p51;
	add.s32 	%r1041, %r379, %r398;
	add.s64 	%rd12, %rd16, 256;
	mov.b32 	%r1039, 952;
$L__BB5_87:
	setp.ne.s32 	%p52, %r1045, 101;
	mov.b32 	%r399, -1;
	vote.sync.all.pred 	%p53, %p52, %r399;
	not.pred 	%p54, %p53;
	@%p54 bra 	$L__BB5_92;
	shr.u32 	%r1039, %r1039, 1;
	mul.wide.s32 	%rd28, %r1043, 8;
	add.s64 	%rd29, %rd12, %rd28;
	add.s64 	%rd27, %rd29, -256;
	// begin inline asm
	ld.relaxed.gpu.v2.u32 {%r1045, %r1046}, [%rd27];
	// end inline asm
	mov.u32 	%r1047, %r1039;
$L__BB5_89:
	setp.eq.s32 	%p58, %r1045, 99;
	mov.b32 	%r407, -1;
	vote.sync.any.pred 	%p59, %p58, %r407;
	not.pred 	%p60, %p59;
	@%p60 bra 	$L__BB5_91;
	mul.lo.s32 	%r453, %r998, 16807;
	and.b32  	%r998, %r453, 2147483647;
	add.s32 	%r454, %r1047, 1;
	rem.u32 	%r450, %r998, %r454;
	// begin inline asm
	nanosleep.u32 %r450;
	// end inline asm
	shr.u32 	%r1047, %r1047, 1;
	// begin inline asm
	ld.relaxed.gpu.v2.u32 {%r1045, %r1046}, [%rd27];
	// end inline asm
	bra.uni 	$L__BB5_89;
$L__BB5_91:
	setp.eq.s32 	%p61, %r1045, 101;
	mov.b32 	%r433, -1;
	vote.sync.ballot.b32 	%r434, %p61, %r433;
	and.b32  	%r435, %r434, %r357;
	or.b32  	%r436, %r435, -2147483648;
	add.s32 	%r437, %r436, -1;
	not.b32 	%r438, %r436;
	and.b32  	%r439, %r438, %r437;
	popc.b32 	%r412, %r439;
	mov.b32 	%r411, 1;
	// begin inline asm
	shfl.sync.down.b32 %r409, %r1046, %r411, %r412, %r433;
	// end inline asm
	setp.lt.s32 	%p63, %r257, %r412;
	selp.b32 	%r440, %r409, 0, %p63;
	add.s32 	%r415, %r440, %r1046;
	mov.b32 	%r416, 2;
	// begin inline asm
	shfl.sync.down.b32 %r414, %r415, %r416, %r412, %r433;
	// end inline asm
	add.s32 	%r441, %r257, 2;
	setp.gt.s32 	%p64, %r441, %r412;
	selp.b32 	%r442, 0, %r414, %p64;
	add.s32 	%r420, %r415, %r442;
	mov.b32 	%r421, 4;
	// begin inline asm
	shfl.sync.down.b32 %r419, %r420, %r421, %r412, %r433;
	// end inline asm
	add.s32 	%r443, %r257, 4;
	setp.gt.s32 	%p65, %r443, %r412;
	selp.b32 	%r444, 0, %r419, %p65;
	add.s32 	%r425, %r420, %r444;
	mov.b32 	%r426, 8;
	// begin inline asm
	shfl.sync.down.b32 %r424, %r425, %r426, %r412, %r433;
	// end inline asm
	add.s32 	%r445, %r257, 8;
	setp.gt.s32 	%p66, %r445, %r412;
	selp.b32 	%r446, 0, %r424, %p66;
	add.s32 	%r430, %r425, %r446;
	mov.b32 	%r431, 16;
	// begin inline asm
	shfl.sync.down.b32 %r429, %r430, %r431, %r412, %r433;
	// end inline asm
	add.s32 	%r447, %r257, 16;
	setp.gt.s32 	%p67, %r447, %r412;
	selp.b32 	%r448, 0, %r429, %p67;
	add.s32 	%r449, %r448, %r1041;
	add.s32 	%r1041, %r449, %r430;
	add.s32 	%r1043, %r1043, -32;
	bra.uni 	$L__BB5_87;
$L__BB5_92:
	@%p41 bra 	$L__BB5_94;
	add.s32 	%r402, %r1041, %r173;
	add.s64 	%rd26, %rd11, 256;
	mov.b32 	%r401, 101;
	// begin inline asm
	st.relaxed.gpu.v2.u32 [%rd26], {%r401, %r402};
	// end inline asm
	st.shared.u32 	[_ZZN3cub18CUB_300001_SM_10006detail4scan16DeviceScanKernelINS2_10policy_hubIiiijN4cuda3std3__44plusIvEEE10Policy1000EN6thrust24THRUST_300001_SM_1000_NS6detail15normal_iteratorINSD_10device_ptrIiEEEESI_NS0_13ScanTileStateIiLb1EEES9_NS1_10InputValueIiPiEEjiLb0EiEEvT0_T1_T2_iT3_T4_T5_E12temp_storage+4], %r1041;
	st.shared.u32 	[_ZZN3cub18CUB_300001_SM_10006detail4scan16DeviceScanKernelINS2_10policy_hubIiiijN4cuda3std3__44plusIvEEE10Policy1000EN6thrust24THRUST_300001_SM_1000_NS6detail15normal_iteratorINSD_10device_ptrIiEEEESI_NS0_13ScanTileStateIiLb1EEES9_NS1_10InputValueIiPiEEjiLb0EiEEvT0_T1_T2_iT3_T4_T5_E12temp_storage+8], %r402;
$L__BB5_94:
	setp.ne.s32 	%p56, %r257, 0;
	mov.u32 	%r1048, %r175;
	@%p56 bra 	$L__BB5_96;
	st.shared.u32 	[_ZZN3cub18CUB_300001_SM_10006detail4scan16DeviceScanKernelINS2_10policy_hubIiiijN4cuda3std3__44plusIvEEE10Policy1000EN6thrust24THRUST_300001_SM_1000_NS6detail15normal_iteratorINSD_10device_ptrIiEEEESI_NS0_13ScanTileStateIiLb1EEES9_NS1_10InputValueIiPiEEjiLb0EiEEvT0_T1_T2_iT3_T4_T5_E12temp_storage+76], %r1041;
	mov.u32 	%r1048, %r1041;
$L__BB5_96:
	bar.sync 	0;
	setp.eq.s32 	%p57, %r85, 0;
	ld.shared.u32 	%r403, [_ZZN3cub18CUB_300001_SM_10006detail4scan16DeviceScanKernelINS2_10policy_hubIiiijN4cuda3std3__44plusIvEEE10Policy1000EN6thrust24THRUST_300001_SM_1000_NS6detail15normal_iteratorINSD_10device_ptrIiEEEESI_NS0_13ScanTileStateIiLb1EEES9_NS1_10InputValueIiPiEEjiLb0EiEEvT0_T1_T2_iT3_T4_T5_E12temp_storage+76];
	selp.b32 	%r404, 0, %r403, %p57;
	add.s32 	%r1049, %r404, %r1048;
$L__BB5_97:
	add.s32 	%r549, %r1049, %r146;
	add.s32 	%r550, %r147, %r549;
	add.s32 	%r551, %r148, %r550;
	add.s32 	%r552, %r149, %r551;
	add.s32 	%r553, %r150, %r552;
	add.s32 	%r554, %r151, %r553;
	add.s32 	%r555, %r152, %r554;
	add.s32 	%r556, %r153, %r555;
	add.s32 	%r557, %r154, %r556;
	add.s32 	%r558, %r155, %r557;
	add.s32 	%r559, %r156, %r558;
	add.s32 	%r560, %r157, %r559;
	add.s32 	%r561, %r158, %r560;
	add.s32 	%r562, %r159, %r561;
	add.s32 	%r563, %r160, %r562;
	add.s32 	%r564, %r161, %r563;
	add.s32 	%r565, %r162, %r564;
	add.s32 	%r566, %r163, %r565;
	add.s32 	%r567, %r164, %r566;
	add.s32 	%r568, %r165, %r567;
	add.s32 	%r569, %r166, %r568;
	bar.sync 	0;
	st.shared.v2.u32 	[%r145], {%r1049, %r549};
	st.shared.v2.u32 	[%r145+8], {%r550, %r551};
	st.shared.v2.u32 	[%r145+16], {%r552, %r553};
	st.shared.v2.u32 	[%r145+24], {%r554, %r555};
	st.shared.v2.u32 	[%r145+32], {%r556, %r557};
	st.shared.v2.u32 	[%r145+40], {%r558, %r559};
	st.shared.v2.u32 	[%r145+48], {%r560, %r561};
	st.shared.v2.u32 	[%r145+56], {%r562, %r563};
	st.shared.v2.u32 	[%r145+64], {%r564, %r565};
	st.shared.v2.u32 	[%r145+72], {%r566, %r567};
	st.shared.v2.u32 	[%r145+80], {%r568, %r569};
	bar.warp.sync 	-1;
	ld.shared.u32 	%r214, [%r144];
	ld.shared.u32 	%r215, [%r144+128];
	ld.shared.u32 	%r216, [%r144+256];
	ld.shared.u32 	%r217, [%r144+384];
	ld.shared.u32 	%r218, [%r144+512];
	ld.shared.u32 	%r219, [%r144+640];
	ld.shared.u32 	%r220, [%r144+768];
	ld.shared.u32 	%r221, [%r144+896];
	ld.shared.u32 	%r222, [%r144+1024];
	ld.shared.u32 	%r223, [%r144+1152];
	ld.shared.u32 	%r224, [%r144+1280];
	ld.shared.u32 	%r225, [%r144+1408];
	ld.shared.u32 	%r226, [%r144+1536];
	ld.shared.u32 	%r227, [%r144+1664];
	ld.shared.u32 	%r228, [%r144+1792];
	ld.shared.u32 	%r229, [%r144+1920];
	ld.shared.u32 	%r230, [%r144+2048];
	ld.shared.u32 	%r231, [%r144+2176];
	ld.shared.u32 	%r232, [%r144+2304];
	ld.shared.u32 	%r233, [%r144+2432];
	ld.shared.u32 	%r234, [%r144+2560];
	ld.shared.u32 	%r235, [%r144+2688];
	setp.ne.s32 	%p81, %r85, 0;
	@%p81 bra 	$L__BB5_99;
	st.volatile.shared.u32 	[_ZZN3cub18CUB_300001_SM_10006detail4scan16DeviceScanKernelINS2_10policy_hubIiiijN4cuda3std3__44plusIvEEE10Policy1000EN6thrust24THRUST_300001_SM_1000_NS6detail15normal_iteratorINSD_10device_ptrIiEEEESI_NS0_13ScanTileStateIiLb1EEES9_NS1_10InputValueIiPiEEjiLb0EiEEvT0_T1_T2_iT3_T4_T5_E12temp_storage+33792], %r6;
$L__BB5_99:
	ld.param.u32 	%r996, [_ZN3cub18CUB_300001_SM_10006detail4scan16DeviceScanKernelINS2_10policy_hubIiiijN4cuda3std3__44plusIvEEE10Policy1000EN6thrust24THRUST_300001_SM_1000_NS6detail15normal_iteratorINSD_10device_ptrIiEEEESI_NS0_13ScanTileStateIiLb1EEES9_NS1_10InputValueIiPiEEjiLb0EiEEvT0_T1_T2_iT3_T4_T5__param_3];
	bar.sync 	0;
	ld.volatile.shared.u32 	%r236, [_ZZN3cub18CUB_300001_SM_10006detail4scan16DeviceScanKernelINS2_10policy_hubIiiijN4cuda3std3__44plusIvEEE10Policy1000EN6thrust24THRUST_300001_SM_1000_NS6detail15normal_iteratorINSD_10device_ptrIiEEEESI_NS0_13ScanTileStateIiLb1EEES9_NS1_10InputValueIiPiEEjiLb0EiEEvT0_T1_T2_iT3_T4_T5_E12temp_storage+33792];
	cvt.u64.u32 	%rd36, %r87;
	mov.u32 	%r570, %ctaid.x;
	add.s32 	%r571, %r996, %r570;
	mul.lo.s32 	%r572, %r571, 8448;
	cvt.u64.u32 	%rd37, %r572;
	add.s64 	%rd38, %rd36, %rd37;
	setp.ge.s32 	%p82, %r87, %r236;
	shl.b64 	%rd39, %rd38, 2;
	add.s64 	%rd13, %rd4, %rd39;
	@%p82 bra 	$L__BB5_101;
	st.global.u32 	[%rd13], %r214;
$L__BB5_101:
	setp.ge.s32 	%p83, %r90, %r236;
	@%p83 bra 	$L__BB5_103;
	st.global.u32 	[%rd13+128], %r215;
$L__BB5_103:
	setp.ge.s32 	%p84, %r93, %r236;
	@%p84 bra 	$L__BB5_105;
	st.global.u32 	[%rd13+256], %r216;
$L__BB5_105:
	setp.ge.s32 	%p85, %r96, %r236;
	@%p85 bra 	$L__BB5_107;
	st.global.u32 	[%rd13+384], %r217;
$L__BB5_107:
	mov.u32 	%r573, %tid.x;
	and.b32  	%r574, %r573, 992;
	mul.lo.s32 	%r575, %r574, 22;
	and.b32  	%r576, %r573, 31;
	or.b32  	%r577, %r575, %r576;
	add.s32 	%r578, %r577, 128;
	setp.ge.s32 	%p86, %r578, %r236;
	@%p86 bra 	$L__BB5_109;
	st.global.u32 	[%rd13+512], %r218;
$L__BB5_109:
	add.s32 	%r584, %r577, 160;
	setp.ge.s32 	%p87, %r584, %r236;
	@%p87 bra 	$L__BB5_111;
	st.global.u32 	[%rd13+640], %r219;
$L__BB5_111:
	add.s32 	%r590, %r577, 192;
	setp.ge.s32 	%p88, %r590, %r236;
	@%p88 bra 	$L__BB5_113;
	st.global.u32 	[%rd13+768], %r220;
$L__BB5_113:
	add.s32 	%r596, %r577, 224;
	setp.ge.s32 	%p89, %r596, %r236;
	@%p89 bra 	$L__BB5_115;
	st.global.u32 	[%rd13+896], %r221;
$L__BB5_115:
	add.s32 	%r602, %r577, 256;
	setp.ge.s32 	%p90, %r602, %r236;
	@%p90 bra 	$L__BB5_117;
	st.global.u32 	[%rd13+1024], %r222;
$L__BB5_117:
	add.s32 	%r608, %r577, 288;
	setp.ge.s32 	%p91, %r608, %r236;
	@%p91 bra 	$L__BB5_119;
	st.global.u32 	[%rd13+1152], %r223;
$L__BB5_119:
	setp.ge.s32 	%p92, %r111, %r236;
	@%p92 bra 	$L__BB5_121;
	st.global.u32 	[%rd13+1280], %r224;
$L__BB5_121:
	setp.ge.s32 	%p93, %r114, %r236;
	@%p93 bra 	$L__BB5_123;
	st.global.u32 	[%rd13+1408], %r225;
$L__BB5_123:
	setp.ge.s32 	%p94, %r117, %r236;
	@%p94 bra 	$L__BB5_125;
	st.global.u32 	[%rd13+1536], %r226;
$L__BB5_125:
	setp.ge.s32 	%p95, %r120, %r236;
	@%p95 bra 	$L__BB5_127;
	st.global.u32 	[%rd13+1664], %r227;
$L__BB5_127:
	add.s32 	%r614, %r577, 448;
	setp.ge.s32 	%p96, %r614, %r236;
	@%p96 bra 	$L__BB5_129;
	st.global.u32 	[%rd13+1792], %r228;
$L__BB5_129:
	add.s32 	%r620, %r577, 480;
	setp.ge.s32 	%p97, %r620, %r236;
	@%p97 bra 	$L__BB5_131;
	st.global.u32 	[%rd13+1920], %r229;
$L__BB5_131:
	add.s32 	%r626, %r577, 512;
	setp.ge.s32 	%p98, %r626, %r236;
	@%p98 bra 	$L__BB5_133;
	st.global.u32 	[%rd13+2048], %r230;
$L__BB5_133:
	setp.ge.s32 	%p99, %r129, %r236;
	@%p99 bra 	$L__BB5_135;
	st.global.u32 	[%rd13+2176], %r231;
$L__BB5_135:
	setp.ge.s32 	%p100, %r132, %r236;
	@%p100 bra 	$L__BB5_137;
	st.global.u32 	[%rd13+2304], %r232;
$L__BB5_137:
	add.s32 	%r632, %r577, 608;
	setp.ge.s32 	%p101, %r632, %r236;
	@%p101 bra 	$L__BB5_139;
	st.global.u32 	[%rd13+2432], %r233;
$L__BB5_139:
	add.s32 	%r638, %r577, 640;
	setp.ge.s32 	%p102, %r638, %r236;
	@%p102 bra 	$L__BB5_141;
	st.global.u32 	[%rd13+2560], %r234;
$L__BB5_141:
	setp.ge.s32 	%p103, %r139, %r236;
	@%p103 bra 	$L__BB5_143;
	st.global.u32 	[%rd13+2688], %r235;
$L__BB5_143:
	ret;

}
	// .globl	_ZN3cub18CUB_300001_SM_10006detail4scan16DeviceScanKernelINS2_10policy_hubIiiimN4cuda3std3__44plusIvEEE10Policy1000EN6thrust24THRUST_300001_SM_1000_NS6detail15normal_iteratorINSD_10device_ptrIiEEEESI_NS0_13ScanTileStateIiLb1EEES9_NS1_10InputValueIiPiEEmiLb0EiEEvT0_T1_T2_iT3_T4_T5_
.visible .entry _ZN3cub18CUB_300001_SM_10006detail4scan16DeviceScanKernelINS2_10policy_hubIiiimN4cuda3std3__44plusIvEEE10Policy1000EN6thrust24THRUST_300001_SM_1000_NS6detail15normal_iteratorINSD_10device_ptrIiEEEESI_NS0_13ScanTileStateIiLb1EEES9_NS1_10InputValueIiPiEEmiLb0EiEEvT0_T1_T2_iT3_T4_T5_(
	.param .align 8 .b8 _ZN3cub18CUB_300001_SM_10006detail4scan16DeviceScanKernelINS2_10policy_hubIiiimN4cuda3std3__44plusIvEEE10Policy1000EN6thrust24THRUST_300001_SM_1000_NS6detail15normal_iteratorINSD_10device_ptrIiEEEESI_NS0_13ScanTileStateIiLb1EEES9_NS1_10InputValueIiPiEEmiLb0EiEEvT0_T1_T2_iT3_T4_T5__param_0[8],
	.param .align 8 .b8 _ZN3cub18CUB_300001_SM_10006detail4scan16DeviceScanKernelINS2_10policy_hubIiiimN4cuda3std3__44plusIvEEE10Policy1000EN6thrust24THRUST_300001_SM_1000_NS6detail15normal_iteratorINSD_10device_ptrIiEEEESI_NS0_13ScanTileStateIiLb1EEES9_NS1_10InputValueIiPiEEmiLb0EiEEvT0_T1_T2_iT3_T4_T5__param_1[8],
	.param .align 8 .b8 _ZN3cub18CUB_300001_SM_10006detail4scan16DeviceScanKernelINS2_10policy_hubIiiimN4cuda3std3__44plusIvEEE10Policy1000EN6thrust24THRUST_300001_SM_1000_NS6detail15normal_iteratorINSD_10device_ptrIiEEEESI_NS0_13ScanTileStateIiLb1EEES9_NS1_10InputValueIiPiEEmiLb0EiEEvT0_T1_T2_iT3_T4_T5__param_2[8],
	.param .u32 _ZN3cub18CUB_300001_SM_10006detail4scan16DeviceScanKernelINS2_10policy_hubIiiimN4cuda3std3__44plusIvEEE10Policy1000EN6thrust24THRUST_300001_SM_1000_NS6detail15normal_iteratorINSD_10device_ptrIiEEEESI_NS0_13ScanTileStateIiLb1EEES9_NS1_10InputValueIiPiEEmiLb0EiEEvT0_T1_T2_iT3_T4_T5__param_3,
	.param .align 1 .b8 _ZN3cub18CUB_300001_SM_10006detail4scan16DeviceScanKernelINS2_10policy_hubIiiimN4cuda3std3__44plusIvEEE10Policy1000EN6thrust24THRUST_300001_SM_1000_NS6detail15normal_iteratorINSD_10device_ptrIiEEEESI_NS0_13ScanTileStateIiLb1EEES9_NS1_10InputValueIiPiEEmiLb0EiEEvT0_T1_T2_iT3_T4_T5__param_4[1],
	.param .align 8 .b8 _ZN3cub18CUB_300001_SM_10006detail4scan16DeviceScanKernelINS2_10policy_hubIiiimN4cuda3std3__44plusIvEEE10Policy1000EN6thrust24THRUST_300001_SM_1000_NS6detail15normal_iteratorINSD_10device_ptrIiEEEESI_NS0_13ScanTileStateIiLb1EEES9_NS1_10InputValueIiPiEEmiLb0EiEEvT0_T1_T2_iT3_T4_T5__param_5[16],
	.param .u64 _ZN3cub18CUB_300001_SM_10006detail4scan16DeviceScanKernelINS2_10policy_hubIiiimN4cuda3std3__44plusIvEEE10Policy1000EN6thrust24THRUST_300001_SM_1000_NS6detail15normal_iteratorINSD_10device_ptrIiEEEESI_NS0_13ScanTileStateIiLb1EEES9_NS1_10InputValueIiPiEEmiLb0EiEEvT0_T1_T2_iT3_T4_T5__param_6
)
.maxntid 416
{
	.reg .pred 	%p<158>;
	.reg .b16 	%rs<3>;
	.reg .b32 	%r<1003>;
	.reg .b64 	%rd<59>;
	// demoted variable
	.shared .align 16 .b8 _ZZN3cub18CUB_300001_SM_10006detail4scan16DeviceScanKernelINS2_10policy_hubIiiimN4cuda3std3__44plusIvEEE10Policy1000EN6thrust24THRUST_300001_SM_1000_NS6detail15normal_iteratorINSD_10device_ptrIiEEEESI_NS0_13ScanTileStateIiLb1EEES9_NS1_10InputValueIiPiEEmiLb0EiEEvT0_T1_T2_iT3_T4_T5_E12temp_storage[31632];
	ld.param.u32 	%r206, [_ZN3cub18CUB_300001_SM_10006detail4scan16DeviceScanKernelINS2_10policy_hubIiiimN4cuda3std3__44plusIvEEE10Policy1000EN6thrust24THRUST_300001_SM_1000_NS6detail15normal_iteratorINSD_10device_ptrIiEEEESI_NS0_13ScanTileStateIiLb1EEES9_NS1_10InputValueIiPiEEmiLb0EiEEvT0_T1_T2_iT3_T4_T5__param_5];
	bfe.u32 	%r207, %r206, 0, 8;
	cvt.u16.u32 	%rs1, %r207;
	and.b16  	%rs2, %rs1, 255;
	ld.param.u64 	%rd18, [_ZN3cub18CUB_300001_SM_10006detail4scan16DeviceScanKernelINS2_10policy_hubIiiimN4cuda3std3__44plusIvEEE10Policy1000EN6thrust24THRUST_300001_SM_1000_NS6detail15normal_iteratorINSD_10device_ptrIiEEEESI_NS0_13ScanTileStateIiLb1EEES9_NS1_10InputValueIiPiEEmiLb0EiEEvT0_T1_T2_iT3_T4_T5__param_2];
	ld.param.u64 	%rd17, [_ZN3cub18CUB_300001_SM_10006detail4scan16DeviceScanKernelINS2_10policy_hubIiiimN4cuda3std3__44plusIvEEE10Policy1000EN6thrust24THRUST_300001_SM_1000_NS6detail15normal_iteratorINSD_10device_ptrIiEEEESI_NS0_13ScanTileStateIiLb1EEES9_NS1_10InputValueIiPiEEmiLb0EiEEvT0_T1_T2_iT3_T4_T5__param_1];
	ld.param.u64 	%rd16, [_ZN3cub18CUB_300001_SM_10006detail4scan16DeviceScanKernelINS2_10policy_hubIiiimN4cuda3std3__44plusIvEEE10Policy1000EN6thrust24THRUST_300001_SM_1000_NS6detail15normal_iteratorINSD_10device_ptrIiEEEESI_NS0_13ScanTileStateIiLb1EEES9_NS1_10InputValueIiPiEEmiLb0EiEEvT0_T1_T2_iT3_T4_T5__param_0];
	ld.param.u64 	%rd1, [_ZN3cub18CUB_300001_SM_10006detail4scan16DeviceScanKernelINS2_10policy_hubIiiimN4cuda3std3__44plusIvEEE10Policy1000EN6thrust24THRUST_300001_SM_1000_NS6detail15normal_iteratorINSD_10device_ptrIiEEEESI_NS0_13ScanTileStateIiLb1EEES9_NS1_10InputValueIiPiEEmiLb0EiEEvT0_T1_T2_iT3_T4_T5__param_5+8];
	ld.param.u32 	%r205, [_ZN3cub18CUB_300001_SM_10006detail4scan16DeviceScanKernelINS2_10policy_hubIiiimN4cuda3std3__44plusIvEEE10Policy1000EN6thrust24THRUST_300001_SM_1000_NS6detail15normal_iteratorINSD_10device_ptrIiEEEESI_NS0_13ScanTileStateIiLb1EEES9_NS1_10InputValueIiPiEEmiLb0EiEEvT0_T1_T2_iT3_T4_T5__param_3];
	ld.param.u64 	%rd19, [_ZN3cub18CUB_300001_SM_10006detail4scan16DeviceScanKernelINS2_10policy_hubIiiimN4cuda3std3__44plusIvEEE10Policy1000EN6thrust24THRUST_300001_SM_1000_NS6detail15normal_iteratorINSD_10device_ptrIiEEEESI_NS0_13ScanTileStateIiLb1EEES9_NS1_10InputValueIiPiEEmiLb0EiEEvT0_T1_T2_iT3_T4_T5__param_6];
	setp.eq.s16 	%p1, %rs2, 0;
	@%p1 bra 	$L__BB6_2;
	cvta.to.global.u64 	%rd20, %rd1;
	ld.global.u32 	%r959, [%rd20];
	bra.uni 	$L__BB6_3;
$L__BB6_2:
	cvt.u32.u64 	%r959, %rd1;
$L__BB6_3:
	cvta.to.global.u64 	%rd3, %rd16;
	cvta.to.global.u64 	%rd4, %rd17;
	mov.u32 	%r208, %ctaid.x;
	add.s32 	%r4, %r205, %r208;
	mul.wide.s32 	%rd5, %r4, 7904;
	sub.s64 	%rd6, %rd19, %rd5;
	setp.lt.u64 	%p2, %rd6, 7905;
	@%p2 bra 	$L__BB6_29;
	mov.u32 	%r5, %tid.x;
	and.b32  	%r617, %r5, 31;
	and.b32  	%r618, %r5, 992;
	mul.lo.s32 	%r619, %r618, 19;
	or.b32  	%r620, %r619, %r617;
	cvt.u64.u32 	%rd42, %r620;
	add.s64 	%rd7, %rd5, %rd42;
	shl.b64 	%rd43, %rd7, 2;
	add.s64 	%rd44, %rd3, %rd43;
	ld.global.u32 	%r621, [%rd44];
	ld.global.u32 	%r622, [%rd44+128];
	ld.global.u32 	%r623, [%rd44+256];
	ld.global.u32 	%r624, [%rd44+384];
	ld.global.u32 	%r625, [%rd44+512];
	ld.global.u32 	%r626, [%rd44+640];
	ld.global.u32 	%r627, [%rd44+768];
	ld.global.u32 	%r628, [%rd44+896];
	ld.global.u32 	%r629, [%rd44+1024];
	ld.global.u32 	%r630, [%rd44+1152];
	ld.global.u32 	%r631, [%rd44+1280];
	ld.global.u32 	%r632, [%rd44+1408];
	ld.global.u32 	%r633, [%rd44+1536];
	ld.global.u32 	%r634, [%rd44+1664];
	ld.global.u32 	%r635, [%rd44+1792];
	ld.global.u32 	%r636, [%rd44+1920];
	ld.global.u32 	%r637, [%rd44+2048];
	ld.global.u32 	%r638, [%rd44+2176];
	ld.global.u32 	%r639, [%rd44+2304];
	// begin inline asm
	mov.u32 %r616, %laneid;
	// end inline asm
	shr.u32 	%r7, %r5, 5;
	mad.lo.s32 	%r640, %r7, 608, %r616;
	shl.b32 	%r641, %r640, 2;
	mov.u32 	%r642, _ZZN3cub18CUB_300001_SM_10006detail4scan16DeviceScanKernelINS2_10policy_hubIiiimN4cuda3std3__44plusIvEEE10Policy1000EN6thrust24THRUST_300001_SM_1000_NS6detail15normal_iteratorINSD_10device_ptrIiEEEESI_NS0_13ScanTileStateIiLb1EEES9_NS1_10InputValueIiPiEEmiLb0EiEEvT0_T1_T2_iT3_T4_T5_E12temp_storage;
	add.s32 	%r8, %r642, %r641;
	st.shared.u32 	[%r8], %r621;
	st.shared.u32 	[%r8+128], %r622;
	st.shared.u32 	[%r8+256], %r623;
	st.shared.u32 	[%r8+384], %r624;
	st.shared.u32 	[%r8+512], %r625;
	st.shared.u32 	[%r8+640], %r626;
	st.shared.u32 	[%r8+768], %r627;
	st.shared.u32 	[%r8+896], %r628;
	st.shared.u32 	[%r8+1024], %r629;
	st.shared.u32 	[%r8+1152], %r630;
	st.shared.u32 	[%r8+1280], %r631;
	st.shared.u32 	[%r8+1408], %r632;
	st.shared.u32 	[%r8+1536], %r633;
	st.shared.u32 	[%r8+1664], %r634;
	st.shared.u32 	[%r8+1792], %r635;
	st.shared.u32 	[%r8+1920], %r636;
	st.shared.u32 	[%r8+2048], %r637;
	st.shared.u32 	[%r8+2176], %r638;
	st.shared.u32 	[%r8+2304], %r639;
	bar.warp.sync 	-1;
	mad.lo.s32 	%r9, %r616, 72, %r8;
	ld.shared.u32 	%r10, [%r9];
	ld.shared.u32 	%r11, [%r9+4];
	ld.shared.u32 	%r12, [%r9+8];
	ld.shared.u32 	%r13, [%r9+12];
	ld.shared.u32 	%r14, [%r9+16];
	ld.shared.u32 	%r15, [%r9+20];
	ld.shared.u32 	%r16, [%r9+24];
	ld.shared.u32 	%r17, [%r9+28];
	ld.shared.u32 	%r18, [%r9+32];
	ld.shared.u32 	%r19, [%r9+36];
	ld.shared.u32 	%r20, [%r9+40];
	ld.shared.u32 	%r21, [%r9+44];
	ld.shared.u32 	%r22, [%r9+48];
	ld.shared.u32 	%r23, [%r9+52];
	ld.shared.u32 	%r24, [%r9+56];
	ld.shared.u32 	%r25, [%r9+60];
	ld.shared.u32 	%r26, [%r9+64];
	ld.shared.u32 	%r27, [%r9+68];
	ld.shared.u32 	%r28, [%r9+72];
	bar.sync 	0;
	setp.ne.s32 	%p100, %r4, 0;
	@%p100 bra 	$L__BB6_9;
	add.s32 	%r860, %r11, %r10;
	add.s32 	%r861, %r12, %r860;
	add.s32 	%r862, %r13, %r861;
	add.s32 	%r863, %r14, %r862;
	add.s32 	%r864, %r15, %r863;
	add.s32 	%r865, %r16, %r864;
	add.s32 	%r866, %r17, %r865;
	add.s32 	%r867, %r18, %r866;
	add.s32 	%r868, %r19, %r867;
	add.s32 	%r869, %r20, %r868;
	add.s32 	%r870, %r21, %r869;
	add.s32 	%r871, %r22, %r870;
	add.s32 	%r872, %r23, %r871;
	add.s32 	%r873, %r24, %r872;
	add.s32 	%r874, %r25, %r873;
	add.s32 	%r875, %r26, %r874;
	add.s32 	%r876, %r27, %r875;
	add.s32 	%r834, %r28, %r876;
	mov.b32 	%r832, 1;
	mov.b32 	%r857, 0;
	mov.b32 	%r859, -1;
	// begin inline asm
	{  .reg .s32 r0;  .reg .pred p;  shfl.sync.up.b32 r0|p, %r834, %r832, %r857, %r859;  @p add.s32 r0, r0, %r834;  mov.s32 %r830, r0;}
	// end inline asm
	mov.b32 	%r838, 2;
	// begin inline asm
	{  .reg .s32 r0;  .reg .pred p;  shfl.sync.up.b32 r0|p, %r830, %r838, %r857, %r859;  @p add.s32 r0, r0, %r830;  mov.s32 %r836, r0;}
	// end inline asm
	mov.b32 	%r844, 4;
	// begin inline asm
	{  .reg .s32 r0;  .reg .pred p;  shfl.sync.up.b32 r0|p, %r836, %r844, %r857, %r859;  @p add.s32 r0, r0, %r836;  mov.s32 %r842, r0;}
	// end inline asm
	mov.b32 	%r850, 8;
	// begin inline asm
	{  .reg .s32 r0;  .reg .pred p;  shfl.sync.up.b32 r0|p, %r842, %r850, %r857, %r859;  @p add.s32 r0, r0, %r842;  mov.s32 %r848, r0;}
	// end inline asm
	mov.b32 	%r856, 16;
	// begin inline asm
	{  .reg .s32 r0;  .reg .pred p;  shfl.sync.up.b32 r0|p, %r848, %r856, %r857, %r859;  @p add.s32 r0, r0, %r848;  mov.s32 %r854, r0;}
	// end inline asm
	setp.ne.s32 	%p143, %r616, 31;
	@%p143 bra 	$L__BB6_7;
	shl.b32 	%r877, %r7, 2;
	mov.u32 	%r878, _ZZN3cub18CUB_300001_SM_10006detail4scan16DeviceScanKernelINS2_10policy_hubIiiimN4cuda3std3__44plusIvEEE10Policy1000EN6thrust24THRUST_300001_SM_1000_NS6detail15normal_iteratorINSD_10device_ptrIiEEEESI_NS0_13ScanTileStateIiLb1EEES9_NS1_10InputValueIiPiEEmiLb0EiEEvT0_T1_T2_iT3_T4_T5_E12temp_storage;
	add.s32 	%r879, %r878, %r877;
	st.shared.u32 	[%r879+16], %r854;
$L__BB6_7:
	bar.sync 	0;
	ld.shared.v4.u32 	{%r880, %r881, %r882, %r883}, [_ZZN3cub18CUB_300001_SM_10006detail4scan16DeviceScanKernelINS2_10policy_hubIiiimN4cuda3std3__44plusIvEEE10Policy1000EN6thrust24THRUST_300001_SM_1000_NS6detail15normal_iteratorINSD_10device_ptrIiEEEESI_NS0_13ScanTileStateIiLb1EEES9_NS1_10InputValueIiPiEEmiLb0EiEEvT0_T1_T2_iT3_T4_T5_E12temp_storage+16];
	add.s32 	%r884, %r881, %r880;
	setp.eq.s32 	%p144, %r7, 2;
	selp.b32 	%r885, %r884, %r880, %p144;
	add.s32 	%r886, %r884, %r882;
	setp.eq.s32 	%p145, %r7, 3;
	selp.b32 	%r887, %r886, %r885, %p145;
	add.s32 	%r888, %r886, %r883;
	setp.eq.s32 	%p146, %r7, 4;
	selp.b32 	%r889, %r888, %r887, %p146;
	ld.shared.v4.u32 	{%r890, %r891, %r892, %r893}, [_ZZN3cub18CUB_300001_SM_10006detail4scan16DeviceScanKernelINS2_10policy_hubIiiimN4cuda3std3__44plusIvEEE10Policy1000EN6thrust24THRUST_300001_SM_1000_NS6detail15normal_iteratorINSD_10device_ptrIiEEEESI_NS0_13ScanTileStateIiLb1EEES9_NS1_10InputValueIiPiEEmiLb0EiEEvT0_T1_T2_iT3_T4_T5_E12temp_storage+32];
	add.s32 	%r894, %r888, %r890;
	setp.eq.s32 	%p147, %r7, 5;
	selp.b32 	%r895, %r894, %r889, %p147;
	add.s32 	%r896, %r894, %r891;
	setp.eq.s32 	%p148, %r7, 6;
	selp.b32 	%r897, %r896, %r895, %p148;
	add.s32 	%r898, %r896, %r892;
	setp.eq.s32 	%p149, %r7, 7;
	selp.b32 	%r899, %r898, %r897, %p149;
	add.s32 	%r900, %r898, %r893;
	setp.eq.s32 	%p150, %r7, 8;
	selp.b32 	%r901, %r900, %r899, %p150;
	ld.shared.v4.u32 	{%r902, %r903, %r904, %r905}, [_ZZN3cub18CUB_300001_SM_10006detail4scan16DeviceScanKernelINS2_10policy_hubIiiimN4cuda3std3__44plusIvEEE10Policy1000EN6thrust24THRUST_300001_SM_1000_NS6detail15normal_iteratorINSD_10device_ptrIiEEEESI_NS0_13ScanTileStateIiLb1EEES9_NS1_10InputValueIiPiEEmiLb0EiEEvT0_T1_T2_iT3_T4_T5_E12temp_storage+48];
	add.s32 	%r906, %r900, %r902;
	setp.eq.s32 	%p151, %r7, 9;
	selp.b32 	%r907, %r906, %r901, %p151;
	add.s32 	%r908, %r906, %r903;
	setp.eq.s32 	%p152, %r7, 10;
	selp.b32 	%r909, %r908, %r907, %p152;
	add.s32 	%r910, %r908, %r904;
	setp.eq.s32 	%p153, %r7, 11;
	selp.b32 	%r911, %r910, %r909, %p153;
	add.s32 	%r912, %r910, %r905;
	setp.eq.s32 	%p154, %r7, 12;
	selp.b32 	%r913, %r912, %r911, %p154;
	ld.shared.u32 	%r914, [_ZZN3cub18CUB_300001_SM_10006detail4scan16DeviceScanKernelINS2_10policy_hubIiiimN4cuda3std3__44plusIvEEE10Policy1000EN6thrust24THRUST_300001_SM_1000_NS6detail15normal_iteratorINSD_10device_ptrIiEEEESI_NS0_13ScanTileStateIiLb1EEES9_NS1_10InputValueIiPiEEmiLb0EiEEvT0_T1_T2_iT3_T4_T5_E12temp_storage+64];
	setp.lt.u32 	%p155, %r5, 32;
	selp.b32 	%r915, 0, %r913, %p155;
	setp.eq.s32 	%p156, %r616, 0;
	sub.s32 	%r916, %r854, %r834;
	selp.b32 	%r917, 0, %r916, %p156;
	add.s32 	%r918, %r917, %r959;
	add.s32 	%r971, %r918, %r915;
	add.s32 	%r919, %r914, %r959;
	add.s32 	%r32, %r919, %r912;
	setp.ne.s32 	%p157, %r5, 0;
	@%p157 bra 	$L__BB6_28;
	add.s64 	%rd56, %rd18, 256;
	mov.b32 	%r920, 101;
	// begin inline asm
	st.relaxed.gpu.v2.u32 [%rd56], {%r920, %r32};
	// end inline asm
	bra.uni 	$L__BB6_28;
$L__BB6_9:
	add.s32 	%r673, %r11, %r10;
	add.s32 	%r674, %r12, %r673;
	add.s32 	%r675, %r13, %r674;
	add.s32 	%r676, %r14, %r675;
	add.s32 	%r677, %r15, %r676;
	add.s32 	%r678, %r16, %r677;
	add.s32 	%r679, %r17, %r678;
	add.s32 	%r680, %r18, %r679;
	add.s32 	%r681, %r19, %r680;
	add.s32 	%r682, %r20, %r681;
	add.s32 	%r683, %r21, %r682;
	add.s32 	%r684, %r22, %r683;
	add.s32 	%r685, %r23, %r684;
	add.s32 	%r686, %r24, %r685;
	add.s32 	%r687, %r25, %r686;
	add.s32 	%r688, %r26, %r687;
	add.s32 	%r689, %r27, %r688;
	add.s32 	%r647, %r28, %r689;
	mov.b32 	%r645, 1;
	mov.b32 	%r670, 0;
	mov.b32 	%r672, -1;
	// begin inline asm
	{  .reg .s32 r0;  .reg .pred p;  shfl.sync.up.b32 r0|p, %r647, %r645, %r670, %r672;  @p add.s32 r0, r0, %r647;  mov.s32 %r643, r0;}
	// end inline asm
	mov.b32 	%r651, 2;
	// begin inline asm
	{  .reg .s32 r0;  .reg .pred p;  shfl.sync.up.b32 r0|p, %r643, %r651, %r670, %r672;  @p add.s32 r0, r0, %r643;  mov.s32 %r649, r0;}
	// end inline asm
	mov.b32 	%r657, 4;
	// begin inline asm
	{  .reg .s32 r0;  .reg .pred p;  shfl.sync.up.b32 r0|p, %r649, %r657, %r670, %r672;  @p add.s32 r0, r0, %r649;  mov.s32 %r655, r0;}
	// end inline asm
	mov.b32 	%r663, 8;
	// begin inline asm
	{  .reg .s32 r0;  .reg .pred p;  shfl.sync.up.b32 r0|p, %r655, %r663, %r670, %r672;  @p add.s32 r0, r0, %r655;  mov.s32 %r661, r0;}
	// end inline asm
	mov.b32 	%r669, 16;
	// begin inline asm
	{  .reg .s32 r0;  .reg .pred p;  shfl.sync.up.b32 r0|p, %r661, %r669, %r670, %r672;  @p add.s32 r0, r0, %r661;  mov.s32 %r667, r0;}
	// end inline asm
	setp.ne.s32 	%p101, %r616, 31;
	@%p101 bra 	$L__BB6_11;
	shl.b32 	%r690, %r7, 2;
	mov.u32 	%r691, _ZZN3cub18CUB_300001_SM_10006detail4scan16DeviceScanKernelINS2_10policy_hubIiiimN4cuda3std3__44plusIvEEE10Policy1000EN6thrust24THRUST_300001_SM_1000_NS6detail15normal_iteratorINSD_10device_ptrIiEEEESI_NS0_13ScanTileStateIiLb1EEES9_NS1_10InputValueIiPiEEmiLb0EiEEvT0_T1_T2_iT3_T4_T5_E12temp_storage;
	add.s32 	%r692, %r691, %r690;
	st.shared.u32 	[%r692+16], %r667;
$L__BB6_11:
	sub.s32 	%r693, %r667, %r647;
	bar.sync 	0;
	ld.shared.v4.u32 	{%r694, %r695, %r696, %r697}, [_ZZN3cub18CUB_300001_SM_10006detail4scan16DeviceScanKernelINS2_10policy_hubIiiimN4cuda3std3__44plusIvEEE10Policy1000EN6thrust24THRUST_300001_SM_1000_NS6detail15normal_iteratorINSD_10device_ptrIiEEEESI_NS0_13ScanTileStateIiLb1EEES9_NS1_10InputValueIiPiEEmiLb0EiEEvT0_T1_T2_iT3_T4_T5_E12temp_storage+16];
	add.s32 	%r698, %r695, %r694;
	setp.eq.s32 	%p102, %r7, 2;
	selp.b32 	%r699, %r698, %r694, %p102;
	add.s32 	%r700, %r698, %r696;
	setp.eq.s32 	%p103, %r7, 3;
	selp.b32 	%r701, %r700, %r699, %p103;
	add.s32 	%r702, %r700, %r697;
	setp.eq.s32 	%p104, %r7, 4;
	selp.b32 	%r703, %r702, %r701, %p104;
	ld.shared.v4.u32 	{%r704, %r705, %r706, %r707}, [_ZZN3cub18CUB_300001_SM_10006detail4scan16DeviceScanKernelINS2_10policy_hubIiiimN4cuda3std3__44plusIvEEE10Policy1000EN6thrust24THRUST_300001_SM_1000_NS6detail15normal_iteratorINSD_10device_ptrIiEEEESI_NS0_13ScanTileStateIiLb1EEES9_NS1_10InputValueIiPiEEmiLb0EiEEvT0_T1_T2_iT3_T4_T5_E12temp_storage+32];
	add.s32 	%r708, %r702, %r704;
	setp.eq.s32 	%p105, %r7, 5;
	selp.b32 	%r709, %r708, %r703, %p105;
	add.s32 	%r710, %r708, %r705;
	setp.eq.s32 	%p106, %r7, 6;
	selp.b32 	%r711, %r710, %r709, %p106;
	add.s32 	%r712, %r710, %r706;
	setp.eq.s32 	%p107, %r7, 7;
	selp.b32 	%r713, %r712, %r711, %p107;
	add.s32 	%r714, %r712, %r707;
	setp.eq.s32 	%p108, %r7, 8;
	selp.b32 	%r715, %r714, %r713, %p108;
	ld.shared.v4.u32 	{%r716, %r717, %r718, %r719}, [_ZZN3cub18CUB_300001_SM_10006detail4scan16DeviceScanKernelINS2_10policy_hubIiiimN4cuda3std3__44plusIvEEE10Policy1000EN6thrust24THRUST_300001_SM_1000_NS6detail15normal_iteratorINSD_10device_ptrIiEEEESI_NS0_13ScanTileStateIiLb1EEES9_NS1_10InputValueIiPiEEmiLb0EiEEvT0_T1_T2_iT3_T4_T5_E12temp_storage+48];
	add.s32 	%r720, %r714, %r716;
	setp.eq.s32 	%p109, %r7, 9;
	selp.b32 	%r721, %r720, %r715, %p109;
	add.s32 	%r722, %r720, %r717;
	setp.eq.s32 	%p110, %r7, 10;
	selp.b32 	%r723, %r722, %r721, %p110;
	add.s32 	%r724, %r722, %r718;
	setp.eq.s32 	%p111, %r7, 11;
	selp.b32 	%r725, %r724, %r723, %p111;
	add.s32 	%r726, %r724, %r719;
	setp.eq.s32 	%p112, %r7, 12;
	selp.b32 	%r727, %r726, %r725, %p112;
	ld.shared.u32 	%r728, [_ZZN3cub18CUB_300001_SM_10006detail4scan16DeviceScanKernelINS2_10policy_hubIiiimN4cuda3std3__44plusIvEEE10Policy1000EN6thrust24THRUST_300001_SM_1000_NS6detail15normal_iteratorINSD_10device_ptrIiEEEESI_NS0_13ScanTileStateIiLb1EEES9_NS1_10InputValueIiPiEEmiLb0EiEEvT0_T1_T2_iT3_T4_T5_E12temp_storage+64];
	add.s32 	%r35, %r726, %r728;
	setp.gt.u32 	%p113, %r5, 31;
	setp.lt.u32 	%p114, %r5, 32;
	setp.eq.s32 	%p115, %r616, 0;
	selp.b32 	%r729, 0, %r693, %p115;
	add.s32 	%r970, %r727, %r729;
	selp.b32 	%r37, %r693, %r970, %p114;
	@%p113 bra 	$L__BB6_27;
	setp.ne.s32 	%p116, %r5, 0;
	mul.wide.s32 	%rd45, %r4, 8;
	add.s64 	%rd8, %rd18, %rd45;
	@%p116 bra 	$L__BB6_14;
	st.shared.u32 	[_ZZN3cub18CUB_300001_SM_10006detail4scan16DeviceScanKernelINS2_10policy_hubIiiimN4cuda3std3__44plusIvEEE10Policy1000EN6thrust24THRUST_300001_SM_1000_NS6detail15normal_iteratorINSD_10device_ptrIiEEEESI_NS0_13ScanTileStateIiLb1EEES9_NS1_10InputValueIiPiEEmiLb0EiEEvT0_T1_T2_iT3_T4_T5_E12temp_storage+12], %r35;
	add.s64 	%rd46, %rd8, 256;
	mov.b32 	%r730, 100;
	// begin inline asm
	st.relaxed.gpu.v2.u32 [%rd46], {%r730, %r35};
	// end inline asm
$L__BB6_14:
	not.b32 	%r736, %r5;
	add.s32 	%r966, %r4, %r736;
	mov.b32 	%r732, 550;
	// begin inline asm
	nanosleep.u32 %r732;
	// end inline asm
	mul.wide.s32 	%rd48, %r966, 8;
	add.s64 	%rd49, %rd18, %rd48;
	add.s64 	%rd47, %rd49, 256;
	// begin inline asm
	ld.relaxed.gpu.v2.u32 {%r967, %r961}, [%rd47];
	// end inline asm
	mov.b32 	%r962, 478;
$L__BB6_15:
	setp.eq.s32 	%p117, %r967, 99;
	mov.b32 	%r737, -1;
	vote.sync.any.pred 	%p118, %p117, %r737;
	not.pred 	%p119, %p118;
	@%p119 bra 	$L__BB6_17;
	// begin inline asm
	nanosleep.u32 %r962;
	// end inline asm
	shr.u32 	%r962, %r962, 1;
	// begin inline asm
	ld.relaxed.gpu.v2.u32 {%r967, %r961}, [%rd47];
	// end inline asm
	bra.uni 	$L__BB6_15;
$L__BB6_17:
	setp.eq.s32 	%p120, %r967, 101;
	mov.b32 	%r764, -1;
	vote.sync.ballot.b32 	%r766, %p120, %r764;
	// begin inline asm
	mov.u32 %r739, %lanemask_ge;
	// end inline asm
	and.b32  	%r767, %r766, %r739;
	or.b32  	%r768, %r767, -2147483648;
	add.s32 	%r769, %r768, -1;
	not.b32 	%r770, %r768;
	and.b32  	%r771, %r770, %r769;
	popc.b32 	%r743, %r771;
	mov.b32 	%r742, 1;
	// begin inline asm
	shfl.sync.down.b32 %r740, %r961, %r742, %r743, %r764;
	// end inline asm
	setp.lt.s32 	%p122, %r616, %r743;
	selp.b32 	%r772, %r740, 0, %p122;
	add.s32 	%r746, %r772, %r961;
	mov.b32 	%r747, 2;
	// begin inline asm
	shfl.sync.down.b32 %r745, %r746, %r747, %r743, %r764;
	// end inline asm
	add.s32 	%r50, %r616, 2;
	setp.gt.s32 	%p123, %r50, %r743;
	selp.b32 	%r773, 0, %r745, %p123;
	add.s32 	%r751, %r746, %r773;
	mov.b32 	%r752, 4;
	// begin inline asm
	shfl.sync.down.b32 %r750, %r751, %r752, %r743, %r764;
	// end inline asm
	add.s32 	%r51, %r616, 4;
	setp.gt.s32 	%p124, %r51, %r743;
	selp.b32 	%r774, 0, %r750, %p124;
	add.s32 	%r756, %r751, %r774;
	mov.b32 	%r757, 8;
	// begin inline asm
	shfl.sync.down.b32 %r755, %r756, %r757, %r743, %r764;
	// end inline asm
	add.s32 	%r52, %r616, 8;
	setp.gt.s32 	%p125, %r52, %r743;
	selp.b32 	%r775, 0, %r755, %p125;
	add.s32 	%r761, %r756, %r775;
	mov.b32 	%r762, 16;
	// begin inline asm
	shfl.sync.down.b32 %r760, %r761, %r762, %r743, %r764;
	// end inline asm
	add.s32 	%r53, %r616, 16;
	setp.gt.s32 	%p126, %r53, %r743;
	selp.b32 	%r776, 0, %r760, %p126;
	add.s32 	%r965, %r761, %r776;
	add.s64 	%rd10, %rd18, 256;
	mov.b32 	%r963, 478;
$L__BB6_18:
	setp.ne.s32 	%p127, %r967, 101;
	mov.b32 	%r777, -1;
	vote.sync.all.pred 	%p128, %p127, %r777;
	not.pred 	%p129, %p128;
	@%p129 bra 	$L__BB6_23;
	shr.u32 	%r963, %r963, 1;
	mul.wide.s32 	%rd52, %r966, 8;
	add.s64 	%rd53, %rd10, %rd52;
	add.s64 	%rd51, %rd53, -256;
	// begin inline asm
	ld.relaxed.gpu.v2.u32 {%r967, %r968}, [%rd51];
	// end inline asm
	mov.u32 	%r969, %r963;
$L__BB6_20:
	setp.eq.s32 	%p133, %r967, 99;
	mov.b32 	%r785, -1;
	vote.sync.any.pred 	%p134, %p133, %r785;
	not.pred 	%p135, %p134;
	@%p135 bra 	$L__BB6_22;
	// begin inline asm
	nanosleep.u32 %r969;
	// end inline asm
	shr.u32 	%r969, %r969, 1;
	// begin inline asm
	ld.relaxed.gpu.v2.u32 {%r967, %r968}, [%rd51];
	// end inline asm
	bra.uni 	$L__BB6_20;
$L__BB6_22:
	setp.eq.s32 	%p136, %r967, 101;
	mov.b32 	%r811, -1;
	vote.sync.ballot.b32 	%r812, %p136, %r811;
	and.b32  	%r813, %r812, %r739;
	or.b32  	%r814, %r813, -2147483648;
	add.s32 	%r815, %r814, -1;
	not.b32 	%r816, %r814;
	and.b32  	%r817, %r816, %r815;
	popc.b32 	%r790, %r817;
	mov.b32 	%r789, 1;
	// begin inline asm
	shfl.sync.down.b32 %r787, %r968, %r789, %r790, %r811;
	// end inline asm
	setp.lt.s32 	%p138, %r616, %r790;
	selp.b32 	%r818, %r787, 0, %p138;
	add.s32 	%r793, %r818, %r968;
	mov.b32 	%r794, 2;
	// begin inline asm
	shfl.sync.down.b32 %r792, %r793, %r794, %r790, %r811;
	// end inline asm
	setp.gt.s32 	%p139, %r50, %r790;
	selp.b32 	%r819, 0, %r792, %p139;
	add.s32 	%r798, %r793, %r819;
	mov.b32 	%r799, 4;
	// begin inline asm
	shfl.sync.down.b32 %r797, %r798, %r799, %r790, %r811;
	// end inline asm
	setp.gt.s32 	%p140, %r51, %r790;
	selp.b32 	%r820, 0, %r797, %p140;
	add.s32 	%r803, %r798, %r820;
	mov.b32 	%r804, 8;
	// begin inline asm
	shfl.sync.down.b32 %r802, %r803, %r804, %r790, %r811;
	// end inline asm
	setp.gt.s32 	%p141, %r52, %r790;
	selp.b32 	%r821, 0, %r802, %p141;
	add.s32 	%r808, %r803, %r821;
	mov.b32 	%r809, 16;
	// begin inline asm
	shfl.sync.down.b32 %r807, %r808, %r809, %r790, %r811;
	// end inline asm
	setp.gt.s32 	%p142, %r53, %r790;
	selp.b32 	%r822, 0, %r807, %p142;
	add.s32 	%r823, %r822, %r965;
	add.s32 	%r965, %r823, %r808;
	add.s32 	%r966, %r966, -32;
	bra.uni 	$L__BB6_18;
$L__BB6_23:
	@%p116 bra 	$L__BB6_25;
	add.s32 	%r780, %r965, %r35;
	add.s64 	%rd50, %rd8, 256;
	mov.b32 	%r779, 101;
	// begin inline asm
	st.relaxed.gpu.v2.u32 [%rd50], {%r779, %r780};
	// end inline asm
	st.shared.u32 	[_ZZN3cub18CUB_300001_SM_10006detail4scan16DeviceScanKernelINS2_10policy_hubIiiimN4cuda3std3__44plusIvEEE10Policy1000EN6thrust24THRUST_300001_SM_1000_NS6detail15normal_iteratorINSD_10device_ptrIiEEEESI_NS0_13ScanTileStateIiLb1EEES9_NS1_10InputValueIiPiEEmiLb0EiEEvT0_T1_T2_iT3_T4_T5_E12temp_storage+4], %r965;
	st.shared.u32 	[_ZZN3cub18CUB_300001_SM_10006detail4scan16DeviceScanKernelINS2_10policy_hubIiiimN4cuda3std3__44plusIvEEE10Policy1000EN6thrust24THRUST_300001_SM_1000_NS6detail15normal_iteratorINSD_10device_ptrIiEEEESI_NS0_13ScanTileStateIiLb1EEES9_NS1_10InputValueIiPiEEmiLb0EiEEvT0_T1_T2_iT3_T4_T5_E12temp_storage+8], %r780;
$L__BB6_25:
	setp.ne.s32 	%p131, %r616, 0;
	mov.u32 	%r970, %r37;
	@%p131 bra 	$L__BB6_27;
	st.shared.u32 	[_ZZN3cub18CUB_300001_SM_10006detail4scan16DeviceScanKernelINS2_10policy_hubIiiimN4cuda3std3__44plusIvEEE10Policy1000EN6thrust24THRUST_300001_SM_1000_NS6detail15normal_iteratorINSD_10device_ptrIiEEEESI_NS0_13ScanTileStateIiLb1EEES9_NS1_10InputValueIiPiEEmiLb0EiEEvT0_T1_T2_iT3_T4_T5_E12temp_storage+84], %r965;
	mov.u32 	%r970, %r965;
$L__BB6_27:
	bar.sync 	0;
	setp.eq.s32 	%p132, %r5, 0;
	ld.shared.u32 	%r781, [_ZZN3cub18CUB_300001_SM_10006detail4scan16DeviceScanKernelINS2_10policy_hubIiiimN4cuda3std3__44plusIvEEE10Policy1000EN6thrust24THRUST_300001_SM_1000_NS6detail15normal_iteratorINSD_10device_ptrIiEEEESI_NS0_13ScanTileStateIiLb1EEES9_NS1_10InputValueIiPiEEmiLb0EiEEvT0_T1_T2_iT3_T4_T5_E12temp_storage+84];
	selp.b32 	%r782, 0, %r781, %p132;
	add.s32 	%r971, %r782, %r970;
$L__BB6_28:
	add.s32 	%r922, %r971, %r10;
	add.s32 	%r923, %r11, %r922;
	add.s32 	%r924, %r12, %r923;
	add.s32 	%r925, %r13, %r924;
	add.s32 	%r926, %r14, %r925;
	add.s32 	%r927, %r15, %r926;
	add.s32 	%r928, %r16, %r927;
	add.s32 	%r929, %r17, %r928;
	add.s32 	%r930, %r18, %r929;
	add.s32 	%r931, %r19, %r930;
	add.s32 	%r932, %r20, %r931;
	add.s32 	%r933, %r21, %r932;
	add.s32 	%r934, %r22, %r933;
	add.s32 	%r935, %r23, %r934;
	add.s32 	%r936, %r24, %r935;
	add.s32 	%r937, %r25, %r936;
	add.s32 	%r938, %r26, %r937;
	add.s32 	%r939, %r27, %r938;
	bar.sync 	0;
	st.shared.u32 	[%r9], %r971;
	st.shared.u32 	[%r9+4], %r922;
	st.shared.u32 	[%r9+8], %r923;
	st.shared.u32 	[%r9+12], %r924;
	st.shared.u32 	[%r9+16], %r925;
	st.shared.u32 	[%r9+20], %r926;
	st.shared.u32 	[%r9+24], %r927;
	st.shared.u32 	[%r9+28], %r928;
	st.shared.u32 	[%r9+32], %r929;
	st.shared.u32 	[%r9+36], %r930;
	st.shared.u32 	[%r9+40], %r931;
	st.shared.u32 	[%r9+44], %r932;
	st.shared.u32 	[%r9+48], %r933;
	st.shared.u32 	[%r9+52], %r934;
	st.shared.u32 	[%r9+56], %r935;
	st.shared.u32 	[%r9+60], %r936;
	st.shared.u32 	[%r9+64], %r937;
	st.shared.u32 	[%r9+68], %r938;
	st.shared.u32 	[%r9+72], %r939;
	bar.warp.sync 	-1;
	ld.shared.u32 	%r940, [%r8];
	ld.shared.u32 	%r941, [%r8+128];
	ld.shared.u32 	%r942, [%r8+256];
	ld.shared.u32 	%r943, [%r8+384];
	ld.shared.u32 	%r944, [%r8+512];
	ld.shared.u32 	%r945, [%r8+640];
	ld.shared.u32 	%r946, [%r8+768];
	ld.shared.u32 	%r947, [%r8+896];
	ld.shared.u32 	%r948, [%r8+1024];
	ld.shared.u32 	%r949, [%r8+1152];
	ld.shared.u32 	%r950, [%r8+1280];
	ld.shared.u32 	%r951, [%r8+1408];
	ld.shared.u32 	%r952, [%r8+1536];
	ld.shared.u32 	%r953, [%r8+1664];
	ld.shared.u32 	%r954, [%r8+1792];
	ld.shared.u32 	%r955, [%r8+1920];
	ld.shared.u32 	%r956, [%r8+2048];
	ld.shared.u32 	%r957, [%r8+2176];
	ld.shared.u32 	%r958, [%r8+2304];
	add.s64 	%rd58, %rd4, %rd43;
	st.global.u32 	[%rd58], %r940;
	st.global.u32 	[%rd58+128], %r941;
	st.global.u32 	[%rd58+256], %r942;
	st.global.u32 	[%rd58+384], %r943;
	st.global.u32 	[%rd58+512], %r944;
	st.global.u32 	[%rd58+640], %r945;
	st.global.u32 	[%rd58+768], %r946;
	st.global.u32 	[%rd58+896], %r947;
	st.global.u32 	[%rd58+1024], %r948;
	st.global.u32 	[%rd58+1152], %r949;
	st.global.u32 	[%rd58+1280], %r950;
	st.global.u32 	[%rd58+1408], %r951;
	st.global.u32 	[%rd58+1536], %r952;
	st.global.u32 	[%rd58+1664], %r953;
	st.global.u32 	[%rd58+1792], %r954;
	st.global.u32 	[%rd58+1920], %r955;
	st.global.u32 	[%rd58+2048], %r956;
	st.global.u32 	[%rd58+2176], %r957;
	st.global.u32 	[%rd58+2304], %r958;
	bra.uni 	$L__BB6_131;
$L__BB6_29:
	setp.eq.s64 	%p3, %rd6, 0;
	@%p3 bra 	$L__BB6_131;
	cvt.u32.u64 	%r75, %rd6;
	shl.b64 	%rd21, %rd5, 2;
	add.s64 	%rd22, %rd3, %rd21;
	mov.u32 	%r76, %tid.x;
	ld.global.u32 	%r990, [%rd22];
	and.b32  	%r209, %r76, 31;
	and.b32  	%r210, %r76, 992;
	mul.lo.s32 	%r211, %r210, 19;
	or.b32  	%r78, %r211, %r209;
	setp.ge.u32 	%p4, %r78, %r75;
	shl.b32 	%r212, %r78, 2;
	cvt.u64.u32 	%rd23, %r212;
	add.s64 	%rd12, %rd22, %rd23;
	mov.u32 	%r972, %r990;
	@%p4 bra 	$L__BB6_32;
	ld.global.u32 	%r972, [%rd12];
$L__BB6_32:
	add.s32 	%r213, %r78, 32;
	setp.ge.u32 	%p5, %r213, %r75;
	mov.u32 	%r973, %r990;
	@%p5 bra 	$L__BB6_34;
	ld.global.u32 	%r973, [%rd12+128];
$L__BB6_34:
	add.s32 	%r214, %r78, 64;
	setp.ge.u32 	%p6, %r214, %r75;
	mov.u32 	%r974, %r990;
	@%p6 bra 	$L__BB6_36;
	ld.global.u32 	%r974, [%rd12+256];
$L__BB6_36:
	add.s32 	%r215, %r78, 96;
	setp.ge.u32 	%p7, %r215, %r75;
	mov.u32 	%r975, %r990;
	@%p7 bra 	$L__BB6_38;
	ld.global.u32 	%r975, [%rd12+384];
$L__BB6_38:
	add.s32 	%r216, %r78, 128;
	setp.ge.u32 	%p8, %r216, %r75;
	mov.u32 	%r976, %r990;
	@%p8 bra 	$L__BB6_40;
	ld.global.u32 	%r976, [%rd12+512];
$L__BB6_40:
	add.s32 	%r217, %r78, 160;
	setp.ge.u32 	%p9, %r217, %r75;
	mov.u32 	%r977, %r990;
	@%p9 bra 	$L__BB6_42;
	ld.global.u32 	%r977, [%rd12+640];
$L__BB6_42:
	add.s32 	%r218, %r78, 192;
	setp.ge.u32 	%p10, %r218, %r75;
	mov.u32 	%r978, %r990;
	@%p10 bra 	$L__BB6_44;
	ld.global.u32 	%r978, [%rd12+768];
$L__BB6_44:
	add.s32 	%r219, %r78, 224;
	setp.ge.u32 	%p11, %r219, %r75;
	mov.u32 	%r979, %r990;
	@%p11 bra 	$L__BB6_46;
	ld.global.u32 	%r979, [%rd12+896];
$L__BB6_46:
	add.s32 	%r95, %r78, 256;
	setp.ge.u32 	%p12, %r95, %r75;
	mov.u32 	%r980, %r990;
	@%p12 bra 	$L__BB6_48;
	ld.global.u32 	%r980, [%rd12+1024];
$L__BB6_48:
	add.s32 	%r98, %r78, 288;
	setp.ge.u32 	%p13, %r98, %r75;
	mov.u32 	%r981, %r990;
	@%p13 bra 	$L__BB6_50;
	ld.global.u32 	%r981, [%rd12+1152];
$L__BB6_50:
	add.s32 	%r220, %r78, 320;
	setp.ge.u32 	%p14, %r220, %r75;
	mov.u32 	%r982, %r990;
	@%p14 bra 	$L__BB6_52;
	ld.global.u32 	%r982, [%rd12+1280];
$L__BB6_52:
	add.s32 	%r221, %r78, 352;
	setp.ge.u32 	%p15, %r221, %r75;
	mov.u32 	%r983, %r990;
	@%p15 bra 	$L__BB6_54;
	ld.global.u32 	%r983, [%rd12+1408];
$L__BB6_54:
	add.s32 	%r222, %r78, 384;
	setp.ge.u32 	%p16, %r222, %r75;
	mov.u32 	%r984, %r990;
	@%p16 bra 	$L__BB6_56;
	ld.global.u32 	%r984, [%rd12+1536];
$L__BB6_56:
	add.s32 	%r223, %r78, 416;
	setp.ge.u32 	%p17, %r223, %r75;
	mov.u32 	%r985, %r990;
	@%p17 bra 	$L__BB6_58;
	ld.global.u32 	%r985, [%rd12+1664];
$L__BB6_58:
	add.s32 	%r224, %r78, 448;
	setp.ge.u32 	%p18, %r224, %r75;
	mov.u32 	%r986, %r990;
	@%p18 bra 	$L__BB6_60;
	ld.global.u32 	%r986, [%rd12+1792];
$L__BB6_60:
	add.s32 	%r225, %r78, 480;
	setp.ge.u32 	%p19, %r225, %r75;
	mov.u32 	%r987, %r990;
	@%p19 bra 	$L__BB6_62;
	ld.global.u32 	%r987, [%rd12+1920];
$L__BB6_62:
	add.s32 	%r226, %r78, 512;
	setp.ge.u32 	%p20, %r226, %r75;
	mov.u32 	%r988, %r990;
	@%p20 bra 	$L__BB6_64;
	ld.global.u32 	%r988, [%rd12+2048];
$L__BB6_64:
	add.s32 	%r115, %r78, 544;
	setp.ge.u32 	%p21, %r115, %r75;
	mov.u32 	%r989, %r990;
	@%p21 bra 	$L__BB6_66;
	ld.global.u32 	%r989, [%rd12+2176];
$L__BB6_66:
	add.s32 	%r118, %r78, 576;
	setp.ge.u32 	%p22, %r118, %r75;
	@%p22 bra 	$L__BB6_68;
	ld.global.u32 	%r990, [%rd12+2304];
$L__BB6_68:
	// begin inline asm
	mov.u32 %r227, %laneid;
	// end inline asm
	shr.u32 	%r122, %r76, 5;
	mad.lo.s32 	%r228, %r122, 608, %r227;
	shl.b32 	%r229, %r228, 2;
	mov.u32 	%r230, _ZZN3cub18CUB_300001_SM_10006detail4scan16DeviceScanKernelINS2_10policy_hubIiiimN4cuda3std3__44plusIvEEE10Policy1000EN6thrust24THRUST_300001_SM_1000_NS6detail15normal_iteratorINSD_10device_ptrIiEEEESI_NS0_13ScanTileStateIiLb1EEES9_NS1_10InputValueIiPiEEmiLb0EiEEvT0_T1_T2_iT3_T4_T5_E12temp_storage;
	add.s32 	%r123, %r230, %r229;
	st.shared.u32 	[%r123], %r972;
	st.shared.u32 	[%r123+128], %r973;
	st.shared.u32 	[%r123+256], %r974;
	st.shared.u32 	[%r123+384], %r975;
	st.shared.u32 	[%r123+512], %r976;
	st.shared.u32 	[%r123+640], %r977;
	st.shared.u32 	[%r123+768], %r978;
	st.shared.u32 	[%r123+896], %r979;
	st.shared.u32 	[%r123+1024], %r980;
	st.shared.u32 	[%r123+1152], %r981;
	st.shared.u32 	[%r123+1280], %r982;
	st.shared.u32 	[%r123+1408], %r983;
	st.shared.u32 	[%r123+1536], %r984;
	st.shared.u32 	[%r123+1664], %r985;
	st.shared.u32 	[%r123+1792], %r986;
	st.shared.u32 	[%r123+1920], %r987;
	st.shared.u32 	[%r123+2048], %r988;
	st.shared.u32 	[%r123+2176], %r989;
	st.shared.u32 	[%r123+2304], %r990;
	bar.warp.sync 	-1;
	mad.lo.s32 	%r124, %r227, 72, %r123;
	ld.shared.u32 	%r125, [%r124];
	ld.shared.u32 	%r126, [%r124+4];
	ld.shared.u32 	%r127, [%r124+8];
	ld.shared.u32 	%r128, [%r124+12];
	ld.shared.u32 	%r129, [%r124+16];
	ld.shared.u32 	%r130, [%r124+20];
	ld.shared.u32 	%r131, [%r124+24];
	ld.shared.u32 	%r132, [%r124+28];
	ld.shared.u32 	%r133, [%r124+32];
	ld.shared.u32 	%r134, [%r124+36];
	ld.shared.u32 	%r135, [%r124+40];
	ld.shared.u32 	%r136, [%r124+44];
	ld.shared.u32 	%r137, [%r124+48];
	ld.shared.u32 	%r138, [%r124+52];
	ld.shared.u32 	%r139, [%r124+56];
	ld.shared.u32 	%r140, [%r124+60];
	ld.shared.u32 	%r141, [%r124+64];
	ld.shared.u32 	%r142, [%r124+68];
	ld.shared.u32 	%r143, [%r124+72];
	bar.sync 	0;
	setp.ne.s32 	%p23, %r4, 0;
	@%p23 bra 	$L__BB6_72;
	add.s32 	%r456, %r126, %r125;
	add.s32 	%r457, %r127, %r456;
	add.s32 	%r458, %r128, %r457;
	add.s32 	%r459, %r129, %r458;
	add.s32 	%r460, %r130, %r459;
	add.s32 	%r461, %r131, %r460;
	add.s32 	%r462, %r132, %r461;
	add.s32 	%r463, %r133, %r462;
	add.s32 	%r464, %r134, %r463;
	add.s32 	%r465, %r135, %r464;
	add.s32 	%r466, %r136, %r465;
	add.s32 	%r467, %r137, %r466;
	add.s32 	%r468, %r138, %r467;
	add.s32 	%r469, %r139, %r468;
	add.s32 	%r470, %r140, %r469;
	add.s32 	%r471, %r141, %r470;
	add.s32 	%r472, %r142, %r471;
	add.s32 	%r430, %r143, %r472;
	mov.b32 	%r428, 1;
	mov.b32 	%r453, 0;
	mov.b32 	%r455, -1;
	// begin inline asm
	{  .reg .s32 r0;  .reg .pred p;  shfl.sync.up.b32 r0|p, %r430, %r428, %r453, %r455;  @p add.s32 r0, r0, %r430;  mov.s32 %r426, r0;}
	// end inline asm
	mov.b32 	%r434, 2;
	// begin inline asm
	{  .reg .s32 r0;  .reg .pred p;  shfl.sync.up.b32 r0|p, %r426, %r434, %r453, %r455;  @p add.s32 r0, r0, %r426;  mov.s32 %r432, r0;}
	// end inline asm
	mov.b32 	%r440, 4;
	// begin inline asm
	{  .reg .s32 r0;  .reg .pred p;  shfl.sync.up.b32 r0|p, %r432, %r440, %r453, %r455;  @p add.s32 r0, r0, %r432;  mov.s32 %r438, r0;}
	// end inline asm
	mov.b32 	%r446, 8;
	// begin inline asm
	{  .reg .s32 r0;  .reg .pred p;  shfl.sync.up.b32 r0|p, %r438, %r446, %r453, %r455;  @p add.s32 r0, r0, %r438;  mov.s32 %r444, r0;}
	// end inline asm
	mov.b32 	%r452, 16;
	// begin inline asm
	{  .reg .s32 r0;  .reg .pred p;  shfl.sync.up.b32 r0|p, %r444, %r452, %r453, %r455;  @p add.s32 r0, r0, %r444;  mov.s32 %r450, r0;}
	// end inline asm
	setp.ne.s32 	%p66, %r227, 31;
	@%p66 bra 	$L__BB6_71;
	shl.b32 	%r473, %r122, 2;
	mov.u32 	%r474, _ZZN3cub18CUB_300001_SM_10006detail4scan16DeviceScanKernelINS2_10policy_hubIiiimN4cuda3std3__44plusIvEEE10Policy1000EN6thrust24THRUST_300001_SM_1000_NS6detail15normal_iteratorINSD_10device_ptrIiEEEESI_NS0_13ScanTileStateIiLb1EEES9_NS1_10InputValueIiPiEEmiLb0EiEEvT0_T1_T2_iT3_T4_T5_E12temp_storage;
	add.s32 	%r475, %r474, %r473;
	st.shared.u32 	[%r475+16], %r450;
$L__BB6_71:
	bar.sync 	0;
	ld.shared.v4.u32 	{%r476, %r477, %r478, %r479}, [_ZZN3cub18CUB_300001_SM_10006detail4scan16DeviceScanKernelINS2_10policy_hubIiiimN4cuda3std3__44plusIvEEE10Policy1000EN6thrust24THRUST_300001_SM_1000_NS6detail15normal_iteratorINSD_10device_ptrIiEEEESI_NS0_13ScanTileStateIiLb1EEES9_NS1_10InputValueIiPiEEmiLb0EiEEvT0_T1_T2_iT3_T4_T5_E12temp_storage+16];
	add.s32 	%r480, %r477, %r476;
	setp.eq.s32 	%p67, %r122, 2;
	selp.b32 	%r481, %r480, %r476, %p67;
	add.s32 	%r482, %r480, %r478;
	setp.eq.s32 	%p68, %r122, 3;
	selp.b32 	%r483, %r482, %r481, %p68;
	add.s32 	%r484, %r482, %r479;
	setp.eq.s32 	%p69, %r122, 4;
	selp.b32 	%r485, %r484, %r483, %p69;
	ld.shared.v4.u32 	{%r486, %r487, %r488, %r489}, [_ZZN3cub18CUB_300001_SM_10006detail4scan16DeviceScanKernelINS2_10policy_hubIiiimN4cuda3std3__44plusIvEEE10Policy1000EN6thrust24THRUST_300001_SM_1000_NS6detail15normal_iteratorINSD_10device_ptrIiEEEESI_NS0_13ScanTileStateIiLb1EEES9_NS1_10InputValueIiPiEEmiLb0EiEEvT0_T1_T2_iT3_T4_T5_E12temp_storage+32];
	add.s32 	%r490, %r484, %r486;
	setp.eq.s32 	%p70, %r122, 5;
	selp.b32 	%r491, %r490, %r485, %p70;
	add.s32 	%r492, %r490, %r487;
	setp.eq.s32 	%p71, %r122, 6;
	selp.b32 	%r493, %r492, %r491, %p71;
	add.s32 	%r494, %r492, %r488;
	setp.eq.s32 	%p72, %r122, 7;
	selp.b32 	%r495, %r494, %r493, %p72;
	add.s32 	%r496, %r494, %r489;
	setp.eq.s32 	%p73, %r122, 8;
	selp.b32 	%r497, %r496, %r495, %p73;
	ld.shared.v4.u32 	{%r498, %r499, %r500, %r501}, [_ZZN3cub18CUB_300001_SM_10006detail4scan16DeviceScanKernelINS2_10policy_hubIiiimN4cuda3std3__44plusIvEEE10Policy1000EN6thrust24THRUST_300001_SM_1000_NS6detail15normal_iteratorINSD_10device_ptrIiEEEESI_NS0_13ScanTileStateIiLb1EEES9_NS1_10InputValueIiPiEEmiLb0EiEEvT0_T1_T2_iT3_T4_T5_E12temp_storage+48];
	add.s32 	%r502, %r496, %r498;
	setp.eq.s32 	%p74, %r122, 9;
	selp.b32 	%r503, %r502, %r497, %p74;
	add.s32 	%r504, %r502, %r499;
	setp.eq.s32 	%p75, %r122, 10;
	selp.b32 	%r505, %r504, %r503, %p75;
	add.s32 	%r506, %r504, %r500;
	setp.eq.s32 	%p76, %r122, 11;
	selp.b32 	%r507, %r506, %r505, %p76;
	add.s32 	%r508, %r506, %r501;
	setp.eq.s32 	%p77, %r122, 12;
	selp.b32 	%r509, %r508, %r507, %p77;
	setp.lt.u32 	%p78, %r76, 32;
	selp.b32 	%r510, 0, %r509, %p78;
	setp.eq.s32 	%p79, %r227, 0;
	sub.s32 	%r511, %r450, %r430;
	selp.b32 	%r512, 0, %r511, %p79;
	add.s32 	%r513, %r512, %r959;
	add.s32 	%r1002, %r513, %r510;
	bra.uni 	$L__BB6_91;
$L__BB6_72:
	add.s32 	%r261, %r126, %r125;
	add.s32 	%r262, %r127, %r261;
	add.s32 	%r263, %r128, %r262;
	add.s32 	%r264, %r129, %r263;
	add.s32 	%r265, %r130, %r264;
	add.s32 	%r266, %r131, %r265;
	add.s32 	%r267, %r132, %r266;
	add.s32 	%r268, %r133, %r267;
	add.s32 	%r269, %r134, %r268;
	add.s32 	%r270, %r135, %r269;
	add.s32 	%r271, %r136, %r270;
	add.s32 	%r272, %r137, %r271;
	add.s32 	%r273, %r138, %r272;
	add.s32 	%r274, %r139, %r273;
	add.s32 	%r275, %r140, %r274;
	add.s32 	%r276, %r141, %r275;
	add.s32 	%r277, %r142, %r276;
	add.s32 	%r235, %r143, %r277;
	mov.b32 	%r233, 1;
	mov.b32 	%r258, 0;
	mov.b32 	%r260, -1;
	// begin inline asm
	{  .reg .s32 r0;  .reg .pred p;  shfl.sync.up.b32 r0|p, %r235, %r233, %r258, %r260;  @p add.s32 r0, r0, %r235;  mov.s32 %r231, r0;}
	// end inline asm
	mov.b32 	%r239, 2;
	// begin inline asm
	{  .reg .s32 r0;  .reg .pred p;  shfl.sync.up.b32 r0|p, %r231, %r239, %r258, %r260;  @p add.s32 r0, r0, %r231;  mov.s32 %r237, r0;}
	// end inline asm
	mov.b32 	%r245, 4;
	// begin inline asm
	{  .reg .s32 r0;  .reg .pred p;  shfl.sync.up.b32 r0|p, %r237, %r245, %r258, %r260;  @p add.s32 r0, r0, %r237;  mov.s32 %r243, r0;}
	// end inline asm
	mov.b32 	%r251, 8;
	// begin inline asm
	{  .reg .s32 r0;  .reg .pred p;  shfl.sync.up.b32 r0|p, %r243, %r251, %r258, %r260;  @p add.s32 r0, r0, %r243;  mov.s32 %r249, r0;}
	// end inline asm
	mov.b32 	%r257, 16;
	// begin inline asm
	{  .reg .s32 r0;  .reg .pred p;  shfl.sync.up.b32 r0|p, %r249, %r257, %r258, %r260;  @p add.s32 r0, r0, %r249;  mov.s32 %r255, r0;}
	// end inline asm
	setp.ne.s32 	%p24, %r227, 31;
	@%p24 bra 	$L__BB6_74;
	shl.b32 	%r278, %r122, 2;
	mov.u32 	%r279, _ZZN3cub18CUB_300001_SM_10006detail4scan16DeviceScanKernelINS2_10policy_hubIiiimN4cuda3std3__44plusIvEEE10Policy1000EN6thrust24THRUST_300001_SM_1000_NS6detail15normal_iteratorINSD_10device_ptrIiEEEESI_NS0_13ScanTileStateIiLb1EEES9_NS1_10InputValueIiPiEEmiLb0EiEEvT0_T1_T2_iT3_T4_T5_E12temp_storage;
	add.s32 	%r280, %r279, %r278;
	st.shared.u32 	[%r280+16], %r255;
$L__BB6_74:
	sub.s32 	%r281, %r255, %r235;
	bar.sync 	0;
	ld.shared.v4.u32 	{%r282, %r283, %r284, %r285}, [_ZZN3cub18CUB_300001_SM_10006detail4scan16DeviceScanKernelINS2_10policy_hubIiiimN4cuda3std3__44plusIvEEE10Policy1000EN6thrust24THRUST_300001_SM_1000_NS6detail15normal_iteratorINSD_10device_ptrIiEEEESI_NS0_13ScanTileStateIiLb1EEES9_NS1_10InputValueIiPiEEmiLb0EiEEvT0_T1_T2_iT3_T4_T5_E12temp_storage+16];
	add.s32 	%r286, %r283, %r282;
	setp.eq.s32 	%p25, %r122, 2;
	selp.b32 	%r287, %r286, %r282, %p25;
	add.s32 	%r288, %r286, %r284;
	setp.eq.s32 	%p26, %r122, 3;
	selp.b32 	%r289, %r288, %r287, %p26;
	add.s32 	%r290, %r288, %r285;
	setp.eq.s32 	%p27, %r122, 4;
	selp.b32 	%r291, %r290, %r289, %p27;
	ld.shared.v4.u32 	{%r292, %r293, %r294, %r295}, [_ZZN3cub18CUB_300001_SM_10006detail4scan16DeviceScanKernelINS2_10policy_hubIiiimN4cuda3std3__44plusIvEEE10Policy1000EN6thrust24THRUST_300001_SM_1000_NS6detail15normal_iteratorINSD_10device_ptrIiEEEESI_NS0_13ScanTileStateIiLb1EEES9_NS1_10InputValueIiPiEEmiLb0EiEEvT0_T1_T2_iT3_T4_T5_E12temp_storage+32];
	add.s32 	%r296, %r290, %r292;
	setp.eq.s32 	%p28, %r122, 5;
	selp.b32 	%r297, %r296, %r291, %p28;
	add.s32 	%r298, %r296, %r293;
	setp.eq.s32 	%p29, %r122, 6;
	selp.b32 	%r299, %r298, %r297, %p29;
	add.s32 	%r300, %r298, %r294;
	setp.eq.s32 	%p30, %r122, 7;
	selp.b32 	%r301, %r300, %r299, %p30;
	add.s32 	%r302, %r300, %r295;
	setp.eq.s32 	%p31, %r122, 8;
	selp.b32 	%r303, %r302, %r301, %p31;
	ld.shared.v4.u32 	{%r304, %r305, %r306, %r307}, [_ZZN3cub18CUB_300001_SM_10006detail4scan16DeviceScanKernelINS2_10policy_hubIiiimN4cuda3std3__44plusIvEEE10Policy1000EN6thrust24THRUST_300001_SM_1000_NS6detail15normal_iteratorINSD_10device_ptrIiEEEESI_NS0_13ScanTileStateIiLb1EEES9_NS1_10InputValueIiPiEEmiLb0EiEEvT0_T1_T2_iT3_T4_T5_E12temp_storage+48];
	add.s32 	%r308, %r302, %r304;
	setp.eq.s32 	%p32, %r122, 9;
	selp.b32 	%r309, %r308, %r303, %p32;
	add.s32 	%r310, %r308, %r305;
	setp.eq.s32 	%p33, %r122, 10;
	selp.b32 	%r311, %r310, %r309, %p33;
	add.s32 	%r312, %r310, %r306;
	setp.eq.s32 	%p34, %r122, 11;
	selp.b32 	%r313, %r312, %r311, %p34;
	add.s32 	%r314, %r312, %r307;
	setp.eq.s32 	%p35, %r122, 12;
	selp.b32 	%r315, %r314, %r313, %p35;
	ld.shared.u32 	%r316, [_ZZN3cub18CUB_300001_SM_10006detail4scan16DeviceScanKernelINS2_10policy_hubIiiimN4cuda3std3__44plusIvEEE10Policy1000EN6thrust24THRUST_300001_SM_1000_NS6detail15normal_iteratorINSD_10device_ptrIiEEEESI_NS0_13ScanTileStateIiLb1EEES9_NS1_10InputValueIiPiEEmiLb0EiEEvT0_T1_T2_iT3_T4_T5_E12temp_storage+64];
	add.s32 	%r149, %r314, %r316;
	setp.gt.u32 	%p36, %r76, 31;
	setp.lt.u32 	%p37, %r76, 32;
	setp.eq.s32 	%p38, %r227, 0;
	selp.b32 	%r317, 0, %r281, %p38;
	add.s32 	%r1001, %r315, %r317;
	selp.b32 	%r151, %r281, %r1001, %p37;
	@%p36 bra 	$L__BB6_90;
	setp.ne.s32 	%p39, %r76, 0;
	mul.wide.s32 	%rd24, %r4, 8;
	add.s64 	%rd13, %rd18, %rd24;
	@%p39 bra 	$L__BB6_77;
	st.shared.u32 	[_ZZN3cub18CUB_300001_SM_10006detail4scan16DeviceScanKernelINS2_10policy_hubIiiimN4cuda3std3__44plusIvEEE10Policy1000EN6thrust24THRUST_300001_SM_1000_NS6detail15normal_iteratorINSD_10device_ptrIiEEEESI_NS0_13ScanTileStateIiLb1EEES9_NS1_10InputValueIiPiEEmiLb0EiEEvT0_T1_T2_iT3_T4_T5_E12temp_storage+12], %r149;
	add.s64 	%rd25, %rd13, 256;
	mov.b32 	%r318, 100;
	// begin inline asm
	st.relaxed.gpu.v2.u32 [%rd25], {%r318, %r149};
	// end inline asm
$L__BB6_77:
	not.b32 	%r324, %r76;
	add.s32 	%r997, %r4, %r324;
	mov.b32 	%r320, 550;
	// begin inline asm
	nanosleep.u32 %r320;
	// end inline asm
	mul.wide.s32 	%rd27, %r997, 8;
	add.s64 	%rd28, %rd18, %rd27;
	add.s64 	%rd26, %rd28, 256;
	// begin inline asm
	ld.relaxed.gpu.v2.u32 {%r998, %r992}, [%rd26];
	// end inline asm
	mov.b32 	%r993, 478;
$L__BB6_78:
	setp.eq.s32 	%p40, %r998, 99;
	mov.b32 	%r325, -1;
	vote.sync.any.pred 	%p41, %p40, %r325;
	not.pred 	%p42, %p41;
	@%p42 bra 	$L__BB6_80;
	// begin inline asm
	nanosleep.u32 %r993;
	// end inline asm
	shr.u32 	%r993, %r993, 1;
	// begin inline asm
	ld.relaxed.gpu.v2.u32 {%r998, %r992}, [%rd26];
	// end inline asm
	bra.uni 	$L__BB6_78;
$L__BB6_80:
	setp.eq.s32 	%p43, %r998, 101;
	mov.b32 	%r352, -1;
	vote.sync.ballot.b32 	%r354, %p43, %r352;
	// begin inline asm
	mov.u32 %r327, %lanemask_ge;
	// end inline asm
	and.b32  	%r355, %r354, %r327;
	or.b32  	%r356, %r355, -2147483648;
	add.s32 	%r357, %r356, -1;
	not.b32 	%r358, %r356;
	and.b32  	%r359, %r358, %r357;
	popc.b32 	%r331, %r359;
	mov.b32 	%r330, 1;
	// begin inline asm
	shfl.sync.down.b32 %r328, %r992, %r330, %r331, %r352;
	// end inline asm
	setp.lt.s32 	%p45, %r227, %r331;
	selp.b32 	%r360, %r328, 0, %p45;
	add.s32 	%r334, %r360, %r992;
	mov.b32 	%r335, 2;
	// begin inline asm
	shfl.sync.down.b32 %r333, %r334, %r335, %r331, %r352;
	// end inline asm
	add.s32 	%r361, %r227, 2;
	setp.gt.s32 	%p46, %r361, %r331;
	selp.b32 	%r362, 0, %r333, %p46;
	add.s32 	%r339, %r334, %r362;
	mov.b32 	%r340, 4;
	// begin inline asm
	shfl.sync.down.b32 %r338, %r339, %r340, %r331, %r352;
	// end inline asm
	add.s32 	%r363, %r227, 4;
	setp.gt.s32 	%p47, %r363, %r331;
	selp.b32 	%r364, 0, %r338, %p47;
	add.s32 	%r344, %r339, %r364;
	mov.b32 	%r345, 8;
	// begin inline asm
	shfl.sync.down.b32 %r343, %r344, %r345, %r331, %r352;
	// end inline asm
	add.s32 	%r365, %r227, 8;
	setp.gt.s32 	%p48, %r365, %r331;
	selp.b32 	%r366, 0, %r343, %p48;
	add.s32 	%r349, %r344, %r366;
	mov.b32 	%r350, 16;
	// begin inline asm
	shfl.sync.down.b32 %r348, %r349, %r350, %r331, %r352;
	// end inline asm
	add.s32 	%r367, %r227, 16;
	setp.gt.s32 	%p49, %r367, %r331;
	selp.b32 	%r368, 0, %r348, %p49;
	add.s32 	%r994, %r349, %r368;
	add.s64 	%rd14, %rd18, 256;
	mov.b32 	%r995, 478;
$L__BB6_81:
	setp.ne.s32 	%p50, %r998, 101;
	mov.b32 	%r369, -1;
	vote.sync.all.pred 	%p51, %p50, %r369;
	not.pred 	%p52, %p51;
	@%p52 bra 	$L__BB6_86;
	shr.u32 	%r995, %r995, 1;
	mul.wide.s32 	%rd31, %r997, 8;
	add.s64 	%rd32, %rd14, %rd31;
	add.s64 	%rd30, %rd32, -256;
	// begin inline asm
	ld.relaxed.gpu.v2.u32 {%r998, %r999}, [%rd30];
	// end inline asm
	mov.u32 	%r1000, %r995;
$L__BB6_83:
	setp.eq.s32 	%p56, %r998, 99;
	mov.b32 	%r377, -1;
	vote.sync.any.pred 	%p57, %p56, %r377;
	not.pred 	%p58, %p57;
	@%p58 bra 	$L__BB6_85;
	// begin inline asm
	nanosleep.u32 %r1000;
	// end inline asm
	shr.u32 	%r1000, %r1000, 1;
	// begin inline asm
	ld.relaxed.gpu.v2.u32 {%r998, %r999}, [%rd30];
	// end inline asm
	bra.uni 	$L__BB6_83;
$L__BB6_85:
	setp.eq.s32 	%p59, %r998, 101;
	mov.b32 	%r403, -1;
	vote.sync.ballot.b32 	%r404, %p59, %r403;
	and.b32  	%r405, %r404, %r327;
	or.b32  	%r406, %r405, -2147483648;
	add.s32 	%r407, %r406, -1;
	not.b32 	%r408, %r406;
	and.b32  	%r409, %r408, %r407;
	popc.b32 	%r382, %r409;
	mov.b32 	%r381, 1;
	// begin inline asm
	shfl.sync.down.b32 %r379, %r999, %r381, %r382, %r403;
	// end inline asm
	setp.lt.s32 	%p61, %r227, %r382;
	selp.b32 	%r410, %r379, 0, %p61;
	add.s32 	%r385, %r410, %r999;
	mov.b32 	%r386, 2;
	// begin inline asm
	shfl.sync.down.b32 %r384, %r385, %r386, %r382, %r403;
	// end inline asm
	add.s32 	%r411, %r227, 2;
	setp.gt.s32 	%p62, %r411, %r382;
	selp.b32 	%r412, 0, %r384, %p62;
	add.s32 	%r390, %r385, %r412;
	mov.b32 	%r391, 4;
	// begin inline asm
	shfl.sync.down.b32 %r389, %r390, %r391, %r382, %r403;
	// end inline asm
	add.s32 	%r413, %r227, 4;
	setp.gt.s32 	%p63, %r413, %r382;
	selp.b32 	%r414, 0, %r389, %p63;
	add.s32 	%r395, %r390, %r414;
	mov.b32 	%r396, 8;
	// begin inline asm
	shfl.sync.down.b32 %r394, %r395, %r396, %r382, %r403;
	// end inline asm
	add.s32 	%r415, %r227, 8;
	setp.gt.s32 	%p64, %r415, %r382;
	selp.b32 	%r416, 0, %r394, %p64;
	add.s32 	%r400, %r395, %r416;
	mov.b32 	%r401, 16;
	// begin inline asm
	shfl.sync.down.b32 %r399, %r400, %r401, %r382, %r403;
	// end inline asm
	add.s32 	%r417, %r227, 16;
	setp.gt.s32 	%p65, %r417, %r382;
	selp.b32 	%r418, 0, %r399, %p65;
	add.s32 	%r419, %r418, %r994;
	add.s32 	%r994, %r419, %r400;
	add.s32 	%r997, %r997, -32;
	bra.uni 	$L__BB6_81;
$L__BB6_86:
	@%p39 bra 	$L__BB6_88;
	add.s32 	%r372, %r994, %r149;
	add.s64 	%rd29, %rd13, 256;
	mov.b32 	%r371, 101;
	// begin inline asm
	st.relaxed.gpu.v2.u32 [%rd29], {%r371, %r372};
	// end inline asm
	st.shared.u32 	[_ZZN3cub18CUB_300001_SM_10006detail4scan16DeviceScanKernelINS2_10policy_hubIiiimN4cuda3std3__44plusIvEEE10Policy1000EN6thrust24THRUST_300001_SM_1000_NS6detail15normal_iteratorINSD_10device_ptrIiEEEESI_NS0_13ScanTileStateIiLb1EEES9_NS1_10InputValueIiPiEEmiLb0EiEEvT0_T1_T2_iT3_T4_T5_E12temp_storage+4], %r994;
	st.shared.u32 	[_ZZN3cub18CUB_300001_SM_10006detail4scan16DeviceScanKernelINS2_10policy_hubIiiimN4cuda3std3__44plusIvEEE10Policy1000EN6thrust24THRUST_300001_SM_1000_NS6detail15normal_iteratorINSD_10device_ptrIiEEEESI_NS0_13ScanTileStateIiLb1EEES9_NS1_10InputValueIiPiEEmiLb0EiEEvT0_T1_T2_iT3_T4_T5_E12temp_storage+8], %r372;
$L__BB6_88:
	setp.ne.s32 	%p54, %r227, 0;
	mov.u32 	%r1001, %r151;
	@%p54 bra 	$L__BB6_90;
	st.shared.u32 	[_ZZN3cub18CUB_300001_SM_10006detail4scan16DeviceScanKernelINS2_10policy_hubIiiimN4cuda3std3__44plusIvEEE10Policy1000EN6thrust24THRUST_300001_SM_1000_NS6detail15normal_iteratorINSD_10device_ptrIiEEEESI_NS0_13ScanTileStateIiLb1EEES9_NS1_10InputValueIiPiEEmiLb0EiEEvT0_T1_T2_iT3_T4_T5_E12temp_storage+84], %r994;
	mov.u32 	%r1001, %r994;
$L__BB6_90:
	bar.sync 	0;
	setp.eq.s32 	%p55, %r76, 0;
	ld.shared.u32 	%r373, [_ZZN3cub18CUB_300001_SM_10006detail4scan16DeviceScanKernelINS2_10policy_hubIiiimN4cuda3std3__44plusIvEEE10Policy1000EN6thrust24THRUST_300001_SM_1000_NS6detail15normal_iteratorINSD_10device_ptrIiEEEESI_NS0_13ScanTileStateIiLb1EEES9_NS1_10InputValueIiPiEEmiLb0EiEEvT0_T1_T2_iT3_T4_T5_E12temp_storage+84];
	selp.b32 	%r374, 0, %r373, %p55;
	add.s32 	%r1002, %r374, %r1001;
$L__BB6_91:
	add.s32 	%r514, %r1002, %r125;
	add.s32 	%r515, %r126, %r514;
	add.s32 	%r516, %r127, %r515;
	add.s32 	%r517, %r128, %r516;
	add.s32 	%r518, %r129, %r517;
	add.s32 	%r519, %r130, %r518;
	add.s32 	%r520, %r131, %r519;
	add.s32 	%r521, %r132, %r520;
	add.s32 	%r522, %r133, %r521;
	add.s32 	%r523, %r134, %r522;
	add.s32 	%r524, %r135, %r523;
	add.s32 	%r525, %r136, %r524;
	add.s32 	%r526, %r137, %r525;
	add.s32 	%r527, %r138, %r526;
	add.s32 	%r528, %r139, %r527;
	add.s32 	%r529, %r140, %r528;
	add.s32 	%r530, %r141, %r529;
	add.s32 	%r531, %r142, %r530;
	bar.sync 	0;
	st.shared.u32 	[%r124], %r1002;
	st.shared.u32 	[%r124+4], %r514;
	st.shared.u32 	[%r124+8], %r515;
	st.shared.u32 	[%r124+12], %r516;
	st.shared.u32 	[%r124+16], %r517;
	st.shared.u32 	[%r124+20], %r518;
	st.shared.u32 	[%r124+24], %r519;
	st.shared.u32 	[%r124+28], %r520;
	st.shared.u32 	[%r124+32], %r521;
	st.shared.u32 	[%r124+36], %r522;
	st.shared.u32 	[%r124+40], %r523;
	st.shared.u32 	[%r124+44], %r524;
	st.shared.u32 	[%r124+48], %r525;
	st.shared.u32 	[%r124+52], %r526;
	st.shared.u32 	[%r124+56], %r527;
	st.shared.u32 	[%r124+60], %r528;
	st.shared.u32 	[%r124+64], %r529;
	st.shared.u32 	[%r124+68], %r530;
	st.shared.u32 	[%r124+72], %r531;
	bar.warp.sync 	-1;
	ld.shared.u32 	%r185, [%r123];
	ld.shared.u32 	%r186, [%r123+128];
	ld.shared.u32 	%r187, [%r123+256];
	ld.shared.u32 	%r188, [%r123+384];
	ld.shared.u32 	%r189, [%r123+512];
	ld.shared.u32 	%r190, [%r123+640];
	ld.shared.u32 	%r191, [%r123+768];
	ld.shared.u32 	%r192, [%r123+896];
	ld.shared.u32 	%r193, [%r123+1024];
	ld.shared.u32 	%r194, [%r123+1152];
	ld.shared.u32 	%r195, [%r123+1280];
	ld.shared.u32 	%r196, [%r123+1408];
	ld.shared.u32 	%r197, [%r123+1536];
	ld.shared.u32 	%r198, [%r123+1664];
	ld.shared.u32 	%r199, [%r123+1792];
	ld.shared.u32 	%r200, [%r123+1920];
	ld.shared.u32 	%r201, [%r123+2048];
	ld.shared.u32 	%r202, [%r123+2176];
	ld.shared.u32 	%r203, [%r123+2304];
	setp.ne.s32 	%p80, %r76, 0;
	@%p80 bra 	$L__BB6_93;
	st.volatile.shared.u32 	[_ZZN3cub18CUB_300001_SM_10006detail4scan16DeviceScanKernelINS2_10policy_hubIiiimN4cuda3std3__44plusIvEEE10Policy1000EN6thrust24THRUST_300001_SM_1000_NS6detail15normal_iteratorINSD_10device_ptrIiEEEESI_NS0_13ScanTileStateIiLb1EEES9_NS1_10InputValueIiPiEEmiLb0EiEEvT0_T1_T2_iT3_T4_T5_E12temp_storage+31616], %r75;
$L__BB6_93:
	bar.sync 	0;
	ld.volatile.shared.u32 	%r204, [_ZZN3cub18CUB_300001_SM_10006detail4scan16DeviceScanKernelINS2_10policy_hubIiiimN4cuda3std3__44plusIvEEE10Policy1000EN6thrust24THRUST_300001_SM_1000_NS6detail15normal_iteratorINSD_10device_ptrIiEEEESI_NS0_13ScanTileStateIiLb1EEES9_NS1_10InputValueIiPiEEmiLb0EiEEvT0_T1_T2_iT3_T4_T5_E12temp_storage+31616];
	cvt.u64.u32 	%rd39, %r78;
	add.s64 	%rd40, %rd5, %rd39;
	setp.ge.s32 	%p81, %r78, %r204;
	shl.b64 	%rd41, %rd40, 2;
	add.s64 	%rd15, %rd4, %rd41;
	@%p81 bra 	$L__BB6_95;
	st.global.u32 	[%rd15], %r185;
$L__BB6_95:
	mov.u32 	%r532, %tid.x;
	and.b32  	%r533, %r532, 992;
	mul.lo.s32 	%r534, %r533, 19;
	and.b32  	%r535, %r532, 31;
	or.b32  	%r536, %r534, %r535;
	add.s32 	%r537, %r536, 32;
	setp.ge.s32 	%p82, %r537, %r204;
	@%p82 bra 	$L__BB6_97;
	st.global.u32 	[%rd15+128], %r186;
$L__BB6_97:
	add.s32 	%r543, %r536, 64;
	setp.ge.s32 	%p83, %r543, %r204;
	@%p83 bra 	$L__BB6_99;
	st.global.u32 	[%rd15+256], %r187;
$L__BB6_99:
	add.s32 	%r549, %r536, 96;
	setp.ge.s32 	%p84, %r549, %r204;
	@%p84 bra 	$L__BB6_101;
	st.global.u32 	[%rd15+384], %r188;
$L__BB6_101:
	add.s32 	%r555, %r536, 128;
	setp.ge.s32 	%p85, %r555, %r204;
	@%p85 bra 	$L__BB6_103;
	st.global.u32 	[%rd15+512], %r189;
$L__BB6_103:
	add.s32 	%r561, %r536, 160;
	setp.ge.s32 	%p86, %r561, %r204;
	@%p86 bra 	$L__BB6_105;
	st.global.u32 	[%rd15+640], %r190;
$L__BB6_105:
	add.s32 	%r567, %r536, 192;
	setp.ge.s32 	%p87, %r567, %r204;
	@%p87 bra 	$L__BB6_107;
	st.global.u32 	[%rd15+768], %r191;
$L__BB6_107:
	add.s32 	%r573, %r536, 224;
	setp.ge.s32 	%p88, %r573, %r204;
	@%p88 bra 	$L__BB6_109;
	st.global.u32 	[%rd15+896], %r192;
$L__BB6_109:
	setp.ge.s32 	%p89, %r95, %r204;
	@%p89 bra 	$L__BB6_111;
	st.global.u32 	[%rd15+1024], %r193;
$L__BB6_111:
	setp.ge.s32 	%p90, %r98, %r204;
	@%p90 bra 	$L__BB6_113;
	st.global.u32 	[%rd15+1152], %r194;
$L__BB6_113:
	add.s32 	%r579, %r536, 320;
	setp.ge.s32 	%p91, %r579, %r204;
	@%p91 bra 	$L__BB6_115;
	st.global.u32 	[%rd15+1280], %r195;
$L__BB6_115:
	add.s32 	%r585, %r536, 352;
	setp.ge.s32 	%p92, %r585, %r204;
	@%p92 bra 	$L__BB6_117;
	st.global.u32 	[%rd15+1408], %r196;
$L__BB6_117:
	add.s32 	%r591, %r536, 384;
	setp.ge.s32 	%p93, %r591, %r204;
	@%p93 bra 	$L__BB6_119;
	st.global.u32 	[%rd15+1536], %r197;
$L__BB6_119:
	add.s32 	%r597, %r536, 416;
	setp.ge.s32 	%p94, %r597, %r204;
	@%p94 bra 	$L__BB6_121;
	st.global.u32 	[%rd15+1664], %r198;
$L__BB6_121:
	add.s32 	%r603, %r536, 448;
	setp.ge.s32 	%p95, %r603, %r204;
	@%p95 bra 	$L__BB6_123;
	st.global.u32 	[%rd15+1792], %r199;
$L__BB6_123:
	add.s32 	%r609, %r536, 480;
	setp.ge.s32 	%p96, %r609, %r204;
	@%p96 bra 	$L__BB6_125;
	st.global.u32 	[%rd15+1920], %r200;
$L__BB6_125:
	add.s32 	%r615, %r536, 512;
	setp.ge.s32 	%p97, %r615, %r204;
	@%p97 bra 	$L__BB6_127;
	st.global.u32 	[%rd15+2048], %r201;
$L__BB6_127:
	setp.ge.s32 	%p98, %r115, %r204;
	@%p98 bra 	$L__BB6_129;
	st.global.u32 	[%rd15+2176], %r202;
$L__BB6_129:
	setp.ge.s32 	%p99, %r118, %r204;
	@%p99 bra 	$L__BB6_131;
	st.global.u32 	[%rd15+2304], %r203;
$L__BB6_131:
	ret;

}
	// .globl	_ZN3cub18CUB_300001_SM_10006detail8for_each13static_kernelINS2_12policy_hub_t12policy_500_tEmN6thrust24THRUST_300001_SM_1000_NS8cuda_cub6__fill7functorINS7_6detail15normal_iteratorINS7_10device_ptrIiEEEEiEEEEvT0_T1_
.visible .entry _ZN3cub18CUB_300001_SM_10006detail8for_each13static_kernelINS2_12policy_hub_t12policy_500_tEmN6thrust24THRUST_300001_SM_1000_NS8cuda_cub6__fill7functorINS7_6detail15normal_iteratorINS7_10device_ptrIiEEEEiEEEEvT0_T1_(
	.param .u64 _ZN3cub18CUB_300001_SM_10006detail8for_each13static_kernelINS2_12policy_hub_t12policy_500_tEmN6thrust24THRUST_300001_SM_1000_NS8cuda_cub6__fill7functorINS7_6detail15normal_iteratorINS7_10device_ptrIiEEEEiEEEEvT0_T1__param_0,
	.param .align 8 .b8 _ZN3cub18CUB_300001_SM_10006detail8for_each13static_kernelINS2_12policy_hub_t12policy_500_tEmN6thrust24THRUST_300001_SM_1000_NS8cuda_cub6__fill7functorINS7_6detail15normal_iteratorINS7_10device_ptrIiEEEEiEEEEvT0_T1__param_1[16]
)
.maxntid 256
{
	.reg .pred 	%p<4>;
	.reg .b16 	%rs<5>;
	.reg .b32 	%r<12>;
	.reg .b64 	%rd<16>;

	ld.param.u32 	%r3, [_ZN3cub18CUB_300001_SM_10006detail8for_each13static_kernelINS2_12policy_hub_t12policy_500_tEmN6thrust24THRUST_300001_SM_1000_NS8cuda_cub6__fill7functorINS7_6detail15normal_iteratorINS7_10device_ptrIiEEEEiEEEEvT0_T1__param_1+8];
	ld.param.u64 	%rd4, [_ZN3cub18CUB_300001_SM_10006detail8for_each13static_kernelINS2_12policy_hub_t12policy_500_tEmN6thrust24THRUST_300001_SM_1000_NS8cuda_cub6__fill7functorINS7_6detail15normal_iteratorINS7_10device_ptrIiEEEEiEEEEvT0_T1__param_1];
	ld.param.u64 	%rd5, [_ZN3cub18CUB_300001_SM_10006detail8for_each13static_kernelINS2_12policy_hub_t12policy_500_tEmN6thrust24THRUST_300001_SM_1000_NS8cuda_cub6__fill7functorINS7_6detail15normal_iteratorINS7_10device_ptrIiEEEEiEEEEvT0_T1__param_0];
	mov.u32 	%r9, %ctaid.x;
	mul.wide.u32 	%rd1, %r9, 512;
	sub.s64 	%rd2, %rd5, %rd1;
	setp.lt.u64 	%p1, %rd2, 512;
	@%p1 bra 	$L__BB7_2;
	mov.u32 	%r11, %tid.x;
	cvta.to.global.u64 	%rd11, %rd4;
	cvt.u64.u32 	%rd12, %r11;
	add.s64 	%rd13, %rd1, %rd12;
	shl.b64 	%rd14, %rd13, 2;
	add.s64 	%rd15, %rd11, %rd14;
	st.global.u32 	[%rd15], %r3;
	st.global.u32 	[%rd15+1024], %r3;
	bra.uni 	$L__BB7_6;
$L__BB7_2:
	cvta.to.global.u64 	%rd6, %rd4;
	mov.u32 	%r2, %tid.x;
	cvt.u64.u32 	%rd7, %r2;
	setp.le.u64 	%p2, %rd2, %rd7;
	add.s64 	%rd8, %rd1, %rd7;
	shl.b64 	%rd9, %rd8, 2;
	add.s64 	%rd3, %rd6, %rd9;
	@%p2 bra 	$L__BB7_4;
	st.global.u32 	[%rd3], %r3;
$L__BB7_4:
	add.s32 	%r10, %r2, 256;
	cvt.u64.u32 	%rd10, %r10;
	setp.le.u64 	%p3, %rd2, %rd10;
	@%p3 bra 	$L__BB7_6;
	st.global.u32 	[%rd3+1024], %r3;
$L__BB7_6:
	ret;

}
	// .globl	_ZN3cub18CUB_300001_SM_10006detail8for_each13static_kernelINS2_12policy_hub_t12policy_500_tEmN6thrust24THRUST_300001_SM_1000_NS8cuda_cub20__uninitialized_fill7functorINS7_10device_ptrIiEEiEEEEvT0_T1_
.visible .entry _ZN3cub18CUB_300001_SM_10006detail8for_each13static_kernelINS2_12policy_hub_t12policy_500_tEmN6thrust24THRUST_300001_SM_1000_NS8cuda_cub20__uninitialized_fill7functorINS7_10device_ptrIiEEiEEEEvT0_T1_(
	.param .u64 _ZN3cub18CUB_300001_SM_10006detail8for_each13static_kernelINS2_12policy_hub_t12policy_500_tEmN6thrust24THRUST_300001_SM_1000_NS8cuda_cub20__uninitialized_fill7functorINS7_10device_ptrIiEEiEEEEvT0_T1__param_0,
	.param .align 8 .b8 _ZN3cub18CUB_300001_SM_10006detail8for_each13static_kernelINS2_12policy_hub_t12policy_500_tEmN6thrust24THRUST_300001_SM_1000_NS8cuda_cub20__uninitialized_fill7functorINS7_10device_ptrIiEEiEEEEvT0_T1__param_1[16]
)
.maxntid 256
{
	.reg .pred 	%p<4>;
	.reg .b16 	%rs<5>;
	.reg .b32 	%r<12>;
	.reg .b64 	%rd<16>;

	ld.param.u32 	%r3, [_ZN3cub18CUB_300001_SM_10006detail8for_each13static_kernelINS2_12policy_hub_t12policy_500_tEmN6thrust24THRUST_300001_SM_1000_NS8cuda_cub20__uninitialized_fill7functorINS7_10device_ptrIiEEiEEEEvT0_T1__param_1+8];
	ld.param.u64 	%rd4, [_ZN3cub18CUB_300001_SM_10006detail8for_each13static_kernelINS2_12policy_hub_t12policy_500_tEmN6thrust24THRUST_300001_SM_1000_NS8cuda_cub20__uninitialized_fill7functorINS7_10device_ptrIiEEiEEEEvT0_T1__param_1];
	ld.param.u64 	%rd5, [_ZN3cub18CUB_300001_SM_10006detail8for_each13static_kernelINS2_12policy_hub_t12policy_500_tEmN6thrust24THRUST_300001_SM_1000_NS8cuda_cub20__uninitialized_fill7functorINS7_10device_ptrIiEEiEEEEvT0_T1__param_0];
	mov.u32 	%r9, %ctaid.x;
	mul.wide.u32 	%rd1, %r9, 512;
	sub.s64 	%rd2, %rd5, %rd1;
	setp.lt.u64 	%p1, %rd2, 512;
	@%p1 bra 	$L__BB8_2;
	mov.u32 	%r11, %tid.x;
	cvta.to.global.u64 	%rd11, %rd4;
	cvt.u64.u32 	%rd12, %r11;
	add.s64 	%rd13, %rd1, %rd12;
	shl.b64 	%rd14, %rd13, 2;
	add.s64 	%rd15, %rd11, %rd14;
	st.global.u32 	[%rd15], %r3;
	st.global.u32 	[%rd15+1024], %r3;
	bra.uni 	$L__BB8_6;
$L__BB8_2:
	cvta.to.global.u64 	%rd6, %rd4;
	mov.u32 	%r2, %tid.x;
	cvt.u64.u32 	%rd7, %r2;
	setp.le.u64 	%p2, %rd2, %rd7;
	add.s64 	%rd8, %rd1, %rd7;
	shl.b64 	%rd9, %rd8, 2;
	add.s64 	%rd3, %rd6, %rd9;
	@%p2 bra 	$L__BB8_4;
	st.global.u32 	[%rd3], %r3;
$L__BB8_4:
	add.s32 	%r10, %r2, 256;
	cvt.u64.u32 	%rd10, %r10;
	setp.le.u64 	%p3, %rd2, %rd10;
	@%p3 bra 	$L__BB8_6;
	st.global.u32 	[%rd3+1024], %r3;
$L__BB8_6:
	ret;

}
	// .globl	_ZN3cub18CUB_300001_SM_10006detail8for_each13static_kernelINS2_12policy_hub_t12policy_500_tElN6thrust24THRUST_300001_SM_1000_NS8cuda_cub6__fill7functorINS7_6detail15normal_iteratorINS7_10device_ptrIiEEEEiEEEEvT0_T1_
.visible .entry _ZN3cub18CUB_300001_SM_10006detail8for_each13static_kernelINS2_12policy_hub_t12policy_500_tElN6thrust24THRUST_300001_SM_1000_NS8cuda_cub6__fill7functorINS7_6detail15normal_iteratorINS7_10device_ptrIiEEEEiEEEEvT0_T1_(
	.param .u64 _ZN3cub18CUB_300001_SM_10006detail8for_each13static_kernelINS2_12policy_hub_t12policy_500_tElN6thrust24THRUST_300001_SM_1000_NS8cuda_cub6__fill7functorINS7_6detail15normal_iteratorINS7_10device_ptrIiEEEEiEEEEvT0_T1__param_0,
	.param .align 8 .b8 _ZN3cub18CUB_300001_SM_10006detail8for_each13static_kernelINS2_12policy_hub_t12policy_500_tElN6thrust24THRUST_300001_SM_1000_NS8cuda_cub6__fill7functorINS7_6detail15normal_iteratorINS7_10device_ptrIiEEEEiEEEEvT0_T1__param_1[16]
)
.maxntid 256
{
	.reg .pred 	%p<4>;
	.reg .b16 	%rs<5>;
	.reg .b32 	%r<12>;
	.reg .b64 	%rd<17>;

	ld.param.u32 	%r3, [_ZN3cub18CUB_300001_SM_10006detail8for_each13static_kernelINS2_12policy_hub_t12policy_500_tElN6thrust24THRUST_300001_SM_1000_NS8cuda_cub6__fill7functorINS7_6detail15normal_iteratorINS7_10device_ptrIiEEEEiEEEEvT0_T1__param_1+8];
	ld.param.u64 	%rd5, [_ZN3cub18CUB_300001_SM_10006detail8for_each13static_kernelINS2_12policy_hub_t12policy_500_tElN6thrust24THRUST_300001_SM_1000_NS8cuda_cub6__fill7functorINS7_6detail15normal_iteratorINS7_10device_ptrIiEEEEiEEEEvT0_T1__param_1];
	ld.param.u64 	%rd6, [_ZN3cub18CUB_300001_SM_10006detail8for_each13static_kernelINS2_12policy_hub_t12policy_500_tElN6thrust24THRUST_300001_SM_1000_NS8cuda_cub6__fill7functorINS7_6detail15normal_iteratorINS7_10device_ptrIiEEEEiEEEEvT0_T1__param_0];
	mov.u32 	%r9, %ctaid.x;
	mul.wide.u32 	%rd1, %r9, 512;
	sub.s64 	%rd2, %rd6, %rd1;
	setp.lt.s64 	%p1, %rd2, 512;
	@%p1 bra 	$L__BB9_2;
	mov.u32 	%r11, %tid.x;
	cvta.to.global.u64 	%rd12, %rd5;
	cvt.u64.u32 	%rd13, %r11;
	add.s64 	%rd14, %rd1, %rd13;
	shl.b64 	%rd15, %rd14, 2;
	add.s64 	%rd16, %rd12, %rd15;
	st.global.u32 	[%rd16], %r3;
	st.global.u32 	[%rd16+1024], %r3;
	bra.uni 	$L__BB9_6;
$L__BB9_2:
	cvta.to.global.u64 	%rd7, %rd5;
	mov.u32 	%r2, %tid.x;
	cvt.s64.s32 	%rd3, %rd2;
	cvt.u64.u32 	%rd8, %r2;
	setp.le.s64 	%p2, %rd3, %rd8;
	add.s64 	%rd9, %rd1, %rd8;
	shl.b64 	%rd10, %rd9, 2;
	add.s64 	%rd4, %rd7, %rd10;
	@%p2 bra 	$L__BB9_4;
	st.global.u32 	[%rd4], %r3;
$L__BB9_4:
	add.s32 	%r10, %r2, 256;
	cvt.u64.u32 	%rd11, %r10;
	setp.le.s64 	%p3, %rd3, %rd11;
	@%p3 bra 	$L__BB9_6;
	st.global.u32 	[%rd4+1024], %r3;
$L__BB9_6:
	ret;

}


// ===== COMPILED SASS (sm_100) =====

	.target	sm_100

	.elftype	@"ET_EXEC"


//--------------------- .note.nv.tkinfo           --------------------------
	.section	.note.nv.tkinfo,"",@"SHT_NOTE"
	.sectionflags	@"SHF_NOTE_NV_TKINFO"
	.tkinfo
        /*0018*/ 	.word	0x00000002
        /*0030*/ 	.string	""
        /*0030*/ 	.string	"ptxas"
        /*0030*/ 	.string	"Cuda compilation tools, release 13.0, V13.0.88"
        /*0030*/ 	.string	"Build cuda_13.0.r13.0/compiler.36424714_0"
        /*0030*/ 	.string	"-arch sm_100 -m 64 "



//--------------------- .note.nv.cuinfo           --------------------------
	.section	.note.nv.cuinfo,"",@"SHT_NOTE"
	.sectionflags	@"SHF_NOTE_NV_CUINFO"
        /*0018*/ 	.short	0x0002
        /*001a*/ 	.short	0x0064
        /*001c*/ 	.short	0x0082
	.zero		2


//--------------------- .nv.info                  --------------------------
	.section	.nv.info,"",@"SHT_CUDA_INFO"
	.align	4


	//----- nvinfo : EIATTR_REGCOUNT
	.align		4
        /*0000*/ 	.byte	0x04, 0x2f
        /*0002*/ 	.short	(.L_55 - .L_54)
	.align		4
.L_54:
        /*0004*/ 	.word	index@(_Z23generate_random_numbersPiiij)
        /*0008*/ 	.word	0x0000001f


	//----- nvinfo : EIATTR_FRAME_SIZE
	.align		4
.L_55:
        /*000c*/ 	.byte	0x04, 0x11
        /*000e*/ 	.short	(.L_57 - .L_56)
	.align		4
.L_56:
        /*0010*/ 	.word	index@(_Z23generate_random_numbersPiiij)
        /*0014*/ 	.word	0x00000030


	//----- nvinfo : EIATTR_REGCOUNT
	.align		4
.L_57:
        /*0018*/ 	.byte	0x04, 0x2f
        /*001a*/ 	.short	(.L_59 - .L_58)
	.align		4
.L_58:
        /*001c*/ 	.word	index@(_Z15calculate_flagsPiS_ii)
        /*0020*/ 	.word	0x0000000a


	//----- nvinfo : EIATTR_FRAME_SIZE
	.align		4
.L_59:
        /*0024*/ 	.byte	0x04, 0x11
        /*0026*/ 	.short	(.L_61 - .L_60)
	.align		4
.L_60:
        /*0028*/ 	.word	index@(_Z15calculate_flagsPiS_ii)
        /*002c*/ 	.word	0x00000000


	//----- nvinfo : EIATTR_REGCOUNT
	.align		4
.L_61:
        /*0030*/ 	.byte	0x04, 0x2f
        /*0032*/ 	.short	(.L_63 - .L_62)
	.align		4
.L_62:
        /*0034*/ 	.word	index@(_Z15seperate_valuesPKiS0_S0_Piii)
        /*0038*/ 	.word	0x0000000c


	//----- nvinfo : EIATTR_FRAME_SIZE
	.align		4
.L_63:
        /*003c*/ 	.byte	0x04, 0x11
        /*003e*/ 	.short	(.L_65 - .L_64)
	.align		4
.L_64:
        /*0040*/ 	.word	index@(_Z15seperate_valuesPKiS0_S0_Piii)
        /*0044*/ 	.word	0x00000000


	//----- nvinfo : EIATTR_REGCOUNT
	.align		4
.L_65:
        /*0048*/ 	.byte	0x04, 0x2f
        /*004a*/ 	.short	(.L_67 - .L_66)
	.align		4
.L_66:
        /*004c*/ 	.word	index@(_ZN3cub18CUB_300001_SM_10006detail11EmptyKernelIvEEvv)
        /*0050*/ 	.word	0x00000004


	//----- nvinfo : EIATTR_FRAME_SIZE
	.align		4
.L_67:
        /*0054*/ 	.byte	0x04, 0x11
        /*0056*/ 	.short	(.L_69 - .L_68)
	.align		4
.L_68:
        /*0058*/ 	.word	index@(_ZN3cub18CUB_300001_SM_10006detail11EmptyKernelIvEEvv)
        /*005c*/ 	.word	0x00000000


	//----- nvinfo : EIATTR_REGCOUNT
	.align		4
.L_69:
        /*0060*/ 	.byte	0x04, 0x2f
        /*0062*/ 	.short	(.L_71 - .L_70)
	.align		4
.L_70:
        /*0064*/ 	.word	index@(_ZN3cub18CUB_300001_SM_10006detail4scan20DeviceScanInitKernelINS0_13ScanTileStateIiLb1EEEEEvT_i)
        /*0068*/ 	.word	0x00000008


	//----- nvinfo : EIATTR_FRAME_SIZE
	.align		4
.L_71:
        /*006c*/ 	.byte	0x04, 0x11
        /*006e*/ 	.short	(.L_73 - .L_72)
	.align		4
.L_72:
        /*0070*/ 	.word	index@(_ZN3cub18CUB_300001_SM_10006detail4scan20DeviceScanInitKernelINS0_13ScanTileStateIiLb1EEEEEvT_i)
        /*0074*/ 	.word	0x00000000


	//----- nvinfo : EIATTR_REGCOUNT
	.align		4
.L_73:
        /*0078*/ 	.byte	0x04, 0x2f
        /*007a*/ 	.short	(.L_75 - .L_74)
	.align		4
.L_74:
        /*007c*/ 	.word	index@(_ZN3cub18CUB_300001_SM_10006detail4scan16DeviceScanKernelINS2_10policy_hubIiiijN4cuda3std3__44plusIvEEE10Policy1000EN6thrust24THRUST_300001_SM_1000_NS6detail15normal_iteratorINSD_10device_ptrIiEEEESI_NS0_13ScanTileStateIiLb1EEES9_NS1_10InputValueIiPiEEjiLb0EiEEvT0_T1_T2_iT3_T4_T5_)
        /*0080*/ 	.word	0x00000038


	//----- nvinfo : EIATTR_FRAME_SIZE
	.align		4
.L_75:
        /*0084*/ 	.byte	0x04, 0x11
        /*0086*/ 	.short	(.L_77 - .L_76)
	.align		4
.L_76:
        /*0088*/ 	.word	index@(_ZN3cub18CUB_300001_SM_10006detail4scan16DeviceScanKernelINS2_10policy_hubIiiijN4cuda3std3__44plusIvEEE10Policy1000EN6thrust24THRUST_300001_SM_1000_NS6detail15normal_iteratorINSD_10device_ptrIiEEEESI_NS0_13ScanTileStateIiLb1EEES9_NS1_10InputValueIiPiEEjiLb0EiEEvT0_T1_T2_iT3_T4_T5_)
        /*008c*/ 	.word	0x00000000


	//----- nvinfo : EIATTR_REGCOUNT
	.align		4
.L_77:
        /*0090*/ 	.byte	0x04, 0x2f
        /*0092*/ 	.short	(.L_79 - .L_78)
	.align		4
.L_78:
        /*0094*/ 	.word	index@(_ZN3cub18CUB_300001_SM_10006detail4scan16DeviceScanKernelINS2_10policy_hubIiiimN4cuda3std3__44plusIvEEE10Policy1000EN6thrust24THRUST_300001_SM_1000_NS6detail15normal_iteratorINSD_10device_ptrIiEEEESI_NS0_13ScanTileStateIiLb1EEES9_NS1_10InputValueIiPiEEmiLb0EiEEvT0_T1_T2_iT3_T4_T5_)
        /*0098*/ 	.word	0x00000030


	//----- nvinfo : EIATTR_FRAME_SIZE
	.align		4
.L_79:
        /*009c*/ 	.byte	0x04, 0x11
        /*009e*/ 	.short	(.L_81 - .L_80)
	.align		4
.L_80:
        /*00a0*/ 	.word	index@(_ZN3cub18CUB_300001_SM_10006detail4scan16DeviceScanKernelINS2_10policy_hubIiiimN4cuda3std3__44plusIvEEE10Policy1000EN6thrust24THRUST_300001_SM_1000_NS6detail15normal_iteratorINSD_10device_ptrIiEEEESI_NS0_13ScanTileStateIiLb1EEES9_NS1_10InputValueIiPiEEmiLb0EiEEvT0_T1_T2_iT3_T4_T5_)
        /*00a4*/ 	.word	0x00000000


	//----- nvinfo : EIATTR_REGCOUNT
	.align		4
.L_81:
        /*00a8*/ 	.byte	0x04, 0x2f
        /*00aa*/ 	.short	(.L_83 - .L_82)
	.align		4
.L_82:
        /*00ac*/ 	.word	index@(_ZN3cub18CUB_300001_SM_10006detail8for_each13static_kernelINS2_12policy_hub_t12policy_500_tEmN6thrust24THRUST_300001_SM_1000_NS8cuda_cub6__fill7functorINS7_6detail15normal_iteratorINS7_10device_ptrIiEEEEiEEEEvT0_T1_)
        /*00b0*/ 	.word	0x00000008


	//----- nvinfo : EIATTR_FRAME_SIZE
	.align		4
.L_83:
        /*00b4*/ 	.byte	0x04, 0x11
        /*00b6*/ 	.short	(.L_85 - .L_84)
	.align		4
.L_84:
        /*00b8*/ 	.word	index@(_ZN3cub18CUB_300001_SM_10006detail8for_each13static_kernelINS2_12policy_hub_t12policy_500_tEmN6thrust24THRUST_300001_SM_1000_NS8cuda_cub6__fill7functorINS7_6detail15normal_iteratorINS7_10device_ptrIiEEEEiEEEEvT0_T1_)
        /*00bc*/ 	.word	0x00000000


	//----- nvinfo : EIATTR_REGCOUNT
	.align		4
.L_85:
        /*00c0*/ 	.byte	0x04, 0x2f
        /*00c2*/ 	.short	(.L_87 - .L_86)
	.align		4
.L_86:
        /*00c4*/ 	.word	index@(_ZN3cub18CUB_300001_SM_10006detail8for_each13static_kernelINS2_12policy_hub_t12policy_500_tEmN6thrust24THRUST_300001_SM_1000_NS8cuda_cub20__uninitialized_fill7functorINS7_10device_ptrIiEEiEEEEvT0_T1_)
        /*00c8*/ 	.word	0x00000008


	//----- nvinfo : EIATTR_FRAME_SIZE
	.align		4
.L_87:
        /*00cc*/ 	.byte	0x04, 0x11
        /*00ce*/ 	.short	(.L_89 - .L_88)
	.align		4
.L_88:
        /*00d0*/ 	.word	index@(_ZN3cub18CUB_300001_SM_10006detail8for_each13static_kernelINS2_12policy_hub_t12policy_500_tEmN6thrust24THRUST_300001_SM_1000_NS8cuda_cub20__uninitialized_fill7functorINS7_10device_ptrIiEEiEEEEvT0_T1_)
        /*00d4*/ 	.word	0x00000000


	//----- nvinfo : EIATTR_REGCOUNT
	.align		4
.L_89:
        /*00d8*/ 	.byte	0x04, 0x2f
        /*00da*/ 	.short	(.L_91 - .L_90)
	.align		4
.L_90:
        /*00dc*/ 	.word	index@(_ZN3cub18CUB_300001_SM_10006detail8for_each13static_kernelINS2_12policy_hub_t12policy_500_tElN6thrust24THRUST_300001_SM_1000_NS8cuda_cub6__fill7functorINS7_6detail15normal_iteratorINS7_10device_ptrIiEEEEiEEEEvT0_T1_)
        /*00e0*/ 	.word	0x00000008


	//----- nvinfo : EIATTR_FRAME_SIZE
	.align		4
.L_91:
        /*00e4*/ 	.byte	0x04, 0x11
        /*00e6*/ 	.short	(.L_93 - .L_92)
	.align		4
.L_92:
        /*00e8*/ 	.word	index@(_ZN3cub18CUB_300001_SM_10006detail8for_each13static_kernelINS2_12policy_hub_t12policy_500_tElN6thrust24THRUST_300001_SM_1000_NS8cuda_cub6__fill7functorINS7_6detail15normal_iteratorINS7_10device_ptrIiEEEEiEEEEvT0_T1_)
        /*00ec*/ 	.word	0x00000000


	//----- nvinfo : EIATTR_MIN_STACK_SIZE
	.align		4
.L_93:
        /*00f0*/ 	.byte	0x04, 0x12
        /*00f2*/ 	.short	(.L_95 - .L_94)
	.align		4
.L_94:
        /*00f4*/ 	.word	index@(_ZN3cub18CUB_300001_SM_10006detail8for_each13static_kernelINS2_12policy_hub_t12policy_500_tElN6thrust24THRUST_300001_SM_1000_NS8cuda_cub6__fill7functorINS7_6detail15normal_iteratorINS7_10device_ptrIiEEEEiEEEEvT0_T1_)
        /*00f8*/ 	.word	0x00000000


	//----- nvinfo : EIATTR_MIN_STACK_SIZE
	.align		4
.L_95:
        /*00fc*/ 	.byte	0x04, 0x12
        /*00fe*/ 	.short	(.L_97 - .L_96)
	.align		4
.L_96:
        /*0100*/ 	.word	index@(_ZN3cub18CUB_300001_SM_10006detail8for_each13static_kernelINS2_12policy_hub_t12policy_500_tEmN6thrust24THRUST_300001_SM_1000_NS8cuda_cub20__uninitialized_fill7functorINS7_10device_ptrIiEEiEEEEvT0_T1_)
        /*0104*/ 	.word	0x00000000


	//----- nvinfo : EIATTR_MIN_STACK_SIZE
	.align		4
.L_97:
        /*0108*/ 	.byte	0x04, 0x12
        /*010a*/ 	.short	(.L_99 - .L_98)
	.align		4
.L_98:
        /*010c*/ 	.word	index@(_ZN3cub18CUB_300001_SM_10006detail8for_each13static_kernelINS2_12policy_hub_t12policy_500_tEmN6thrust24THRUST_300001_SM_1000_NS8cuda_cub6__fill7functorINS7_6detail15normal_iteratorINS7_10device_ptrIiEEEEiEEEEvT0_T1_)
        /*0110*/ 	.word	0x00000000


	//----- nvinfo : EIATTR_MIN_STACK_SIZE
	.align		4
.L_99:
        /*0114*/ 	.byte	0x04, 0x12
        /*0116*/ 	.short	(.L_101 - .L_100)
	.align		4
.L_100:
        /*0118*/ 	.word	index@(_ZN3cub18CUB_300001_SM_10006detail4scan16DeviceScanKernelINS2_10policy_hubIiiimN4cuda3std3__44plusIvEEE10Policy1000EN6thrust24THRUST_300001_SM_1000_NS6detail15normal_iteratorINSD_10device_ptrIiEEEESI_NS0_13ScanTileStateIiLb1EEES9_NS1_10InputValueIiPiEEmiLb0EiEEvT0_T1_T2_iT3_T4_T5_)
        /*011c*/ 	.word	0x00000000


	//----- nvinfo : EIATTR_MIN_STACK_SIZE
	.align		4
.L_101:
        /*0120*/ 	.byte	0x04, 0x12
        /*0122*/ 	.short	(.L_103 - .L_102)
	.align		4
.L_102:
        /*0124*/ 	.word	index@(_ZN3cub18CUB_300001_SM_10006detail4scan16DeviceScanKernelINS2_10policy_hubIiiijN4cuda3std3__44plusIvEEE10Policy1000EN6thrust24THRUST_300001_SM_1000_NS6detail15normal_iteratorINSD_10device_ptrIiEEEESI_NS0_13ScanTileStateIiLb1EEES9_NS1_10InputValueIiPiEEjiLb0EiEEvT0_T1_T2_iT3_T4_T5_)
        /*0128*/ 	.word	0x00000000


	//----- nvinfo : EIATTR_MIN_STACK_SIZE
	.align		4
.L_103:
        /*012c*/ 	.byte	0x04, 0x12
        /*012e*/ 	.short	(.L_105 - .L_104)
	.align		4
.L_104:
        /*0130*/ 	.word	index@(_ZN3cub18CUB_300001_SM_10006detail4scan20DeviceScanInitKernelINS0_13ScanTileStateIiLb1EEEEEvT_i)
        /*0134*/ 	.word	0x00000000


	//----- nvinfo : EIATTR_MIN_STACK_SIZE
	.align		4
.L_105:
        /*0138*/ 	.byte	0x04, 0x12
        /*013a*/ 	.short	(.L_107 - .L_106)
	.align		4
.L_106:
        /*013c*/ 	.word	index@(_ZN3cub18CUB_300001_SM_10006detail11EmptyKernelIvEEvv)
        /*0140*/ 	.word	0x00000000


	//----- nvinfo : EIATTR_MIN_STACK_SIZE
	.align		4
.L_107:
        /*0144*/ 	.byte	0x04, 0x12
        /*0146*/ 	.short	(.L_109 - .L_108)
	.align		4
.L_108:
        /*0148*/ 	.word	index@(_Z15seperate_valuesPKiS0_S0_Piii)
        /*014c*/ 	.word	0x00000000


	//----- nvinfo : EIATTR_MIN_STACK_SIZE
	.align		4
.L_109:
        /*0150*/ 	.byte	0x04, 0x12
        /*0152*/ 	.short	(.L_111 - .L_110)
	.align		4
.L_110:
        /*0154*/ 	.word	index@(_Z15calculate_flagsPiS_ii)
        /*0158*/ 	.word	0x00000000


	//----- nvinfo : EIATTR_MIN_STACK_SIZE
	.align		4
.L_111:
        /*015c*/ 	.byte	0x04, 0x12
        /*015e*/ 	.short	(.L_113 - .L_112)
	.align		4
.L_112:
        /*0160*/ 	.word	index@(_Z23generate_random_numbersPiiij)
        /*0164*/ 	.word	0x00000030
.L_113:


//--------------------- .nv.compat                --------------------------
	.section	.nv.compat,"",@"SHT_CUDA_COMPAT_INFO"
	.align	4
        /*0000*/ 	.byte	0x02, 0x09, 0x00, 0x00, 0x02, 0x02, 0x01, 0x00, 0x02, 0x05, 0x05, 0x00, 0x03, 0x07, 0x01, 0x01
        /*0010*/ 	.byte	0x02, 0x03, 0x00, 0x00, 0x02, 0x06, 0x01, 0x00, 0x04, 0x0b, 0x08, 0x00, 0x09, 0x00, 0x00, 0x00
        /*0020*/ 	.byte	0x00, 0x00, 0x00, 0x00


//--------------------- .nv.info._ZN3cub18CUB_300001_SM_10006detail8for_each13static_kernelINS2_12policy_hub_t12policy_500_tElN6thrust24THRUST_300001_SM_1000_NS8cuda_cub6__fill7functorINS7_6detail15normal_iteratorINS7_10device_ptrIiEEEEiEEEEvT0_T1_ --------------------------
	.section	.nv.info._ZN3cub18CUB_300001_SM_10006detail8for_each13static_kernelINS2_12policy_hub_t12policy_500_tElN6thrust24THRUST_300001_SM_1000_NS8cuda_cub6__fill7functorINS7_6detail15normal_iteratorINS7_10device_ptrIiEEEEiEEEEvT0_T1_,"",@"SHT_CUDA_INFO"
	.sectionflags	@""
	.align	4


	//----- nvinfo : EIATTR_CUDA_API_VERSION
	.align		4
        /*0000*/ 	.byte	0x04, 0x37
        /*0002*/ 	.short	(.L_115 - .L_114)
.L_114:
        /*0004*/ 	.word	0x00000082


	//----- nvinfo : EIATTR_KPARAM_INFO
	.align		4
.L_115:
        /*0008*/ 	.byte	0x04, 0x17
        /*000a*/ 	.short	(.L_117 - .L_116)
.L_116:
        /*000c*/ 	.word	0x00000000
        /*0010*/ 	.short	0x0001
        /*0012*/ 	.short	0x0008
        /*0014*/ 	.byte	0x00, 0xf0, 0x41, 0x00


	//----- nvinfo : EIATTR_KPARAM_INFO
	.align		4
.L_117:
        /*0018*/ 	.byte	0x04, 0x17
        /*001a*/ 	.short	(.L_119 - .L_118)
.L_118:
        /*001c*/ 	.word	0x00000000
        /*0020*/ 	.short	0x0000
        /*0022*/ 	.short	0x0000
        /*0024*/ 	.byte	0x00, 0xf0, 0x21, 0x00


	//----- nvinfo : EIATTR_SPARSE_MMA_MASK
	.align		4
.L_119:
        /*0028*/ 	.byte	0x03, 0x50
        /*002a*/ 	.short	0x0000


	//----- nvinfo : EIATTR_MAXREG_COUNT
	.align		4
        /*002c*/ 	.byte	0x03, 0x1b
        /*002e*/ 	.short	0x00ff


	//----- nvinfo : EIATTR_MERCURY_ISA_VERSION
	.align		4
        /*0030*/ 	.byte	0x03, 0x5f
        /*0032*/ 	.short	0x0101


	//----- nvinfo : EIATTR_VRC_CTA_INIT_COUNT
	.align		4
        /*0034*/ 	.byte	0x02, 0x4a
	.zero		1
	.zero		1


	//----- nvinfo : EIATTR_EXIT_INSTR_OFFSETS
	.align		4
        /*0038*/ 	.byte	0x04, 0x1c
        /*003a*/ 	.short	(.L_121 - .L_120)


	//   ....[0]....
.L_120:
        /*003c*/ 	.word	0x00000130


	//   ....[1]....
        /*0040*/ 	.word	0x00000240


	//   ....[2]....
        /*0044*/ 	.word	0x00000270


	//----- nvinfo : EIATTR_MAX_THREADS
	.align		4
.L_121:
        /*0048*/ 	.byte	0x04, 0x05
        /*004a*/ 	.short	(.L_123 - .L_122)
.L_122:
        /*004c*/ 	.word	0x00000100
        /*0050*/ 	.word	0x00000001
        /*0054*/ 	.word	0x00000001


	//----- nvinfo : EIATTR_CBANK_PARAM_SIZE
	.align		4
.L_123:
        /*0058*/ 	.byte	0x03, 0x19
        /*005a*/ 	.short	0x0018


	//----- nvinfo : EIATTR_PARAM_CBANK
	.align		4
        /*005c*/ 	.byte	0x04, 0x0a
        /*005e*/ 	.short	(.L_125 - .L_124)
	.align		4
.L_124:
        /*0060*/ 	.word	index@(.nv.constant0._ZN3cub18CUB_300001_SM_10006detail8for_each13static_kernelINS2_12policy_hub_t12policy_500_tElN6thrust24THRUST_300001_SM_1000_NS8cuda_cub6__fill7functorINS7_6detail15normal_iteratorINS7_10device_ptrIiEEEEiEEEEvT0_T1_)
        /*0064*/ 	.short	0x0380
        /*0066*/ 	.short	0x0018


	//----- nvinfo : EIATTR_SW_WAR
	.align		4
.L_125:
        /*0068*/ 	.byte	0x04, 0x36
        /*006a*/ 	.short	(.L_127 - .L_126)
.L_126:
        /*006c*/ 	.word	0x00000008
.L_127:


//--------------------- .nv.info._ZN3cub18CUB_300001_SM_10006detail8for_each13static_kernelINS2_12policy_hub_t12policy_500_tEmN6thrust24THRUST_300001_SM_1000_NS8cuda_cub20__uninitialized_fill7functorINS7_10device_ptrIiEEiEEEEvT0_T1_ --------------------------
	.section	.nv.info._ZN3cub18CUB_300001_SM_10006detail8for_each13static_kernelINS2_12policy_hub_t12policy_500_tEmN6thrust24THRUST_300001_SM_1000_NS8cuda_cub20__uninitialized_fill7functorINS7_10device_ptrIiEEiEEEEvT0_T1_,"",@"SHT_CUDA_INFO"
	.sectionflags	@""
	.align	4


	//----- nvinfo : EIATTR_CUDA_API_VERSION
	.align		4
        /*0000*/ 	.byte	0x04, 0x37
        /*0002*/ 	.short	(.L_129 - .L_128)
.L_128:
        /*0004*/ 	.word	0x00000082


	//----- nvinfo : EIATTR_KPARAM_INFO
	.align		4
.L_129:
        /*0008*/ 	.byte	0x04, 0x17
        /*000a*/ 	.short	(.L_131 - .L_130)
.L_130:
        /*000c*/ 	.word	0x00000000
        /*0010*/ 	.short	0x0001
        /*0012*/ 	.short	0x0008
        /*0014*/ 	.byte	0x00, 0xf0, 0x41, 0x00


	//----- nvinfo : EIATTR_KPARAM_INFO
	.align		4
.L_131:
        /*0018*/ 	.byte	0x04, 0x17
        /*001a*/ 	.short	(.L_133 - .L_132)
.L_132:
        /*001c*/ 	.word	0x00000000
        /*0020*/ 	.short	0x0000
        /*0022*/ 	.short	0x0000
        /*0024*/ 	.byte	0x00, 0xf0, 0x21, 0x00


	//----- nvinfo : EIATTR_SPARSE_MMA_MASK
	.align		4
.L_133:
        /*0028*/ 	.byte	0x03, 0x50
        /*002a*/ 	.short	0x0000


	//----- nvinfo : EIATTR_MAXREG_COUNT
	.align		4
        /*002c*/ 	.byte	0x03, 0x1b
        /*002e*/ 	.short	0x00ff


	//----- nvinfo : EIATTR_MERCURY_ISA_VERSION
	.align		4
        /*0030*/ 	.byte	0x03, 0x5f
        /*0032*/ 	.short	0x0101


	//----- nvinfo : EIATTR_VRC_CTA_INIT_COUNT
	.align		4
        /*0034*/ 	.byte	0x02, 0x4a
	.zero		1
	.zero		1


	//----- nvinfo : EIATTR_EXIT_INSTR_OFFSETS
	.align		4
        /*0038*/ 	.byte	0x04, 0x1c
        /*003a*/ 	.short	(.L_135 - .L_134)


	//   ....[0]....
.L_134:
        /*003c*/ 	.word	0x00000130


	//   ....[1]....
        /*0040*/ 	.word	0x00000230


	//   ....[2]....
        /*0044*/ 	.word	0x00000260


	//----- nvinfo : EIATTR_MAX_THREADS
	.align		4
.L_135:
        /*0048*/ 	.byte	0x04, 0x05
        /*004a*/ 	.short	(.L_137 - .L_136)
.L_136:
        /*004c*/ 	.word	0x00000100
        /*0050*/ 	.word	0x00000001
        /*0054*/ 	.word	0x00000001


	//----- nvinfo : EIATTR_CBANK_PARAM_SIZE
	.align		4
.L_137:
        /*0058*/ 	.byte	0x03, 0x19
        /*005a*/ 	.short	0x0018


	//----- nvinfo : EIATTR_PARAM_CBANK
	.align		4
        /*005c*/ 	.byte	0x04, 0x0a
        /*005e*/ 	.short	(.L_139 - .L_138)
	.align		4
.L_138:
        /*0060*/ 	.word	index@(.nv.constant0._ZN3cub18CUB_300001_SM_10006detail8for_each13static_kernelINS2_12policy_hub_t12policy_500_tEmN6thrust24THRUST_300001_SM_1000_NS8cuda_cub20__uninitialized_fill7functorINS7_10device_ptrIiEEiEEEEvT0_T1_)
        /*0064*/ 	.short	0x0380
        /*0066*/ 	.short	0x0018


	//----- nvinfo : EIATTR_SW_WAR
	.align		4
.L_139:
        /*0068*/ 	.byte	0x04, 0x36
        /*006a*/ 	.short	(.L_141 - .L_140)
.L_140:
        /*006c*/ 	.word	0x00000008
.L_141:


//--------------------- .nv.info._ZN3cub18CUB_300001_SM_10006detail8for_each13static_kernelINS2_12policy_hub_t12policy_500_tEmN6thrust24THRUST_300001_SM_1000_NS8cuda_cub6__fill7functorINS7_6detail15normal_iteratorINS7_10device_ptrIiEEEEiEEEEvT0_T1_ --------------------------
	.section	.nv.info._ZN3cub18CUB_300001_SM_10006detail8for_each13static_kernelINS2_12policy_hub_t12policy_500_tEmN6thrust24THRUST_300001_SM_1000_NS8cuda_cub6__fill7functorINS7_6detail15normal_iteratorINS7_10device_ptrIiEEEEiEEEEvT0_T1_,"",@"SHT_CUDA_INFO"
	.sectionflags	@""
	.align	4


	//----- nvinfo : EIATTR_CUDA_API_VERSION
	.align		4
        /*0000*/ 	.byte	0x04, 0x37
        /*0002*/ 	.short	(.L_143 - .L_142)
.L_142:
        /*0004*/ 	.word	0x00000082


	//----- nvinfo : EIATTR_KPARAM_INFO
	.align		4
.L_143:
        /*0008*/ 	.byte	0x04, 0x17
        /*000a*/ 	.short	(.L_145 - .L_144)
.L_144:
        /*000c*/ 	.word	0x00000000
        /*0010*/ 	.short	0x0001
        /*0012*/ 	.short	0x0008
        /*0014*/ 	.byte	0x00, 0xf0, 0x41, 0x00


	//----- nvinfo : EIATTR_KPARAM_INFO
	.align		4
.L_145:
        /*0018*/ 	.byte	0x04, 0x17
        /*001a*/ 	.short	(.L_147 - .L_146)
.L_146:
        /*001c*/ 	.word	0x00000000
        /*0020*/ 	.short	0x0000
        /*0022*/ 	.short	0x0000
        /*0024*/ 	.byte	0x00, 0xf0, 0x21, 0x00


	//----- nvinfo : EIATTR_SPARSE_MMA_MASK
	.align		4
.L_147:
        /*0028*/ 	.byte	0x03, 0x50
        /*002a*/ 	.short	0x0000


	//----- nvinfo : EIATTR_MAXREG_COUNT
	.align		4
        /*002c*/ 	.byte	0x03, 0x1b
        /*002e*/ 	.short	0x00ff


	//----- nvinfo : EIATTR_MERCURY_ISA_VERSION
	.align		4
        /*0030*/ 	.byte	0x03, 0x5f
        /*0032*/ 	.short	0x0101


	//----- nvinfo : EIATTR_VRC_CTA_INIT_COUNT
	.align		4
        /*0034*/ 	.byte	0x02, 0x4a
	.zero		1
	.zero		1


	//----- nvinfo : EIATTR_EXIT_INSTR_OFFSETS
	.align		4
        /*0038*/ 	.byte	0x04, 0x1c
        /*003a*/ 	.short	(.L_149 - .L_148)


	//   ....[0]....
.L_148:
        /*003c*/ 	.word	0x00000130


	//   ....[1]....
        /*0040*/ 	.word	0x00000230


	//   ....[2]....
        /*0044*/ 	.word	0x00000260


	//----- nvinfo : EIATTR_MAX_THREADS
	.align		4
.L_149:
        /*0048*/ 	.byte	0x04, 0x05
        /*004a*/ 	.short	(.L_151 - .L_150)
.L_150:
        /*004c*/ 	.word	0x00000100
        /*0050*/ 	.word	0x00000001
        /*0054*/ 	.word	0x00000001


	//----- nvinfo : EIATTR_CBANK_PARAM_SIZE
	.align		4
.L_151:
        /*0058*/ 	.byte	0x03, 0x19
        /*005a*/ 	.short	0x0018


	//----- nvinfo : EIATTR_PARAM_CBANK
	.align		4
        /*005c*/ 	.byte	0x04, 0x0a
        /*005e*/ 	.short	(.L_153 - .L_152)
	.align		4
.L_152:
        /*0060*/ 	.word	index@(.nv.constant0._ZN3cub18CUB_300001_SM_10006detail8for_each13static_kernelINS2_12policy_hub_t12policy_500_tEmN6thrust24THRUST_300001_SM_1000_NS8cuda_cub6__fill7functorINS7_6detail15normal_iteratorINS7_10device_ptrIiEEEEiEEEEvT0_T1_)
        /*0064*/ 	.short	0x0380
        /*0066*/ 	.short	0x0018


	//----- nvinfo : EIATTR_SW_WAR
	.align		4
.L_153:
        /*0068*/ 	.byte	0x04, 0x36
        /*006a*/ 	.short	(.L_155 - .L_154)
.L_154:
        /*006c*/ 	.word	0x00000008
.L_155:


//--------------------- .nv.info._ZN3cub18CUB_300001_SM_10006detail4scan16DeviceScanKernelINS2_10policy_hubIiiimN4cuda3std3__44plusIvEEE10Policy1000EN6thrust24THRUST_300001_SM_1000_NS6detail15normal_iteratorINSD_10device_ptrIiEEEESI_NS0_13ScanTileStateIiLb1EEES9_NS1_10InputValueIiPiEEmiLb0EiEEvT0_T1_T2_iT3_T4_T5_ --------------------------
	.section	.nv.info._ZN3cub18CUB_300001_SM_10006detail4scan16DeviceScanKernelINS2_10policy_hubIiiimN4cuda3std3__44plusIvEEE10Policy1000EN6thrust24THRUST_300001_SM_1000_NS6detail15normal_iteratorINSD_10device_ptrIiEEEESI_NS0_13ScanTileStateIiLb1EEES9_NS1_10InputValueIiPiEEmiLb0EiEEvT0_T1_T2_iT3_T4_T5_,"",@"SHT_CUDA_INFO"
	.sectionflags	@""
	.align	4


	//----- nvinfo : EIATTR_CUDA_API_VERSION
	.align		4
        /*0000*/ 	.byte	0x04, 0x37
        /*0002*/ 	.short	(.L_157 - .L_156)
.L_156:
        /*0004*/ 	.word	0x00000082


	//----- nvinfo : EIATTR_KPARAM_INFO
	.align		4
.L_157:
        /*0008*/ 	.byte	0x04, 0x17
        /*000a*/ 	.short	(.L_159 - .L_158)
.L_158:
        /*000c*/ 	.word	0x00000000
        /*0010*/ 	.short	0x0006
        /*0012*/ 	.short	0x0030
        /*0014*/ 	.byte	0x00, 0xf0, 0x21, 0x00


	//----- nvinfo : EIATTR_KPARAM_INFO
	.align		4
.L_159:
        /*0018*/ 	.byte	0x04, 0x17
        /*001a*/ 	.short	(.L_161 - .L_160)
.L_160:
        /*001c*/ 	.word	0x00000000
        /*0020*/ 	.short	0x0005
        /*0022*/ 	.short	0x0020
        /*0024*/ 	.byte	0x00, 0xf0, 0x41, 0x00


	//----- nvinfo : EIATTR_KPARAM_INFO
	.align		4
.L_161:
        /*0028*/ 	.byte	0x04, 0x17
        /*002a*/ 	.short	(.L_163 - .L_162)
.L_162:
        /*002c*/ 	.word	0x00000000
        /*0030*/ 	.short	0x0004
        /*0032*/ 	.short	0x001c
        /*0034*/ 	.byte	0x00, 0xf0, 0x05, 0x00


	//----- nvinfo : EIATTR_KPARAM_INFO
	.align		4
.L_163:
        /*0038*/ 	.byte	0x04, 0x17
        /*003a*/ 	.short	(.L_165 - .L_164)
.L_164:
        /*003c*/ 	.word	0x00000000
        /*0040*/ 	.short	0x0003
        /*0042*/ 	.short	0x0018
        /*0044*/ 	.byte	0x00, 0xf0, 0x11, 0x00


	//----- nvinfo : EIATTR_KPARAM_INFO
	.align		4
.L_165:
        /*0048*/ 	.byte	0x04, 0x17
        /*004a*/ 	.short	(.L_167 - .L_166)
.L_166:
        /*004c*/ 	.word	0x00000000
        /*0050*/ 	.short	0x0002
        /*0052*/ 	.short	0x0010
        /*0054*/ 	.byte	0x00, 0xf0, 0x21, 0x00


	//----- nvinfo : EIATTR_KPARAM_INFO
	.align		4
.L_167:
        /*0058*/ 	.byte	0x04, 0x17
        /*005a*/ 	.short	(.L_169 - .L_168)
.L_168:
        /*005c*/ 	.word	0x00000000
        /*0060*/ 	.short	0x0001
        /*0062*/ 	.short	0x0008
        /*0064*/ 	.byte	0x00, 0xf0, 0x21, 0x00


	//----- nvinfo : EIATTR_KPARAM_INFO
	.align		4
.L_169:
        /*0068*/ 	.byte	0x04, 0x17
        /*006a*/ 	.short	(.L_171 - .L_170)
.L_170:
        /*006c*/ 	.word	0x00000000
        /*0070*/ 	.short	0x0000
        /*0072*/ 	.short	0x0000
        /*0074*/ 	.byte	0x00, 0xf0, 0x21, 0x00


	//----- nvinfo : EIATTR_SPARSE_MMA_MASK
	.align		4
.L_171:
        /*0078*/ 	.byte	0x03, 0x50
        /*007a*/ 	.short	0x0000


	//----- nvinfo : EIATTR_MAXREG_COUNT
	.align		4
        /*007c*/ 	.byte	0x03, 0x1b
        /*007e*/ 	.short	0x0080


	//----- nvinfo : EIATTR_NUM_BARRIERS
	.align		4
        /*0080*/ 	.byte	0x02, 0x4c
        /*0082*/ 	.byte	0x01
	.zero		1


	//----- nvinfo : EIATTR_MERCURY_ISA_VERSION
	.align		4
        /*0084*/ 	.byte	0x03, 0x5f
        /*0086*/ 	.short	0x0101


	//----- nvinfo : EIATTR_COOP_GROUP_MASK_REGIDS
	.align		4
        /*0088*/ 	.byte	0x04, 0x29
        /*008a*/ 	.short	(.L_173 - .L_172)


	//   ....[0]....
.L_172:
        /*008c*/ 	.word	0xffffffff


	//   ....[1]....
        /*0090*/ 	.word	0xffffffff


	//   ....[2]....
        /*0094*/ 	.word	0xffffffff


	//   ....[3]....
        /*0098*/ 	.word	0xffffffff


	//   ....[4]....
        /*009c*/ 	.word	0xffffffff


	//   ....[5]....
        /*00a0*/ 	.word	0xffffffff


	//   ....[6]....
        /*00a4*/ 	.word	0xffffffff


	//   ....[7]....
        /*00a8*/ 	.word	0xffffffff


	//   ....[8]....
        /*00ac*/ 	.word	0xffffffff


	//   ....[9]....
        /*00b0*/ 	.word	0xffffffff


	//   ....[10]....
        /*00b4*/ 	.word	0xffffffff


	//   ....[11]....
        /*00b8*/ 	.word	0xffffffff


	//   ....[12]....
        /*00bc*/ 	.word	0xffffffff


	//   ....[13]....
        /*00c0*/ 	.word	0xffffffff


	//   ....[14]....
        /*00c4*/ 	.word	0xffffffff


	//   ....[15]....
        /*00c8*/ 	.word	0xffffffff


	//   ....[16]....
        /*00cc*/ 	.word	0xffffffff


	//   ....[17]....
        /*00d0*/ 	.word	0xffffffff


	//   ....[18]....
        /*00d4*/ 	.word	0xffffffff


	//   ....[19]....
        /*00d8*/ 	.word	0xffffffff


	//   ....[20]....
        /*00dc*/ 	.word	0xffffffff


	//   ....[21]....
        /*00e0*/ 	.word	0xffffffff


	//   ....[22]....
        /*00e4*/ 	.word	0xffffffff


	//   ....[23]....
        /*00e8*/ 	.word	0xffffffff


	//   ....[24]....
        /*00ec*/ 	.word	0xffffffff


	//   ....[25]....
        /*00f0*/ 	.word	0xffffffff


	//   ....[26]....
        /*00f4*/ 	.word	0xffffffff


	//   ....[27]....
        /*00f8*/ 	.word	0xffffffff


	//   ....[28]....
        /*00fc*/ 	.word	0xffffffff


	//   ....[29]....
        /*0100*/ 	.word	0xffffffff


	//   ....[30]....
        /*0104*/ 	.word	0xffffffff


	//   ....[31]....
        /*0108*/ 	.word	0xffffffff


	//   ....[32]....
        /*010c*/ 	.word	0xffffffff


	//   ....[33]....
        /*0110*/ 	.word	0xffffffff


	//   ....[34]....
        /*0114*/ 	.word	0xffffffff


	//   ....[35]....
        /*0118*/ 	.word	0xffffffff


	//   ....[36]....
        /*011c*/ 	.word	0xffffffff


	//   ....[37]....
        /*0120*/ 	.word	0xffffffff


	//   ....[38]....
        /*0124*/ 	.word	0xffffffff


	//   ....[39]....
        /*0128*/ 	.word	0xffffffff


	//   ....[40]....
        /*012c*/ 	.word	0xffffffff


	//   ....[41]....
        /*0130*/ 	.word	0xffffffff


	//   ....[42]....
        /*0134*/ 	.word	0xffffffff


	//   ....[43]....
        /*0138*/ 	.word	0xffffffff


	//   ....[44]....
        /*013c*/ 	.word	0xffffffff


	//   ....[45]....
        /*0140*/ 	.word	0xffffffff


	//   ....[46]....
        /*0144*/ 	.word	0xffffffff


	//   ....[47]....
        /*0148*/ 	.word	0xffffffff


	//   ....[48]....
        /*014c*/ 	.word	0xffffffff


	//   ....[49]....
        /*0150*/ 	.word	0xffffffff


	//   ....[50]....
        /*0154*/ 	.word	0xffffffff


	//   ....[51]....
        /*0158*/ 	.word	0xffffffff


	//   ....[52]....
        /*015c*/ 	.word	0xffffffff


	//   ....[53]....
        /*0160*/ 	.word	0xffffffff


	//   ....[54]....
        /*0164*/ 	.word	0xffffffff


	//   ....[55]....
        /*0168*/ 	.word	0xffffffff


	//   ....[56]....
        /*016c*/ 	.word	0xffffffff


	//   ....[57]....
        /*0170*/ 	.word	0xffffffff


	//   ....[58]....
        /*0174*/ 	.word	0xffffffff


	//   ....[59]....
        /*0178*/ 	.word	0xffffffff


	//   ....[60]....
        /*017c*/ 	.word	0x0500000a


	//   ....[61]....
        /*0180*/ 	.word	0x0500000a


	//   ....[62]....
        /*0184*/ 	.word	0x0500000a


	//   ....[63]....
        /*0188*/ 	.word	0x0500000a


	//   ....[64]....
        /*018c*/ 	.word	0x0500000a


	//   ....[65]....
        /*0190*/ 	.word	0x0500000a


	//   ....[66]....
        /*0194*/ 	.word	0x0500000a


	//   ....[67]....
        /*0198*/ 	.word	0x0500000a


	//   ....[68]....
        /*019c*/ 	.word	0x0500000a


	//   ....[69]....
        /*01a0*/ 	.word	0x0500000a


	//   ....[70]....
        /*01a4*/ 	.word	0x0500000a


	//   ....[71]....
        /*01a8*/ 	.word	0x0500000a


	//   ....[72]....
        /*01ac*/ 	.word	0x0500000a


	//   ....[73]....
        /*01b0*/ 	.word	0x0500000a


	//   ....[74]....
        /*01b4*/ 	.word	0x0500000a


	//   ....[75]....
        /*01b8*/ 	.word	0x0500000a


	//   ....[76]....
        /*01bc*/ 	.word	0x0500000a


	//   ....[77]....
        /*01c0*/ 	.word	0x0500000a


	//   ....[78]....
        /*01c4*/ 	.word	0x0500000a


	//   ....[79]....
        /*01c8*/ 	.word	0x0500000a


	//   ....[80]....
        /*01cc*/ 	.word	0x0500000a


	//   ....[81]....
        /*01d0*/ 	.word	0x0500000a


	//   ....[82]....
        /*01d4*/ 	.word	0x0500000a


	//   ....[83]....
        /*01d8*/ 	.word	0x0500000a


	//   ....[84]....
        /*01dc*/ 	.word	0x0500000a


	//   ....[85]....
        /*01e0*/ 	.word	0x0500000a


	//   ....[86]....
        /*01e4*/ 	.word	0x0500000a


	//   ....[87]....
        /*01e8*/ 	.word	0x0500000a


	//   ....[88]....
        /*01ec*/ 	.word	0x0500000a


	//   ....[89]....
        /*01f0*/ 	.word	0x0500000a


	//   ....[90]....
        /*01f4*/ 	.word	0x0500000a


	//   ....[91]....
        /*01f8*/ 	.word	0x0500000a


	//   ....[92]....
        /*01fc*/ 	.word	0x0500000a


	//   ....[93]....
        /*0200*/ 	.word	0x0500000a


	//   ....[94]....
        /*0204*/ 	.word	0x0500000a


	//   ....[95]....
        /*0208*/ 	.word	0x0500000a


	//----- nvinfo : EIATTR_COOP_GROUP_INSTR_OFFSETS
	.align		4
.L_173:
        /*020c*/ 	.byte	0x04, 0x28
        /*020e*/ 	.short	(.L_175 - .L_174)


	//   ....[0]....
.L_174:
        /*0210*/ 	.word	0x000004d0


	//   ....[1]....
        /*0214*/ 	.word	0x000006f0


	//   ....[2]....
        /*0218*/ 	.word	0x00000710


	//   ....[3]....
        /*021c*/ 	.word	0x00000730


	//   ....[4]....
        /*0220*/ 	.word	0x00000750


	//   ....[5]....
        /*0224*/ 	.word	0x00000770


	//   ....[6]....
        /*0228*/ 	.word	0x00000b80


	//   ....[7]....
        /*022c*/ 	.word	0x00000ba0


	//   ....[8]....
        /*0230*/ 	.word	0x00000bc0


	//   ....[9]....
        /*0234*/ 	.word	0x00000be0


	//   ....[10]....
        /*0238*/ 	.word	0x00000c00


	//   ....[11]....
        /*023c*/ 	.word	0x00001000


	//   ....[12]....
        /*0240*/ 	.word	0x00001090


	//   ....[13]....
        /*0244*/ 	.word	0x000010f0


	//   ....[14]....
        /*0248*/ 	.word	0x00001160


	//   ....[15]....
        /*024c*/ 	.word	0x000011c0


	//   ....[16]....
        /*0250*/ 	.word	0x00001210


	//   ....[17]....
        /*0254*/ 	.word	0x00001270


	//   ....[18]....
        /*0258*/ 	.word	0x000012c0


	//   ....[19]....
        /*025c*/ 	.word	0x000012e0


	//   ....[20]....
        /*0260*/ 	.word	0x000013a0


	//   ....[21]....
        /*0264*/ 	.word	0x00001430


	//   ....[22]....
        /*0268*/ 	.word	0x00001480


	//   ....[23]....
        /*026c*/ 	.word	0x000014e0


	//   ....[24]....
        /*0270*/ 	.word	0x00001540


	//   ....[25]....
        /*0274*/ 	.word	0x00001580


	//   ....[26]....
        /*0278*/ 	.word	0x000015c0


	//   ....[27]....
        /*027c*/ 	.word	0x00001600


	//   ....[28]....
        /*0280*/ 	.word	0x00001610


	//   ....[29]....
        /*0284*/ 	.word	0x00001a50


	//   ....[30]....
        /*0288*/ 	.word	0x00002430


	//   ....[31]....
        /*028c*/ 	.word	0x00002650


	//   ....[32]....
        /*0290*/ 	.word	0x00002670


	//   ....[33]....
        /*0294*/ 	.word	0x00002690


	//   ....[34]....
        /*0298*/ 	.word	0x000026b0


	//   ....[35]....
        /*029c*/ 	.word	0x000026d0


	//   ....[36]....
        /*02a0*/ 	.word	0x00002a60


	//   ....[37]....
        /*02a4*/ 	.word	0x00002a80


	//   ....[38]....
        /*02a8*/ 	.word	0x00002aa0


	//   ....[39]....
        /*02ac*/ 	.word	0x00002ac0


	//   ....[40]....
        /*02b0*/ 	.word	0x00002ae0


	//   ....[41]....
        /*02b4*/ 	.word	0x00002ee0


	//   ....[42]....
        /*02b8*/ 	.word	0x00002f70


	//   ....[43]....
        /*02bc*/ 	.word	0x00002fd0


	//   ....[44]....
        /*02c0*/ 	.word	0x00003030


	//   ....[45]....
        /*02c4*/ 	.word	0x00003090


	//   ....[46]....
        /*02c8*/ 	.word	0x000030f0


	//   ....[47]....
        /*02cc*/ 	.word	0x00003140


	//   ....[48]....
        /*02d0*/ 	.word	0x000031b0


	//   ....[49]....
        /*02d4*/ 	.word	0x000031c0


	//   ....[50]....
        /*02d8*/ 	.word	0x00003280


	//   ....[51]....
        /*02dc*/ 	.word	0x00003310


	//   ....[52]....
        /*02e0*/ 	.word	0x00003360


	//   ....[53]....
        /*02e4*/ 	.word	0x000033d0


	//   ....[54]....
        /*02e8*/ 	.word	0x00003430


	//   ....[55]....
        /*02ec*/ 	.word	0x00003480


	//   ....[56]....
        /*02f0*/ 	.word	0x000034c0


	//   ....[57]....
        /*02f4*/ 	.word	0x00003520


	//   ....[58]....
        /*02f8*/ 	.word	0x00003530


	//   ....[59]....
        /*02fc*/ 	.word	0x000039a0


	//   ....[60]....
        /*0300*/ 	.word	0x00003f30


	//   ....[61]....
        /*0304*/ 	.word	0x00003fb0


	//   ....[62]....
        /*0308*/ 	.word	0x00004040


	//   ....[63]....
        /*030c*/ 	.word	0x00004120


	//   ....[64]....
        /*0310*/ 	.word	0x000041a0


	//   ....[65]....
        /*0314*/ 	.word	0x00004230


	//   ....[66]....
        /*0318*/ 	.word	0x000042b0


	//   ....[67]....
        /*031c*/ 	.word	0x00004330


	//   ....[68]....
        /*0320*/ 	.word	0x00004360


	//   ....[69]....
        /*0324*/ 	.word	0x00004430


	//   ....[70]....
        /*0328*/ 	.word	0x000044b0


	//   ....[71]....
        /*032c*/ 	.word	0x00004530


	//   ....[72]....
        /*0330*/ 	.word	0x000045e0


	//   ....[73]....
        /*0334*/ 	.word	0x00004670


	//   ....[74]....
        /*0338*/ 	.word	0x000046f0


	//   ....[75]....
        /*033c*/ 	.word	0x00004760


	//   ....[76]....
        /*0340*/ 	.word	0x000047e0


	//   ....[77]....
        /*0344*/ 	.word	0x00004840


	//   ....[78]....
        /*0348*/ 	.word	0x000048b0


	//   ....[79]....
        /*034c*/ 	.word	0x00004930


	//   ....[80]....
        /*0350*/ 	.word	0x000049d0


	//   ....[81]....
        /*0354*/ 	.word	0x00004a90


	//   ....[82]....
        /*0358*/ 	.word	0x00004b30


	//   ....[83]....
        /*035c*/ 	.word	0x00004bc0


	//   ....[84]....
        /*0360*/ 	.word	0x00004c50


	//   ....[85]....
        /*0364*/ 	.word	0x00004cc0


	//   ....[86]....
        /*0368*/ 	.word	0x00004cf0


	//   ....[87]....
        /*036c*/ 	.word	0x00004dc0


	//   ....[88]....
        /*0370*/ 	.word	0x00004e40


	//   ....[89]....
        /*0374*/ 	.word	0x00004ec0


	//   ....[90]....
        /*0378*/ 	.word	0x00004f80


	//   ....[91]....
        /*037c*/ 	.word	0x00005020


	//   ....[92]....
        /*0380*/ 	.word	0x000050b0


	//   ....[93]....
        /*0384*/ 	.word	0x00005140


	//   ....[94]....
        /*0388*/ 	.word	0x000051d0


	//   ....[95]....
        /*038c*/ 	.word	0x00005230


	//----- nvinfo : EIATTR_VRC_CTA_INIT_COUNT
	.align		4
.L_175:
        /*0390*/ 	.byte	0x02, 0x4a
	.zero		1
	.zero		1


	//----- nvinfo : EIATTR_EXIT_INSTR_OFFSETS
	.align		4
        /*0394*/ 	.byte	0x04, 0x1c
        /*0396*/ 	.short	(.L_177 - .L_176)


	//   ....[0]....
.L_176:
        /*0398*/ 	.word	0x00001ce0


	//   ....[1]....
        /*039c*/ 	.word	0x00001d10


	//   ....[2]....
        /*03a0*/ 	.word	0x00003ec0


	//   ....[3]....
        /*03a4*/ 	.word	0x00003ee0


	//----- nvinfo : EIATTR_MAX_THREADS
	.align		4
.L_177:
        /*03a8*/ 	.byte	0x04, 0x05
        /*03aa*/ 	.short	(.L_179 - .L_178)
.L_178:
        /*03ac*/ 	.word	0x000001a0
        /*03b0*/ 	.word	0x00000001
        /*03b4*/ 	.word	0x00000001


	//----- nvinfo : EIATTR_CRS_STACK_SIZE
	.align		4
.L_179:
        /*03b8*/ 	.byte	0x04, 0x1e
        /*03ba*/ 	.short	(.L_181 - .L_180)
.L_180:
        /*03bc*/ 	.word	0x00000000


	//----- nvinfo : EIATTR_CBANK_PARAM_SIZE
	.align		4
.L_181:
        /*03c0*/ 	.byte	0x03, 0x19
        /*03c2*/ 	.short	0x0038


	//----- nvinfo : EIATTR_PARAM_CBANK
	.align		4
        /*03c4*/ 	.byte	0x04, 0x0a
        /*03c6*/ 	.short	(.L_183 - .L_182)
	.align		4
.L_182:
        /*03c8*/ 	.word	index@(.nv.constant0._ZN3cub18CUB_300001_SM_10006detail4scan16DeviceScanKernelINS2_10policy_hubIiiimN4cuda3std3__44plusIvEEE10Policy1000EN6thrust24THRUST_300001_SM_1000_NS6detail15normal_iteratorINSD_10device_ptrIiEEEESI_NS0_13ScanTileStateIiLb1EEES9_NS1_10InputValueIiPiEEmiLb0EiEEvT0_T1_T2_iT3_T4_T5_)
        /*03cc*/ 	.short	0x0380
        /*03ce*/ 	.short	0x0038


	//----- nvinfo : EIATTR_SW_WAR
	.align		4
.L_183:
        /*03d0*/ 	.byte	0x04, 0x36
        /*03d2*/ 	.short	(.L_185 - .L_184)
.L_184:
        /*03d4*/ 	.word	0x00000008
.L_185:


//--------------------- .nv.info._ZN3cub18CUB_300001_SM_10006detail4scan16DeviceScanKernelINS2_10policy_hubIiiijN4cuda3std3__44plusIvEEE10Policy1000EN6thrust24THRUST_300001_SM_1000_NS6detail15normal_iteratorINSD_10device_ptrIiEEEESI_NS0_13ScanTileStateIiLb1EEES9_NS1_10InputValueIiPiEEjiLb0EiEEvT0_T1_T2_iT3_T4_T5_ --------------------------
	.section	.nv.info._ZN3cub18CUB_300001_SM_10006detail4scan16DeviceScanKernelINS2_10policy_hubIiiijN4cuda3std3__44plusIvEEE10Policy1000EN6thrust24THRUST_300001_SM_1000_NS6detail15normal_iteratorINSD_10device_ptrIiEEEESI_NS0_13ScanTileStateIiLb1EEES9_NS1_10InputValueIiPiEEjiLb0EiEEvT0_T1_T2_iT3_T4_T5_,"",@"SHT_CUDA_INFO"
	.sectionflags	@""
	.align	4


	//----- nvinfo : EIATTR_CUDA_API_VERSION
	.align		4
        /*0000*/ 	.byte	0x04, 0x37
        /*0002*/ 	.short	(.L_187 - .L_186)
.L_186:
        /*0004*/ 	.word	0x00000082


	//----- nvinfo : EIATTR_KPARAM_INFO
	.align		4
.L_187:
        /*0008*/ 	.byte	0x04, 0x17
        /*000a*/ 	.short	(.L_189 - .L_188)
.L_188:
        /*000c*/ 	.word	0x00000000
        /*0010*/ 	.short	0x0006
        /*0012*/ 	.short	0x0030
        /*0014*/ 	.byte	0x00, 0xf0, 0x11, 0x00


	//----- nvinfo : EIATTR_KPARAM_INFO
	.align		4
.L_189:
        /*0018*/ 	.byte	0x04, 0x17
        /*001a*/ 	.short	(.L_191 - .L_190)
.L_190:
        /*001c*/ 	.word	0x00000000
        /*0020*/ 	.short	0x0005
        /*0022*/ 	.short	0x0020
        /*0024*/ 	.byte	0x00, 0xf0, 0x41, 0x00


	//----- nvinfo : EIATTR_KPARAM_INFO
	.align		4
.L_191:
        /*0028*/ 	.byte	0x04, 0x17
        /*002a*/ 	.short	(.L_193 - .L_192)
.L_192:
        /*002c*/ 	.word	0x00000000
        /*0030*/ 	.short	0x0004
        /*0032*/ 	.short	0x001c
        /*0034*/ 	.byte	0x00, 0xf0, 0x05, 0x00


	//----- nvinfo : EIATTR_KPARAM_INFO
	.align		4
.L_193:
        /*0038*/ 	.byte	0x04, 0x17
        /*003a*/ 	.short	(.L_195 - .L_194)
.L_194:
        /*003c*/ 	.word	0x00000000
        /*0040*/ 	.short	0x0003
        /*0042*/ 	.short	0x0018
        /*0044*/ 	.byte	0x00, 0xf0, 0x11, 0x00


	//----- nvinfo : EIATTR_KPARAM_INFO
	.align		4
.L_195:
        /*0048*/ 	.byte	0x04, 0x17
        /*004a*/ 	.short	(.L_197 - .L_196)
.L_196:
        /*004c*/ 	.word	0x00000000
        /*0050*/ 	.short	0x0002
        /*0052*/ 	.short	0x0010
        /*0054*/ 	.byte	0x00, 0xf0, 0x21, 0x00


	//----- nvinfo : EIATTR_KPARAM_INFO
	.align		4
.L_197:
        /*0058*/ 	.byte	0x04, 0x17
        /*005a*/ 	.short	(.L_199 - .L_198)
.L_198:
        /*005c*/ 	.word	0x00000000
        /*0060*/ 	.short	0x0001
        /*0062*/ 	.short	0x0008
        /*0064*/ 	.byte	0x00, 0xf0, 0x21, 0x00


	//----- nvinfo : EIATTR_KPARAM_INFO
	.align		4
.L_199:
        /*0068*/ 	.byte	0x04, 0x17
        /*006a*/ 	.short	(.L_201 - .L_200)
.L_200:
        /*006c*/ 	.word	0x00000000
        /*0070*/ 	.short	0x0000
        /*0072*/ 	.short	0x0000
        /*0074*/ 	.byte	0x00, 0xf0, 0x21, 0x00


	//----- nvinfo : EIATTR_SPARSE_MMA_MASK
	.align		4
.L_201:
        /*0078*/ 	.byte	0x03, 0x50
        /*007a*/ 	.short	0x0000


	//----- nvinfo : EIATTR_MAXREG_COUNT
	.align		4
        /*007c*/ 	.byte	0x03, 0x1b
        /*007e*/ 	.short	0x00a8


	//----- nvinfo : EIATTR_NUM_BARRIERS
	.align		4
        /*0080*/ 	.byte	0x02, 0x4c
        /*0082*/ 	.byte	0x01
	.zero		1


	//----- nvinfo : EIATTR_MERCURY_ISA_VERSION
	.align		4
        /*0084*/ 	.byte	0x03, 0x5f
        /*0086*/ 	.short	0x0101


	//----- nvinfo : EIATTR_UNUSED_LOAD_BYTE_OFFSET
	.align		4
        /*0088*/ 	.byte	0x04, 0x44
        /*008a*/ 	.short	(.L_203 - .L_202)


	//   ....[0]....
.L_202:
        /*008c*/ 	.word	0x00002a80
        /*0090*/ 	.word	0x00000fff


	//----- nvinfo : EIATTR_COOP_GROUP_MASK_REGIDS
	.align		4
.L_203:
        /*0094*/ 	.byte	0x04, 0x29
        /*0096*/ 	.short	(.L_205 - .L_204)


	//   ....[0]....
.L_204:
        /*0098*/ 	.word	0xffffffff


	//   ....[1]....
        /*009c*/ 	.word	0xffffffff


	//   ....[2]....
        /*00a0*/ 	.word	0xffffffff


	//   ....[3]....
        /*00a4*/ 	.word	0xffffffff


	//   ....[4]....
        /*00a8*/ 	.word	0xffffffff


	//   ....[5]....
        /*00ac*/ 	.word	0xffffffff


	//   ....[6]....
        /*00b0*/ 	.word	0xffffffff


	//   ....[7]....
        /*00b4*/ 	.word	0xffffffff


	//   ....[8]....
        /*00b8*/ 	.word	0xffffffff


	//   ....[9]....
        /*00bc*/ 	.word	0xffffffff


	//   ....[10]....
        /*00c0*/ 	.word	0xffffffff


	//   ....[11]....
        /*00c4*/ 	.word	0xffffffff


	//   ....[12]....
        /*00c8*/ 	.word	0xffffffff


	//   ....[13]....
        /*00cc*/ 	.word	0xffffffff


	//   ....[14]....
        /*00d0*/ 	.word	0xffffffff


	//   ....[15]....
        /*00d4*/ 	.word	0xffffffff


	//   ....[16]....
        /*00d8*/ 	.word	0xffffffff


	//   ....[17]....
        /*00dc*/ 	.word	0xffffffff


	//   ....[18]....
        /*00e0*/ 	.word	0xffffffff


	//   ....[19]....
        /*00e4*/ 	.word	0xffffffff


	//   ....[20]....
        /*00e8*/ 	.word	0xffffffff


	//   ....[21]....
        /*00ec*/ 	.word	0xffffffff


	//   ....[22]....
        /*00f0*/ 	.word	0xffffffff


	//   ....[23]....
        /*00f4*/ 	.word	0xffffffff


	//   ....[24]....
        /*00f8*/ 	.word	0xffffffff


	//   ....[25]....
        /*00fc*/ 	.word	0xffffffff


	//   ....[26]....
        /*0100*/ 	.word	0xffffffff


	//   ....[27]....
        /*0104*/ 	.word	0xffffffff


	//   ....[28]....
        /*0108*/ 	.word	0xffffffff


	//   ....[29]....
        /*010c*/ 	.word	0xffffffff


	//   ....[30]....
        /*0110*/ 	.word	0xffffffff


	//   ....[31]....
        /*0114*/ 	.word	0xffffffff


	//   ....[32]....
        /*0118*/ 	.word	0xffffffff


	//   ....[33]....
        /*011c*/ 	.word	0xffffffff


	//   ....[34]....
        /*0120*/ 	.word	0xffffffff


	//   ....[35]....
        /*0124*/ 	.word	0xffffffff


	//   ....[36]....
        /*0128*/ 	.word	0xffffffff


	//   ....[37]....
        /*012c*/ 	.word	0xffffffff


	//   ....[38]....
        /*0130*/ 	.word	0xffffffff


	//   ....[39]....
        /*0134*/ 	.word	0xffffffff


	//   ....[40]....
        /*0138*/ 	.word	0xffffffff


	//   ....[41]....
        /*013c*/ 	.word	0xffffffff


	//   ....[42]....
        /*0140*/ 	.word	0xffffffff


	//   ....[43]....
        /*0144*/ 	.word	0xffffffff


	//   ....[44]....
        /*0148*/ 	.word	0xffffffff


	//   ....[45]....
        /*014c*/ 	.word	0xffffffff


	//   ....[46]....
        /*0150*/ 	.word	0xffffffff


	//   ....[47]....
        /*0154*/ 	.word	0xffffffff


	//   ....[48]....
        /*0158*/ 	.word	0xffffffff


	//   ....[49]....
        /*015c*/ 	.word	0xffffffff


	//   ....[50]....
        /*0160*/ 	.word	0xffffffff


	//   ....[51]....
        /*0164*/ 	.word	0xffffffff


	//   ....[52]....
        /*0168*/ 	.word	0xffffffff


	//   ....[53]....
        /*016c*/ 	.word	0xffffffff


	//   ....[54]....
        /*0170*/ 	.word	0xffffffff


	//   ....[55]....
        /*0174*/ 	.word	0xffffffff


	//   ....[56]....
        /*0178*/ 	.word	0xffffffff


	//   ....[57]....
        /*017c*/ 	.word	0xffffffff


	//   ....[58]....
        /*0180*/ 	.word	0xffffffff


	//   ....[59]....
        /*0184*/ 	.word	0xffffffff


	//   ....[60]....
        /*0188*/ 	.word	0x05000015


	//   ....[61]....
        /*018c*/ 	.word	0x05000015


	//   ....[62]....
        /*0190*/ 	.word	0x05000015


	//   ....[63]....
        /*0194*/ 	.word	0x05000015


	//   ....[64]....
        /*0198*/ 	.word	0x05000015


	//   ....[65]....
        /*019c*/ 	.word	0x05000015


	//   ....[66]....
        /*01a0*/ 	.word	0x05000015


	//   ....[67]....
        /*01a4*/ 	.word	0x05000015


	//   ....[68]....
        /*01a8*/ 	.word	0x05000015


	//   ....[69]....
        /*01ac*/ 	.word	0x05000015


	//   ....[70]....
        /*01b0*/ 	.word	0x05000015


	//   ....[71]....
        /*01b4*/ 	.word	0x05000015


	//   ....[72]....
        /*01b8*/ 	.word	0x05000015


	//   ....[73]....
        /*01bc*/ 	.word	0x05000015


	//   ....[74]....
        /*01c0*/ 	.word	0x05000015


	//   ....[75]....
        /*01c4*/ 	.word	0x05000015


	//   ....[76]....
        /*01c8*/ 	.word	0x05000015


	//   ....[77]....
        /*01cc*/ 	.word	0x05000015


	//   ....[78]....
        /*01d0*/ 	.word	0x05000015


	//   ....[79]....
        /*01d4*/ 	.word	0x05000015


	//   ....[80]....
        /*01d8*/ 	.word	0x05000015


	//   ....[81]....
        /*01dc*/ 	.word	0x05000015


	//   ....[82]....
        /*01e0*/ 	.word	0x05000015


	//   ....[83]....
        /*01e4*/ 	.word	0x05000015


	//   ....[84]....
        /*01e8*/ 	.word	0x05000015


	//   ....[85]....
        /*01ec*/ 	.word	0x05000015


	//   ....[86]....
        /*01f0*/ 	.word	0x05000015


	//   ....[87]....
        /*01f4*/ 	.word	0x05000015


	//   ....[88]....
        /*01f8*/ 	.word	0x05000015


	//   ....[89]....
        /*01fc*/ 	.word	0x05000015


	//   ....[90]....
        /*0200*/ 	.word	0x05000015


	//   ....[91]....
        /*0204*/ 	.word	0x05000015


	//   ....[92]....
        /*0208*/ 	.word	0x05000015


	//   ....[93]....
        /*020c*/ 	.word	0x05000015


	//   ....[94]....
        /*0210*/ 	.word	0x05000015


	//   ....[95]....
        /*0214*/ 	.word	0x05000015


	//----- nvinfo : EIATTR_COOP_GROUP_INSTR_OFFSETS
	.align		4
.L_205:
        /*0218*/ 	.byte	0x04, 0x28
        /*021a*/ 	.short	(.L_207 - .L_206)


	//   ....[0]....
.L_206:
        /*021c*/ 	.word	0x00000510


	//   ....[1]....
        /*0220*/ 	.word	0x000006d0


	//   ....[2]....
        /*0224*/ 	.word	0x000006f0


	//   ....[3]....
        /*0228*/ 	.word	0x00000710


	//   ....[4]....
        /*022c*/ 	.word	0x00000730


	//   ....[5]....
        /*0230*/ 	.word	0x00000750


	//   ....[6]....
        /*0234*/ 	.word	0x00000b40


	//   ....[7]....
        /*0238*/ 	.word	0x00000b60


	//   ....[8]....
        /*023c*/ 	.word	0x00000b80


	//   ....[9]....
        /*0240*/ 	.word	0x00000ba0


	//   ....[10]....
        /*0244*/ 	.word	0x00000bc0


	//   ....[11]....
        /*0248*/ 	.word	0x00000f70


	//   ....[12]....
        /*024c*/ 	.word	0x00001140


	//   ....[13]....
        /*0250*/ 	.word	0x000011a0


	//   ....[14]....
        /*0254*/ 	.word	0x00001240


	//   ....[15]....
        /*0258*/ 	.word	0x000012b0


	//   ....[16]....
        /*025c*/ 	.word	0x00001300


	//   ....[17]....
        /*0260*/ 	.word	0x00001340


	//   ....[18]....
        /*0264*/ 	.word	0x00001380


	//   ....[19]....
        /*0268*/ 	.word	0x00001390


	//   ....[20]....
        /*026c*/ 	.word	0x00001470


	//   ....[21]....
        /*0270*/ 	.word	0x00001640


	//   ....[22]....
        /*0274*/ 	.word	0x00001690


	//   ....[23]....
        /*0278*/ 	.word	0x000016f0


	//   ....[24]....
        /*027c*/ 	.word	0x00001750


	//   ....[25]....
        /*0280*/ 	.word	0x00001790


	//   ....[26]....
        /*0284*/ 	.word	0x000017d0


	//   ....[27]....
        /*0288*/ 	.word	0x00001810


	//   ....[28]....
        /*028c*/ 	.word	0x00001820


	//   ....[29]....
        /*0290*/ 	.word	0x00001cd0


	//   ....[30]....
        /*0294*/ 	.word	0x000027b0


	//   ....[31]....
        /*0298*/ 	.word	0x00002970


	//   ....[32]....
        /*029c*/ 	.word	0x00002990


	//   ....[33]....
        /*02a0*/ 	.word	0x000029b0


	//   ....[34]....
        /*02a4*/ 	.word	0x000029d0


	//   ....[35]....
        /*02a8*/ 	.word	0x000029f0


	//   ....[36]....
        /*02ac*/ 	.word	0x00002d70


	//   ....[37]....
        /*02b0*/ 	.word	0x00002d90


	//   ....[38]....
        /*02b4*/ 	.word	0x00002db0


	//   ....[39]....
        /*02b8*/ 	.word	0x00002dd0


	//   ....[40]....
        /*02bc*/ 	.word	0x00002df0


	//   ....[41]....
        /*02c0*/ 	.word	0x000031a0


	//   ....[42]....
        /*02c4*/ 	.word	0x00003370


	//   ....[43]....
        /*02c8*/ 	.word	0x000033d0


	//   ....[44]....
        /*02cc*/ 	.word	0x00003440


	//   ....[45]....
        /*02d0*/ 	.word	0x000034b0


	//   ....[46]....
        /*02d4*/ 	.word	0x00003500


	//   ....[47]....
        /*02d8*/ 	.word	0x00003550


	//   ....[48]....
        /*02dc*/ 	.word	0x000035b0


	//   ....[49]....
        /*02e0*/ 	.word	0x000035c0


	//   ....[50]....
        /*02e4*/ 	.word	0x00003680


	//   ....[51]....
        /*02e8*/ 	.word	0x00003850


	//   ....[52]....
        /*02ec*/ 	.word	0x000038a0


	//   ....[53]....
        /*02f0*/ 	.word	0x00003910


	//   ....[54]....
        /*02f4*/ 	.word	0x00003970


	//   ....[55]....
        /*02f8*/ 	.word	0x000039c0


	//   ....[56]....
        /*02fc*/ 	.word	0x00003a20


	//   ....[57]....
        /*0300*/ 	.word	0x00003a60


	//   ....[58]....
        /*0304*/ 	.word	0x00003a70


	//   ....[59]....
        /*0308*/ 	.word	0x00003ee0


	//   ....[60]....
        /*030c*/ 	.word	0x00004560


	//   ....[61]....
        /*0310*/ 	.word	0x000045e0


	//   ....[62]....
        /*0314*/ 	.word	0x00004670


	//   ....[63]....
        /*0318*/ 	.word	0x00004760


	//   ....[64]....
        /*031c*/ 	.word	0x00004800


	//   ....[65]....
        /*0320*/ 	.word	0x00004880


	//   ....[66]....
        /*0324*/ 	.word	0x00004910


	//   ....[67]....
        /*0328*/ 	.word	0x00004990


	//   ....[68]....
        /*032c*/ 	.word	0x000049c0


	//   ....[69]....
        /*0330*/ 	.word	0x00004a70


	//   ....[70]....
        /*0334*/ 	.word	0x00004af0


	//   ....[71]....
        /*0338*/ 	.word	0x00004b70


	//   ....[72]....
        /*033c*/ 	.word	0x00004c30


	//   ....[73]....
        /*0340*/ 	.word	0x00004cc0


	//   ....[74]....
        /*0344*/ 	.word	0x00004d40


	//   ....[75]....
        /*0348*/ 	.word	0x00004dc0


	//   ....[76]....
        /*034c*/ 	.word	0x00004e40


	//   ....[77]....
        /*0350*/ 	.word	0x00004ea0


	//   ....[78]....
        /*0354*/ 	.word	0x00004f10


	//   ....[79]....
        /*0358*/ 	.word	0x00004f90


	//   ....[80]....
        /*035c*/ 	.word	0x00005020


	//   ....[81]....
        /*0360*/ 	.word	0x000050d0


	//   ....[82]....
        /*0364*/ 	.word	0x00005180


	//   ....[83]....
        /*0368*/ 	.word	0x00005210


	//   ....[84]....
        /*036c*/ 	.word	0x000052a0


	//   ....[85]....
        /*0370*/ 	.word	0x00005340


	//   ....[86]....
        /*0374*/ 	.word	0x00005370


	//   ....[87]....
        /*0378*/ 	.word	0x00005420


	//   ....[88]....
        /*037c*/ 	.word	0x000054a0


	//   ....[89]....
        /*0380*/ 	.word	0x00005520


	//   ....[90]....
        /*0384*/ 	.word	0x000055e0


	//   ....[91]....
        /*0388*/ 	.word	0x00005690


	//   ....[92]....
        /*038c*/ 	.word	0x00005720


	//   ....[93]....
        /*0390*/ 	.word	0x000057a0


	//   ....[94]....
        /*0394*/ 	.word	0x00005830


	//   ....[95]....
        /*0398*/ 	.word	0x00005890


	//----- nvinfo : EIATTR_VRC_CTA_INIT_COUNT
	.align		4
.L_207:
        /*039c*/ 	.byte	0x02, 0x4a
	.zero		1
	.zero		1


	//----- nvinfo : EIATTR_EXIT_INSTR_OFFSETS
	.align		4
        /*03a0*/ 	.byte	0x04, 0x1c
        /*03a2*/ 	.short	(.L_209 - .L_208)


	//   ....[0]....
.L_208:
        /*03a4*/ 	.word	0x00001fa0


	//   ....[1]....
        /*03a8*/ 	.word	0x00001fc0


	//   ....[2]....
        /*03ac*/ 	.word	0x000044f0


	//   ....[3]....
        /*03b0*/ 	.word	0x00004510


	//----- nvinfo : EIATTR_MAX_THREADS
	.align		4
.L_209:
        /*03b4*/ 	.byte	0x04, 0x05
        /*03b6*/ 	.short	(.L_211 - .L_210)
.L_210:
        /*03b8*/ 	.word	0x00000180
        /*03bc*/ 	.word	0x00000001
        /*03c0*/ 	.word	0x00000001


	//----- nvinfo : EIATTR_CRS_STACK_SIZE
	.align		4
.L_211:
        /*03c4*/ 	.byte	0x04, 0x1e
        /*03c6*/ 	.short	(.L_213 - .L_212)
.L_212:
        /*03c8*/ 	.word	0x00000000


	//----- nvinfo : EIATTR_CBANK_PARAM_SIZE
	.align		4
.L_213:
        /*03cc*/ 	.byte	0x03, 0x19
        /*03ce*/ 	.short	0x0034


	//----- nvinfo : EIATTR_PARAM_CBANK
	.align		4
        /*03d0*/ 	.byte	0x04, 0x0a
        /*03d2*/ 	.short	(.L_215 - .L_214)
	.align		4
.L_214:
        /*03d4*/ 	.word	index@(.nv.constant0._ZN3cub18CUB_300001_SM_10006detail4scan16DeviceScanKernelINS2_10policy_hubIiiijN4cuda3std3__44plusIvEEE10Policy1000EN6thrust24THRUST_300001_SM_1000_NS6detail15normal_iteratorINSD_10device_ptrIiEEEESI_NS0_13ScanTileStateIiLb1EEES9_NS1_10InputValueIiPiEEjiLb0EiEEvT0_T1_T2_iT3_T4_T5_)
        /*03d8*/ 	.short	0x0380
        /*03da*/ 	.short	0x0034


	//----- nvinfo : EIATTR_SW_WAR
	.align		4
.L_215:
        /*03dc*/ 	.byte	0x04, 0x36
        /*03de*/ 	.short	(.L_217 - .L_216)
.L_216:
        /*03e0*/ 	.word	0x00000008
.L_217:


//--------------------- .nv.info._ZN3cub18CUB_300001_SM_10006detail4scan20DeviceScanInitKernelINS0_13ScanTileStateIiLb1EEEEEvT_i --------------------------
	.section	.nv.info._ZN3cub18CUB_300001_SM_10006detail4scan20DeviceScanInitKernelINS0_13ScanTileStateIiLb1EEEEEvT_i,"",@"SHT_CUDA_INFO"
	.sectionflags	@""
	.align	4


	//----- nvinfo : EIATTR_CUDA_API_VERSION
	.align		4
        /*0000*/ 	.byte	0x04, 0x37
        /*0002*/ 	.short	(.L_219 - .L_218)
.L_218:
        /*0004*/ 	.word	0x00000082


	//----- nvinfo : EIATTR_KPARAM_INFO
	.align		4
.L_219:
        /*0008*/ 	.byte	0x04, 0x17
        /*000a*/ 	.short	(.L_221 - .L_220)
.L_220:
        /*000c*/ 	.word	0x00000000
        /*0010*/ 	.short	0x0001
        /*0012*/ 	.short	0x0008
        /*0014*/ 	.byte	0x00, 0xf0, 0x11, 0x00


	//----- nvinfo : EIATTR_KPARAM_INFO
	.align		4
.L_221:
        /*0018*/ 	.byte	0x04, 0x17
        /*001a*/ 	.short	(.L_223 - .L_222)
.L_222:
        /*001c*/ 	.word	0x00000000
        /*0020*/ 	.short	0x0000
        /*0022*/ 	.short	0x0000
        /*0024*/ 	.byte	0x00, 0xf0, 0x21, 0x00


	//----- nvinfo : EIATTR_SPARSE_MMA_MASK
	.align		4
.L_223:
        /*0028*/ 	.byte	0x03, 0x50
        /*002a*/ 	.short	0x0000


	//----- nvinfo : EIATTR_MAXREG_COUNT
	.align		4
        /*002c*/ 	.byte	0x03, 0x1b
        /*002e*/ 	.short	0x00ff


	//----- nvinfo : EIATTR_MERCURY_ISA_VERSION
	.align		4
        /*0030*/ 	.byte	0x03, 0x5f
        /*0032*/ 	.short	0x0101


	//----- nvinfo : EIATTR_VRC_CTA_INIT_COUNT
	.align		4
        /*0034*/ 	.byte	0x02, 0x4a
	.zero		1
	.zero		1


	//----- nvinfo : EIATTR_EXIT_INSTR_OFFSETS
	.align		4
        /*0038*/ 	.byte	0x04, 0x1c
        /*003a*/ 	.short	(.L_225 - .L_224)


	//   ....[0]....
.L_224:
        /*003c*/ 	.word	0x000000f0


	//   ....[1]....
        /*0040*/ 	.word	0x00000130


	//----- nvinfo : EIATTR_CBANK_PARAM_SIZE
	.align		4
.L_225:
        /*0044*/ 	.byte	0x03, 0x19
        /*0046*/ 	.short	0x000c


	//----- nvinfo : EIATTR_PARAM_CBANK
	.align		4
        /*0048*/ 	.byte	0x04, 0x0a
        /*004a*/ 	.short	(.L_227 - .L_226)
	.align		4
.L_226:
        /*004c*/ 	.word	index@(.nv.constant0._ZN3cub18CUB_300001_SM_10006detail4scan20DeviceScanInitKernelINS0_13ScanTileStateIiLb1EEEEEvT_i)
        /*0050*/ 	.short	0x0380
        /*0052*/ 	.short	0x000c


	//----- nvinfo : EIATTR_SW_WAR
	.align		4
.L_227:
        /*0054*/ 	.byte	0x04, 0x36
        /*0056*/ 	.short	(.L_229 - .L_228)
.L_228:
        /*0058*/ 	.word	0x00000008
.L_229:


//--------------------- .nv.info._ZN3cub18CUB_300001_SM_10006detail11EmptyKernelIvEEvv --------------------------
	.section	.nv.info._ZN3cub18CUB_300001_SM_10006detail11EmptyKernelIvEEvv,"",@"SHT_CUDA_INFO"
	.sectionflags	@""
	.align	4


	//----- nvinfo : EIATTR_CUDA_API_VERSION
	.align		4
        /*0000*/ 	.byte	0x04, 0x37
        /*0002*/ 	.short	(.L_231 - .L_230)
.L_230:
        /*0004*/ 	.word	0x00000082


	//----- nvinfo : EIATTR_SPARSE_MMA_MASK
	.align		4
.L_231:
        /*0008*/ 	.byte	0x03, 0x50
        /*000a*/ 	.short	0x0000


	//----- nvinfo : EIATTR_MAXREG_COUNT
	.align		4
        /*000c*/ 	.byte	0x03, 0x1b
        /*000e*/ 	.short	0x00ff


	//----- nvinfo : EIATTR_MERCURY_ISA_VERSION
	.align		4
        /*0010*/ 	.byte	0x03, 0x5f
        /*0012*/ 	.short	0x0101


	//----- nvinfo : EIATTR_VRC_CTA_INIT_COUNT
	.align		4
        /*0014*/ 	.byte	0x02, 0x4a
	.zero		1
	.zero		1


	//----- nvinfo : EIATTR_EXIT_INSTR_OFFSETS
	.align		4
        /*0018*/ 	.byte	0x04, 0x1c
        /*001a*/ 	.short	(.L_233 - .L_232)


	//   ....[0]....
.L_232:
        /*001c*/ 	.word	0x00000010


	//----- nvinfo : EIATTR_SW_WAR
	.align		4
.L_233:
        /*0020*/ 	.byte	0x04, 0x36
        /*0022*/ 	.short	(.L_235 - .L_234)
.L_234:
        /*0024*/ 	.word	0x00000008
.L_235:


//--------------------- .nv.info._Z15seperate_valuesPKiS0_S0_Piii --------------------------
	.section	.nv.info._Z15seperate_valuesPKiS0_S0_Piii,"",@"SHT_CUDA_INFO"
	.sectionflags	@""
	.align	4


	//----- nvinfo : EIATTR_CUDA_API_VERSION
	.align		4
        /*0000*/ 	.byte	0x04, 0x37
        /*0002*/ 	.short	(.L_237 - .L_236)
.L_236:
        /*0004*/ 	.word	0x00000082


	//----- nvinfo : EIATTR_KPARAM_INFO
	.align		4
.L_237:
        /*0008*/ 	.byte	0x04, 0x17
        /*000a*/ 	.short	(.L_239 - .L_238)
.L_238:
        /*000c*/ 	.word	0x00000000
        /*0010*/ 	.short	0x0005
        /*0012*/ 	.short	0x0024
        /*0014*/ 	.byte	0x00, 0xf0, 0x11, 0x00


	//----- nvinfo : EIATTR_KPARAM_INFO
	.align		4
.L_239:
        /*0018*/ 	.byte	0x04, 0x17
        /*001a*/ 	.short	(.L_241 - .L_240)
.L_240:
        /*001c*/ 	.word	0x00000000
        /*0020*/ 	.short	0x0004
        /*0022*/ 	.short	0x0020
        /*0024*/ 	.byte	0x00, 0xf0, 0x11, 0x00


	//----- nvinfo : EIATTR_KPARAM_INFO
	.align		4
.L_241:
        /*0028*/ 	.byte	0x04, 0x17
        /*002a*/ 	.short	(.L_243 - .L_242)
.L_242:
        /*002c*/ 	.word	0x00000000
        /*0030*/ 	.short	0x0003
        /*0032*/ 	.short	0x0018
        /*0034*/ 	.byte	0x00, 0xf5, 0x21, 0x00


	//----- nvinfo : EIATTR_KPARAM_INFO
	.align		4
.L_243:
        /*0038*/ 	.byte	0x04, 0x17
        /*003a*/ 	.short	(.L_245 - .L_244)
.L_244:
        /*003c*/ 	.word	0x00000000
        /*0040*/ 	.short	0x0002
        /*0042*/ 	.short	0x0010
        /*0044*/ 	.byte	0x00, 0xf5, 0x21, 0x00


	//----- nvinfo : EIATTR_KPARAM_INFO
	.align		4
.L_245:
        /*0048*/ 	.byte	0x04, 0x17
        /*004a*/ 	.short	(.L_247 - .L_246)
.L_246:
        /*004c*/ 	.word	0x00000000
        /*0050*/ 	.short	0x0001
        /*0052*/ 	.short	0x0008
        /*0054*/ 	.byte	0x00, 0xf5, 0x21, 0x00


	//----- nvinfo : EIATTR_KPARAM_INFO
	.align		4
.L_247:
        /*0058*/ 	.byte	0x04, 0x17
        /*005a*/ 	.short	(.L_249 - .L_248)
.L_248:
        /*005c*/ 	.word	0x00000000
        /*0060*/ 	.short	0x0000
        /*0062*/ 	.short	0x0000
        /*0064*/ 	.byte	0x00, 0xf5, 0x21, 0x00


	//----- nvinfo : EIATTR_SPARSE_MMA_MASK
	.align		4
.L_249:
        /*0068*/ 	.byte	0x03, 0x50
        /*006a*/ 	.short	0x0000


	//----- nvinfo : EIATTR_MAXREG_COUNT
	.align		4
        /*006c*/ 	.byte	0x03, 0x1b
        /*006e*/ 	.short	0x00ff


	//----- nvinfo : EIATTR_MERCURY_ISA_VERSION
	.align		4
        /*0070*/ 	.byte	0x03, 0x5f
        /*0072*/ 	.short	0x0101


	//----- nvinfo : EIATTR_VRC_CTA_INIT_COUNT
	.align		4
        /*0074*/ 	.byte	0x02, 0x4a
	.zero		1
	.zero		1


	//----- nvinfo : EIATTR_EXIT_INSTR_OFFSETS
	.align		4
        /*0078*/ 	.byte	0x04, 0x1c
        /*007a*/ 	.short	(.L_251 - .L_250)


	//   ....[0]....
.L_250:
        /*007c*/ 	.word	0x00000070


	//   ....[1]....
        /*0080*/ 	.word	0x00000170


	//   ....[2]....
        /*0084*/ 	.word	0x00000230


	//----- nvinfo : EIATTR_CRS_STACK_SIZE
	.align		4
.L_251:
        /*0088*/ 	.byte	0x04, 0x1e
        /*008a*/ 	.short	(.L_253 - .L_252)
.L_252:
        /*008c*/ 	.word	0x00000000


	//----- nvinfo : EIATTR_CBANK_PARAM_SIZE
	.align		4
.L_253:
        /*0090*/ 	.byte	0x03, 0x19
        /*0092*/ 	.short	0x0028


	//----- nvinfo : EIATTR_PARAM_CBANK
	.align		4
        /*0094*/ 	.byte	0x04, 0x0a
        /*0096*/ 	.short	(.L_255 - .L_254)
	.align		4
.L_254:
        /*0098*/ 	.word	index@(.nv.constant0._Z15seperate_valuesPKiS0_S0_Piii)
        /*009c*/ 	.short	0x0380
        /*009e*/ 	.short	0x0028


	//----- nvinfo : EIATTR_SW_WAR
	.align		4
.L_255:
        /*00a0*/ 	.byte	0x04, 0x36
        /*00a2*/ 	.short	(.L_257 - .L_256)
.L_256:
        /*00a4*/ 	.word	0x00000008
.L_257:


//--------------------- .nv.info._Z15calculate_flagsPiS_ii --------------------------
	.section	.nv.info._Z15calculate_flagsPiS_ii,"",@"SHT_CUDA_INFO"
	.sectionflags	@""
	.align	4


	//----- nvinfo : EIATTR_CUDA_API_VERSION
	.align		4
        /*0000*/ 	.byte	0x04, 0x37
        /*0002*/ 	.short	(.L_259 - .L_258)
.L_258:
        /*0004*/ 	.word	0x00000082


	//----- nvinfo : EIATTR_KPARAM_INFO
	.align		4
.L_259:
        /*0008*/ 	.byte	0x04, 0x17
        /*000a*/ 	.short	(.L_261 - .L_260)
.L_260:
        /*000c*/ 	.word	0x00000000
        /*0010*/ 	.short	0x0003
        /*0012*/ 	.short	0x0014
        /*0014*/ 	.byte	0x00, 0xf0, 0x11, 0x00


	//----- nvinfo : EIATTR_KPARAM_INFO
	.align		4
.L_261:
        /*0018*/ 	.byte	0x04, 0x17
        /*001a*/ 	.short	(.L_263 - .L_262)
.L_262:
        /*001c*/ 	.word	0x00000000
        /*0020*/ 	.short	0x0002
        /*0022*/ 	.short	0x0010
        /*0024*/ 	.byte	0x00, 0xf0, 0x11, 0x00


	//----- nvinfo : EIATTR_KPARAM_INFO
	.align		4
.L_263:
        /*0028*/ 	.byte	0x04, 0x17
        /*002a*/ 	.short	(.L_265 - .L_264)
.L_264:
        /*002c*/ 	.word	0x00000000
        /*0030*/ 	.short	0x0001
        /*0032*/ 	.short	0x0008
        /*0034*/ 	.byte	0x00, 0xf5, 0x21, 0x00


	//----- nvinfo : EIATTR_KPARAM_INFO
	.align		4
.L_265:
        /*0038*/ 	.byte	0x04, 0x17
        /*003a*/ 	.short	(.L_267 - .L_266)
.L_266:
        /*003c*/ 	.word	0x00000000
        /*0040*/ 	.short	0x0000
        /*0042*/ 	.short	0x0000
        /*0044*/ 	.byte	0x00, 0xf5, 0x21, 0x00


	//----- nvinfo : EIATTR_SPARSE_MMA_MASK
	.align		4
.L_267:
        /*0048*/ 	.byte	0x03, 0x50
        /*004a*/ 	.short	0x0000


	//----- nvinfo : EIATTR_MAXREG_COUNT
	.align		4
        /*004c*/ 	.byte	0x03, 0x1b
        /*004e*/ 	.short	0x00ff


	//----- nvinfo : EIATTR_MERCURY_ISA_VERSION
	.align		4
        /*0050*/ 	.byte	0x03, 0x5f
        /*0052*/ 	.short	0x0101


	//----- nvinfo : EIATTR_VRC_CTA_INIT_COUNT
	.align		4
        /*0054*/ 	.byte	0x02, 0x4a
	.zero		1
	.zero		1


	//----- nvinfo : EIATTR_EXIT_INSTR_OFFSETS
	.align		4
        /*0058*/ 	.byte	0x04, 0x1c
        /*005a*/ 	.short	(.L_269 - .L_268)


	//   ....[0]....
.L_268:
        /*005c*/ 	.word	0x00000070


	//   ....[1]....
        /*0060*/ 	.word	0x00000120


	//----- nvinfo : EIATTR_CBANK_PARAM_SIZE
	.align		4
.L_269:
        /*0064*/ 	.byte	0x03, 0x19
        /*0066*/ 	.short	0x0018


	//----- nvinfo : EIATTR_PARAM_CBANK
	.align		4
        /*0068*/ 	.byte	0x04, 0x0a
        /*006a*/ 	.short	(.L_271 - .L_270)
	.align		4
.L_270:
        /*006c*/ 	.word	index@(.nv.constant0._Z15calculate_flagsPiS_ii)
        /*0070*/ 	.short	0x0380
        /*0072*/ 	.short	0x0018


	//----- nvinfo : EIATTR_SW_WAR
	.align		4
.L_271:
        /*0074*/ 	.byte	0x04, 0x36
        /*0076*/ 	.short	(.L_273 - .L_272)
.L_272:
        /*0078*/ 	.word	0x00000008
.L_273:


//--------------------- .nv.info._Z23generate_random_numbersPiiij --------------------------
	.section	.nv.info._Z23generate_random_numbersPiiij,"",@"SHT_CUDA_INFO"
	.sectionflags	@""
	.align	4


	//----- nvinfo : EIATTR_CUDA_API_VERSION
	.align		4
        /*0000*/ 	.byte	0x04, 0x37
        /*0002*/ 	.short	(.L_275 - .L_274)
.L_274:
        /*0004*/ 	.word	0x00000082


	//----- nvinfo : EIATTR_KPARAM_INFO
	.align		4
.L_275:
        /*0008*/ 	.byte	0x04, 0x17
        /*000a*/ 	.short	(.L_277 - .L_276)
.L_276:
        /*000c*/ 	.word	0x00000000
        /*0010*/ 	.short	0x0003
        /*0012*/ 	.short	0x0010
        /*0014*/ 	.byte	0x00, 0xf0, 0x11, 0x00


	//----- nvinfo : EIATTR_KPARAM_INFO
	.align		4
.L_277:
        /*0018*/ 	.byte	0x04, 0x17
        /*001a*/ 	.short	(.L_279 - .L_278)
.L_278:
        /*001c*/ 	.word	0x00000000
        /*0020*/ 	.short	0x0002
        /*0022*/ 	.short	0x000c
        /*0024*/ 	.byte	0x00, 0xf0, 0x11, 0x00


	//----- nvinfo : EIATTR_KPARAM_INFO
	.align		4
.L_279:
        /*0028*/ 	.byte	0x04, 0x17
        /*002a*/ 	.short	(.L_281 - .L_280)
.L_280:
        /*002c*/ 	.word	0x00000000
        /*0030*/ 	.short	0x0001
        /*0032*/ 	.short	0x0008
        /*0034*/ 	.byte	0x00, 0xf0, 0x11, 0x00


	//----- nvinfo : EIATTR_KPARAM_INFO
	.align		4
.L_281:
        /*0038*/ 	.byte	0x04, 0x17
        /*003a*/ 	.short	(.L_283 - .L_282)
.L_282:
        /*003c*/ 	.word	0x00000000
        /*0040*/ 	.short	0x0000
        /*0042*/ 	.short	0x0000
        /*0044*/ 	.byte	0x00, 0xf5, 0x21, 0x00


	//----- nvinfo : EIATTR_SPARSE_MMA_MASK
	.align		4
.L_283:
        /*0048*/ 	.byte	0x03, 0x50
        /*004a*/ 	.short	0x0000


	//----- nvinfo : EIATTR_MAXREG_COUNT
	.align		4
        /*004c*/ 	.byte	0x03, 0x1b
        /*004e*/ 	.short	0x00ff


	//----- nvinfo : EIATTR_MERCURY_ISA_VERSION
	.align		4
        /*0050*/ 	.byte	0x03, 0x5f
        /*0052*/ 	.short	0x0101


	//----- nvinfo : EIATTR_VRC_CTA_INIT_COUNT
	.align		4
        /*0054*/ 	.byte	0x02, 0x4a
	.zero		1
	.zero		1


	//----- nvinfo : EIATTR_EXIT_INSTR_OFFSETS
	.align		4
        /*0058*/ 	.byte	0x04, 0x1c
        /*005a*/ 	.short	(.L_285 - .L_284)


	//   ....[0]....
.L_284:
        /*005c*/ 	.word	0x00000080


	//   ....[1]....
        /*0060*/ 	.word	0x000028b0


	//----- nvinfo : EIATTR_CRS_STACK_SIZE
	.align		4
.L_285:
        /*0064*/ 	.byte	0x04, 0x1e
        /*0066*/ 	.short	(.L_287 - .L_286)
.L_286:
        /*0068*/ 	.word	0x00000000


	//----- nvinfo : EIATTR_CBANK_PARAM_SIZE
	.align		4
.L_287:
        /*006c*/ 	.byte	0x03, 0x19
        /*006e*/ 	.short	0x0014


	//----- nvinfo : EIATTR_PARAM_CBANK
	.align		4
        /*0070*/ 	.byte	0x04, 0x0a
        /*0072*/ 	.short	(.L_289 - .L_288)
	.align		4
.L_288:
        /*0074*/ 	.word	index@(.nv.constant0._Z23generate_random_numbersPiiij)
        /*0078*/ 	.short	0x0380
        /*007a*/ 	.short	0x0014


	//----- nvinfo : EIATTR_SW_WAR
	.align		4
.L_289:
        /*007c*/ 	.byte	0x04, 0x36
        /*007e*/ 	.short	(.L_291 - .L_290)
.L_290:
        /*0080*/ 	.word	0x00000008
.L_291:


//--------------------- .nv.callgraph             --------------------------
	.section	.nv.callgraph,"",@"SHT_CUDA_CALLGRAPH"
	.align	4
	.sectionentsize	8
	.align		4
        /*0000*/ 	.word	0x00000000
	.align		4
        /*0004*/ 	.word	0xffffffff
	.align		4
        /*0008*/ 	.word	0x00000000
	.align		4
        /*000c*/ 	.word	0xfffffffe
	.align		4
        /*0010*/ 	.word	0x00000000
	.align		4
        /*0014*/ 	.word	0xfffffffd
	.align		4
        /*0018*/ 	.word	0x00000000
	.align		4
        /*001c*/ 	.word	0xfffffffc


//--------------------- .nv.constant4             --------------------------
	.section	.nv.constant4,"a",@progbits
	.align	8
	.align		8
.nv.constant4:
        /*0000*/ 	.dword	precalc_xorwow_matrix
	.align		8
        /*0008*/ 	.dword	precalc_xorwow_offset_matrix
	.align		8
        /*0010*/ 	.dword	mrg32k3aM1
	.align		8
        /*0018*/ 	.dword	mrg32k3aM2
	.align		8
        /*0020*/ 	.dword	mrg32k3aM1SubSeq
	.align		8
        /*0028*/ 	.dword	mrg32k3aM2SubSeq
	.align		8
        /*0030*/ 	.dword	mrg32k3aM1Seq
	.align		8
        /*0038*/ 	.dword	mrg32k3aM2Seq
	.align		8
        /*0040*/ 	.dword	_ZN34_INTERNAL_ebc2dfe0_4_k_cu_1bd77e644cuda3std3__45__cpo5beginE
	.align		8
        /*0048*/ 	.dword	_ZN34_INTERNAL_ebc2dfe0_4_k_cu_1bd77e644cuda3std3__45__cpo3endE
	.align		8
        /*0050*/ 	.dword	_ZN34_INTERNAL_ebc2dfe0_4_k_cu_1bd77e644cuda3std3__45__cpo6cbeginE
	.align		8
        /*0058*/ 	.dword	_ZN34_INTERNAL_ebc2dfe0_4_k_cu_1bd77e644cuda3std3__45__cpo4cendE
	.align		8
        /*0060*/ 	.dword	_ZN34_INTERNAL_ebc2dfe0_4_k_cu_1bd77e644cuda3std3__45__cpo6rbeginE
	.align		8
        /*0068*/ 	.dword	_ZN34_INTERNAL_ebc2dfe0_4_k_cu_1bd77e644cuda3std3__45__cpo4rendE
	.align		8
        /*0070*/ 	.dword	_ZN34_INTERNAL_ebc2dfe0_4_k_cu_1bd77e644cuda3std3__45__cpo7crbeginE
	.align		8
        /*0078*/ 	.dword	_ZN34_INTERNAL_ebc2dfe0_4_k_cu_1bd77e644cuda3std3__45__cpo5crendE
	.align		8
        /*0080*/ 	.dword	_ZN34_INTERNAL_ebc2dfe0_4_k_cu_1bd77e644cuda3std3__436_GLOBAL__N__ebc2dfe0_4_k_cu_1bd77e646ignoreE
	.align		8
        /*0088*/ 	.dword	_ZN34_INTERNAL_ebc2dfe0_4_k_cu_1bd77e644cuda3std3__419piecewise_constructE
	.align		8
        /*0090*/ 	.dword	_ZN34_INTERNAL_ebc2dfe0_4_k_cu_1bd77e644cuda3std3__48in_placeE
	.align		8
        /*0098*/ 	.dword	_ZN34_INTERNAL_ebc2dfe0_4_k_cu_1bd77e644cuda3std3__420unreachable_sentinelE
	.align		8
        /*00a0*/ 	.dword	_ZN34_INTERNAL_ebc2dfe0_4_k_cu_1bd77e644cuda3std3__47nulloptE
	.align		8
        /*00a8*/ 	.dword	_ZN34_INTERNAL_ebc2dfe0_4_k_cu_1bd77e644cuda3std3__48unexpectE
	.align		8
        /*00b0*/ 	.dword	_ZN34_INTERNAL_ebc2dfe0_4_k_cu_1bd77e644cuda3std6ranges3__45__cpo4swapE
	.align		8
        /*00b8*/ 	.dword	_ZN34_INTERNAL_ebc2dfe0_4_k_cu_1bd77e644cuda3std6ranges3__45__cpo9iter_moveE
	.align		8
        /*00c0*/ 	.dword	_ZN34_INTERNAL_ebc2dfe0_4_k_cu_1bd77e644cuda3std6ranges3__45__cpo5beginE
	.align		8
        /*00c8*/ 	.dword	_ZN34_INTERNAL_ebc2dfe0_4_k_cu_1bd77e644cuda3std6ranges3__45__cpo3endE
	.align		8
        /*00d0*/ 	.dword	_ZN34_INTERNAL_ebc2dfe0_4_k_cu_1bd77e644cuda3std6ranges3__45__cpo6cbeginE
	.align		8
        /*00d8*/ 	.dword	_ZN34_INTERNAL_ebc2dfe0_4_k_cu_1bd77e644cuda3std6ranges3__45__cpo4cendE
	.align		8
        /*00e0*/ 	.dword	_ZN34_INTERNAL_ebc2dfe0_4_k_cu_1bd77e644cuda3std6ranges3__45__cpo7advanceE
	.align		8
        /*00e8*/ 	.dword	_ZN34_INTERNAL_ebc2dfe0_4_k_cu_1bd77e644cuda3std6ranges3__45__cpo9iter_swapE
	.align		8
        /*00f0*/ 	.dword	_ZN34_INTERNAL_ebc2dfe0_4_k_cu_1bd77e644cuda3std6ranges3__45__cpo4nextE
	.align		8
        /*00f8*/ 	.dword	_ZN34_INTERNAL_ebc2dfe0_4_k_cu_1bd77e644cuda3std6ranges3__45__cpo4prevE
	.align		8
        /*0100*/ 	.dword	_ZN34_INTERNAL_ebc2dfe0_4_k_cu_1bd77e644cuda3std6ranges3__45__cpo4dataE
	.align		8
        /*0108*/ 	.dword	_ZN34_INTERNAL_ebc2dfe0_4_k_cu_1bd77e644cuda3std6ranges3__45__cpo5cdataE
	.align		8
        /*0110*/ 	.dword	_ZN34_INTERNAL_ebc2dfe0_4_k_cu_1bd77e644cuda3std6ranges3__45__cpo4sizeE
	.align		8
        /*0118*/ 	.dword	_ZN34_INTERNAL_ebc2dfe0_4_k_cu_1bd77e644cuda3std6ranges3__45__cpo5ssizeE
	.align		8
        /*0120*/ 	.dword	_ZN34_INTERNAL_ebc2dfe0_4_k_cu_1bd77e644cuda3std6ranges3__45__cpo8distanceE
	.align		8
        /*0128*/ 	.dword	_ZN34_INTERNAL_ebc2dfe0_4_k_cu_1bd77e646thrust24THRUST_300001_SM_1000_NS8cuda_cub3parE
	.align		8
        /*0130*/ 	.dword	_ZN34_INTERNAL_ebc2dfe0_4_k_cu_1bd77e646thrust24THRUST_300001_SM_1000_NS8cuda_cub10par_nosyncE
	.align		8
        /*0138*/ 	.dword	_ZN34_INTERNAL_ebc2dfe0_4_k_cu_1bd77e646thrust24THRUST_300001_SM_1000_NS6system6detail10sequential3seqE
	.align		8
        /*0140*/ 	.dword	_ZN34_INTERNAL_ebc2dfe0_4_k_cu_1bd77e646thrust24THRUST_300001_SM_1000_NS6system3cpp3parE
	.align		8
        /*0148*/ 	.dword	_ZN34_INTERNAL_ebc2dfe0_4_k_cu_1bd77e646thrust24THRUST_300001_SM_1000_NS12placeholders2_1E
	.align		8
        /*0150*/ 	.dword	_ZN34_INTERNAL_ebc2dfe0_4_k_cu_1bd77e646thrust24THRUST_300001_SM_1000_NS12placeholders2_2E
	.align		8
        /*0158*/ 	.dword	_ZN34_INTERNAL_ebc2dfe0_4_k_cu_1bd77e646thrust24THRUST_300001_SM_1000_NS12placeholders2_3E
	.align		8
        /*0160*/ 	.dword	_ZN34_INTERNAL_ebc2dfe0_4_k_cu_1bd77e646thrust24THRUST_300001_SM_1000_NS12placeholders2_4E
	.align		8
        /*0168*/ 	.dword	_ZN34_INTERNAL_ebc2dfe0_4_k_cu_1bd77e646thrust24THRUST_300001_SM_1000_NS12placeholders2_5E
	.align		8
        /*0170*/ 	.dword	_ZN34_INTERNAL_ebc2dfe0_4_k_cu_1bd77e646thrust24THRUST_300001_SM_1000_NS12placeholders2_6E
	.align		8
        /*0178*/ 	.dword	_ZN34_INTERNAL_ebc2dfe0_4_k_cu_1bd77e646thrust24THRUST_300001_SM_1000_NS12placeholders2_7E
	.align		8
        /*0180*/ 	.dword	_ZN34_INTERNAL_ebc2dfe0_4_k_cu_1bd77e646thrust24THRUST_300001_SM_1000_NS12placeholders2_8E
	.align		8
        /*0188*/ 	.dword	_ZN34_INTERNAL_ebc2dfe0_4_k_cu_1bd77e646thrust24THRUST_300001_SM_1000_NS12placeholders2_9E
	.align		8
        /*0190*/ 	.dword	_ZN34_INTERNAL_ebc2dfe0_4_k_cu_1bd77e646thrust24THRUST_300001_SM_1000_NS12placeholders3_10E
	.align		8
        /*0198*/ 	.dword	_ZN34_INTERNAL_ebc2dfe0_4_k_cu_1bd77e646thrust24THRUST_300001_SM_1000_NS3seqE
	.align		8
        /*01a0*/ 	.dword	_ZN34_INTERNAL_ebc2dfe0_4_k_cu_1bd77e646thrust24THRUST_300001_SM_1000_NS6deviceE


//--------------------- .nv.constant3             --------------------------
	.section	.nv.constant3,"a",@progbits
	.align	8
.nv.constant3:
	.type		__cr_lgamma_table,@object
	.size		__cr_lgamma_table,(.L_8 - __cr_lgamma_table)
__cr_lgamma_table:
        /*0000*/ 	.byte	0x00, 0x00, 0x00, 0x00, 0x00, 0x00, 0x00, 0x00, 0x00, 0x00, 0x00, 0x00, 0x00, 0x00, 0x00, 0x00
        /*0010*/ 	.byte	0xef, 0x39, 0xfa, 0xfe, 0x42, 0x2e, 0xe6, 0x3f, 0x02, 0x20, 0x2a, 0xfa, 0x0b, 0xab, 0xfc, 0x3f
        /*0020*/ 	.byte	0xf9, 0x2c, 0x92, 0x7c, 0xa7, 0x6c, 0x09, 0x40, 0xc9, 0x79, 0x44, 0x3c, 0x64, 0x26, 0x13, 0x40
        /*0030*/ 	.byte	0xca, 0x01, 0xcf, 0x3a, 0x27, 0x51, 0x1a, 0x40, 0x30, 0xcc, 0x2d, 0xf3, 0xe1, 0x0c, 0x21, 0x40
        /*0040*/ 	.byte	0x0d, 0xb7, 0xfc, 0x82, 0x8e, 0x35, 0x25, 0x40
.L_8:


//--------------------- .text._ZN3cub18CUB_300001_SM_10006detail8for_each13static_kernelINS2_12policy_hub_t12policy_500_tElN6thrust24THRUST_300001_SM_1000_NS8cuda_cub6__fill7functorINS7_6detail15normal_iteratorINS7_10device_ptrIiEEEEiEEEEvT0_T1_ --------------------------
	.section	.text._ZN3cub18CUB_300001_SM_10006detail8for_each13static_kernelINS2_12policy_hub_t12policy_500_tElN6thrust24THRUST_300001_SM_1000_NS8cuda_cub6__fill7functorINS7_6detail15normal_iteratorINS7_10device_ptrIiEEEEiEEEEvT0_T1_,"ax",@progbits
	.align	128
        .global         _ZN3cub18CUB_300001_SM_10006detail8for_each13static_kernelINS2_12policy_hub_t12policy_500_tElN6thrust24THRUST_300001_SM_1000_NS8cuda_cub6__fill7functorINS7_6detail15normal_iteratorINS7_10device_ptrIiEEEEiEEEEvT0_T1_
        .type           _ZN3cub18CUB_300001_SM_10006detail8for_each13static_kernelINS2_12policy_hub_t12policy_500_tElN6thrust24THRUST_300001_SM_1000_NS8cuda_cub6__fill7functorINS7_6detail15normal_iteratorINS7_10device_ptrIiEEEEiEEEEvT0_T1_,@function
        .size           _ZN3cub18CUB_300001_SM_10006detail8for_each13static_kernelINS2_12policy_hub_t12policy_500_tElN6thrust24THRUST_300001_SM_1000_NS8cuda_cub6__fill7functorINS7_6detail15normal_iteratorINS7_10device_ptrIiEEEEiEEEEvT0_T1_,(.L_x_209 - _ZN3cub18CUB_300001_SM_10006detail8for_each13static_kernelINS2_12policy_hub_t12policy_500_tElN6thrust24THRUST_300001_SM_1000_NS8cuda_cub6__fill7functorINS7_6detail15normal_iteratorINS7_10device_ptrIiEEEEiEEEEvT0_T1_)
        .other          _ZN3cub18CUB_300001_SM_10006detail8for_each13static_kernelINS2_12policy_hub_t12policy_500_tElN6thrust24THRUST_300001_SM_1000_NS8cuda_cub6__fill7functorINS7_6detail15normal_iteratorINS7_10device_ptrIiEEEEiEEEEvT0_T1_,@"STO_CUDA_ENTRY STV_DEFAULT"
_ZN3cub18CUB_300001_SM_10006detail8for_each13static_kernelINS2_12policy_hub_t12policy_500_tElN6thrust24THRUST_300001_SM_1000_NS8cuda_cub6__fill7functorINS7_6detail15normal_iteratorINS7_10device_ptrIiEEEEiEEEEvT0_T1_:
.text._ZN3cub18CUB_300001_SM_10006detail8for_each13static_kernelINS2_12policy_hub_t12policy_500_tElN6thrust24THRUST_300001_SM_1000_NS8cuda_cub6__fill7functorINS7_6detail15normal_iteratorINS7_10device_ptrIiEEEEiEEEEvT0_T1_:
[----:B------:R-:W-:Y:S08]  /*0000*/  LDC R1, c[0x0][0x37c] ;  /* 0x0000df00ff017b82 */ /* 0x000ff00000000800 */
[----:B------:R-:W0:Y:S01]  /*0010*/  S2UR UR4, SR_CTAID.X ;  /* 0x00000000000479c3 */ /* 0x000e220000002500 */
[----:B------:R-:W1:Y:S01]  /*0020*/  LDCU.64 UR6, c[0x0][0x380] ;  /* 0x00007000ff0677ac */ /* 0x000e620008000a00 */
[----:B------:R-:W2:Y:S01]  /*0030*/  LDCU.64 UR8, c[0x0][0x358] ;  /* 0x00006b00ff0877ac */ /* 0x000ea20008000a00 */
[----:B0-----:R-:W-:-:S04]  /*0040*/  UIMAD.WIDE.U32 UR4, UR4, 0x200, URZ ;  /* 0x00000200040478a5 */ /* 0x001fc8000f8e00ff */
[----:B-1----:R-:W-:-:S04]  /*0050*/  UIADD3 UR6, UP0, UPT, -UR4, UR6, URZ ;  /* 0x0000000604067290 */ /* 0x002fc8000ff1e1ff */
[----:B------:R-:W-:Y:S02]  /*0060*/  UIADD3.X UR7, UPT, UPT, ~UR5, UR7, URZ, UP0, !UPT ;  /* 0x0000000705077290 */ /* 0x000fe400087fe5ff */
[----:B------:R-:W-:-:S04]  /*0070*/  UISETP.GE.U32.AND UP0, UPT, UR6, 0x200, UPT ;  /* 0x000002000600788c */ /* 0x000fc8000bf06070 */
[----:B------:R-:W-:-:S09]  /*0080*/  UISETP.GE.AND.EX UP0, UPT, UR7, URZ, UPT, UP0 ;  /* 0x000000ff0700728c */ /* 0x000fd2000bf06300 */
[----:B--2---:R-:W-:Y:S05]  /*0090*/  BRA.U !UP0, `(.L_x_0) ;  /* 0x0000000108287547 */ /* 0x004fea000b800000 */
[----:B------:R-:W0:Y:S01]  /*00a0*/  S2R R0, SR_TID.X ;  /* 0x0000000000007919 */ /* 0x000e220000002100 */
[----:B------:R-:W1:Y:S01]  /*00b0*/  LDCU.64 UR6, c[0x0][0x388] ;  /* 0x00007100ff0677ac */ /* 0x000e620008000a00 */
[----:B------:R-:W2:Y:S01]  /*00c0*/  LDC R5, c[0x0][0x390] ;  /* 0x0000e400ff057b82 */ /* 0x000ea20000000800 */
[----:B0-----:R-:W-:-:S05]  /*00d0*/  IADD3 R0, P0, PT, R0, UR4, RZ ;  /* 0x0000000400007c10 */ /* 0x001fca000ff1e0ff */
[----:B------:R-:W-:Y:S01]  /*00e0*/  IMAD.X R3, RZ, RZ, UR5, P0 ;  /* 0x00000005ff037e24 */ /* 0x000fe200080e06ff */
[----:B-1----:R-:W-:-:S04]  /*00f0*/  LEA R2, P0, R0, UR6, 0x2 ;  /* 0x0000000600027c11 */ /* 0x002fc8000f8010ff */
[----:B------:R-:W-:-:S05]  /*0100*/  LEA.HI.X R3, R0, UR7, R3, 0x2, P0 ;  /* 0x0000000700037c11 */ /* 0x000fca00080f1403 */
[----:B--2---:R-:W-:Y:S04]  /*0110*/  STG.E desc[UR8][R2.64], R5 ;  /* 0x0000000502007986 */ /* 0x004fe8000c101908 */
[----:B------:R-:W-:Y:S01]  /*0120*/  STG.E desc[UR8][R2.64+0x400], R5 ;  /* 0x0004000502007986 */ /* 0x000fe2000c101908 */
[----:B------:R-:W-:Y:S05]  /*0130*/  EXIT ;  /* 0x000000000000794d */ /* 0x000fea0003800000 */
.L_x_0:
[----:B------:R-:W0:Y:S01]  /*0140*/  S2R R0, SR_TID.X ;  /* 0x0000000000007919 */ /* 0x000e220000002100 */
[----:B------:R-:W-:Y:S01]  /*0150*/  USHF.R.S32.HI UR7, URZ, 0x1f, UR6 ;  /* 0x0000001fff077899 */ /* 0x000fe20008011406 */
[----:B------:R-:W1:Y:S05]  /*0160*/  LDCU.64 UR10, c[0x0][0x388] ;  /* 0x00007100ff0a77ac */ /* 0x000e6a0008000a00 */
[----:B------:R-:W-:Y:S02]  /*0170*/  IMAD.U32 R2, RZ, RZ, UR7 ;  /* 0x00000007ff027e24 */ /* 0x000fe4000f8e00ff */
[----:B------:R-:W-:Y:S01]  /*0180*/  IMAD.U32 R4, RZ, RZ, UR7 ;  /* 0x00000007ff047e24 */ /* 0x000fe2000f8e00ff */
[----:B0-----:R-:W-:-:S04]  /*0190*/  ISETP.LT.U32.AND P0, PT, R0, UR6, PT ;  /* 0x0000000600007c0c */ /* 0x001fc8000bf01070 */
[----:B------:R-:W-:Y:S01]  /*01a0*/  ISETP.GT.AND.EX P0, PT, R2, RZ, PT, P0 ;  /* 0x000000ff0200720c */ /* 0x000fe20003f04300 */
[C---:B------:R-:W-:Y:S01]  /*01b0*/  VIADD R2, R0.reuse, 0x100 ;  /* 0x0000010000027836 */ /* 0x040fe20000000000 */
[----:B------:R-:W-:-:S04]  /*01c0*/  IADD3 R0, P2, PT, R0, UR4, RZ ;  /* 0x0000000400007c10 */ /* 0x000fc8000ff5e0ff */
[----:B------:R-:W-:Y:S01]  /*01d0*/  ISETP.LT.U32.AND P1, PT, R2, UR6, PT ;  /* 0x0000000602007c0c */ /* 0x000fe2000bf21070 */
[----:B------:R-:W-:Y:S01]  /*01e0*/  IMAD.X R3, RZ, RZ, UR5, P2 ;  /* 0x00000005ff037e24 */ /* 0x000fe200090e06ff */
[----:B-1----:R-:W-:Y:S02]  /*01f0*/  LEA R2, P2, R0, UR10, 0x2 ;  /* 0x0000000a00027c11 */ /* 0x002fe4000f8410ff */
[----:B------:R-:W-:Y:S02]  /*0200*/  ISETP.GT.AND.EX P1, PT, R4, RZ, PT, P1 ;  /* 0x000000ff0400720c */ /* 0x000fe40003f24310 */
[----:B------:R-:W-:Y:S01]  /*0210*/  LEA.HI.X R3, R0, UR11, R3, 0x2, P2 ;  /* 0x0000000b00037c11 */ /* 0x000fe200090f1403 */
[----:B------:R-:W0:Y:S04]  /*0220*/  @P0 LDC R5, c[0x0][0x390] ;  /* 0x0000e400ff050b82 */ /* 0x000e280000000800 */
[----:B0-----:R0:W-:Y:S06]  /*0230*/  @P0 STG.E desc[UR8][R2.64], R5 ;  /* 0x0000000502000986 */ /* 0x0011ec000c101908 */
[----:B------:R-:W-:Y:S05]  /*0240*/  @!P1 EXIT ;  /* 0x000000000000994d */ /* 0x000fea0003800000 */
[----:B0-----:R-:W0:Y:S02]  /*0250*/  LDC R5, c[0x0][0x390] ;  /* 0x0000e400ff057b82 */ /* 0x001e240000000800 */
[----:B0-----:R-:W-:Y:S01]  /*0260*/  STG.E desc[UR8][R2.64+0x400], R5 ;  /* 0x0004000502007986 */ /* 0x001fe2000c101908 */
[----:B------:R-:W-:Y:S05]  /*0270*/  EXIT ;  /* 0x000000000000794d */ /* 0x000fea0003800000 */
.L_x_1:
[----:B------:R-:W-:-:S00]  /*0280*/  BRA `(.L_x_1) ;  /* 0xfffffffc00fc7947 */ /* 0x000fc0000383ffff */
[----:B------:R-:W-:-:S00]  /*0290*/  NOP ;  /* 0x0000000000007918 */ /* 0x000fc00000000000 */
        /* <DEDUP_REMOVED lines=14> */
.L_x_209:


//--------------------- .text._ZN3cub18CUB_300001_SM_10006detail8for_each13static_kernelINS2_12policy_hub_t12policy_500_tEmN6thrust24THRUST_300001_SM_1000_NS8cuda_cub20__uninitialized_fill7functorINS7_10device_ptrIiEEiEEEEvT0_T1_ --------------------------
	.section	.text._ZN3cub18CUB_300001_SM_10006detail8for_each13static_kernelINS2_12policy_hub_t12policy_500_tEmN6thrust24THRUST_300001_SM_1000_NS8cuda_cub20__uninitialized_fill7functorINS7_10device_ptrIiEEiEEEEvT0_T1_,"ax",@progbits
	.align	128
        .global         _ZN3cub18CUB_300001_SM_10006detail8for_each13static_kernelINS2_12policy_hub_t12policy_500_tEmN6thrust24THRUST_300001_SM_1000_NS8cuda_cub20__uninitialized_fill7functorINS7_10device_ptrIiEEiEEEEvT0_T1_
        .type           _ZN3cub18CUB_300001_SM_10006detail8for_each13static_kernelINS2_12policy_hub_t12policy_500_tEmN6thrust24THRUST_300001_SM_1000_NS8cuda_cub20__uninitialized_fill7functorINS7_10device_ptrIiEEiEEEEvT0_T1_,@function
        .size           _ZN3cub18CUB_300001_SM_10006detail8for_each13static_kernelINS2_12policy_hub_t12policy_500_tEmN6thrust24THRUST_300001_SM_1000_NS8cuda_cub20__uninitialized_fill7functorINS7_10device_ptrIiEEiEEEEvT0_T1_,(.L_x_210 - _ZN3cub18CUB_300001_SM_10006detail8for_each13static_kernelINS2_12policy_hub_t12policy_500_tEmN6thrust24THRUST_300001_SM_1000_NS8cuda_cub20__uninitialized_fill7functorINS7_10device_ptrIiEEiEEEEvT0_T1_)
        .other          _ZN3cub18CUB_300001_SM_10006detail8for_each13static_kernelINS2_12policy_hub_t12policy_500_tEmN6thrust24THRUST_300001_SM_1000_NS8cuda_cub20__uninitialized_fill7functorINS7_10device_ptrIiEEiEEEEvT0_T1_,@"STO_CUDA_ENTRY STV_DEFAULT"
_ZN3cub18CUB_300001_SM_10006detail8for_each13static_kernelINS2_12policy_hub_t12policy_500_tEmN6thrust24THRUST_300001_SM_1000_NS8cuda_cub20__uninitialized_fill7functorINS7_10device_ptrIiEEiEEEEvT0_T1_:
.text._ZN3cub18CUB_300001_SM_10006detail8for_each13static_kernelINS2_12policy_hub_t12policy_500_tEmN6thrust24THRUST_300001_SM_1000_NS8cuda_cub20__uninitialized_fill7functorINS7_10device_ptrIiEEiEEEEvT0_T1_:
        /* <DEDUP_REMOVED lines=8> */
[----:B------:R-:W-:-:S09]  /*0080*/  UISETP.GE.U32.AND.EX UP0, UPT, UR7, URZ, UPT, UP0 ;  /* 0x000000ff0700728c */ /* 0x000fd2000bf06100 */
        /* <DEDUP_REMOVED lines=11> */
.L_x_2:
[----:B------:R-:W0:Y:S01]  /*0140*/  S2R R0, SR_TID.X ;  /* 0x0000000000007919 */ /* 0x000e220000002100 */
[----:B------:R-:W-:Y:S01]  /*0150*/  IMAD.U32 R2, RZ, RZ, UR7 ;  /* 0x00000007ff027e24 */ /* 0x000fe2000f8e00ff */
[----:B------:R-:W1:Y:S01]  /*0160*/  LDCU.64 UR10, c[0x0][0x388] ;  /* 0x00007100ff0a77ac */ /* 0x000e620008000a00 */
[----:B------:R-:W-:Y:S01]  /*0170*/  IMAD.U32 R4, RZ, RZ, UR7 ;  /* 0x00000007ff047e24 */ /* 0x000fe2000f8e00ff */
[----:B0-----:R-:W-:-:S04]  /*0180*/  ISETP.LT.U32.AND P0, PT, R0, UR6, PT ;  /* 0x0000000600007c0c */ /* 0x001fc8000bf01070 */
[----:B------:R-:W-:Y:S01]  /*0190*/  ISETP.GT.U32.AND.EX P0, PT, R2, RZ, PT, P0 ;  /* 0x000000ff0200720c */ /* 0x000fe20003f04100 */
[C---:B------:R-:W-:Y:S01]  /*01a0*/  VIADD R2, R0.reuse, 0x100 ;  /* 0x0000010000027836 */ /* 0x040fe20000000000 */
[----:B------:R-:W-:-:S04]  /*01b0*/  IADD3 R0, P2, PT, R0, UR4, RZ ;  /* 0x0000000400007c10 */ /* 0x000fc8000ff5e0ff */
[----:B------:R-:W-:Y:S01]  /*01c0*/  ISETP.LT.U32.AND P1, PT, R2, UR6, PT ;  /* 0x0000000602007c0c */ /* 0x000fe2000bf21070 */
[----:B------:R-:W-:Y:S01]  /*01d0*/  IMAD.X R3, RZ, RZ, UR5, P2 ;  /* 0x00000005ff037e24 */ /* 0x000fe200090e06ff */
[----:B-1----:R-:W-:Y:S02]  /*01e0*/  LEA R2, P2, R0, UR10, 0x2 ;  /* 0x0000000a00027c11 */ /* 0x002fe4000f8410ff */
[----:B------:R-:W-:Y:S02]  /*01f0*/  ISETP.GT.U32.AND.EX P1, PT, R4, RZ, PT, P1 ;  /* 0x000000ff0400720c */ /* 0x000fe40003f24110 */
[----:B------:R-:W-:Y:S01]  /*0200*/  LEA.HI.X R3, R0, UR11, R3, 0x2, P2 ;  /* 0x0000000b00037c11 */ /* 0x000fe200090f1403 */
[----:B------:R-:W0:Y:S04]  /*0210*/  @P0 LDC R5, c[0x0][0x390] ;  /* 0x0000e400ff050b82 */ /* 0x000e280000000800 */
[----:B0-----:R0:W-:Y:S06]  /*0220*/  @P0 STG.E desc[UR8][R2.64], R5 ;  /* 0x0000000502000986 */ /* 0x0011ec000c101908 */
[----:B------:R-:W-:Y:S05]  /*0230*/  @!P1 EXIT ;  /* 0x000000000000994d */ /* 0x000fea0003800000 */
[----:B0-----:R-:W0:Y:S02]  /*0240*/  LDC R5, c[0x0][0x390] ;  /* 0x0000e400ff057b82 */ /* 0x001e240000000800 */
[----:B0-----:R-:W-:Y:S01]  /*0250*/  STG.E desc[UR8][R2.64+0x400], R5 ;  /* 0x0004000502007986 */ /* 0x001fe2000c101908 */
[----:B------:R-:W-:Y:S05]  /*0260*/  EXIT ;  /* 0x000000000000794d */ /* 0x000fea0003800000 */
.L_x_3:
        /* <DEDUP_REMOVED lines=9> */
.L_x_210:


//--------------------- .text._ZN3cub18CUB_300001_SM_10006detail8for_each13static_kernelINS2_12policy_hub_t12policy_500_tEmN6thrust24THRUST_300001_SM_1000_NS8cuda_cub6__fill7functorINS7_6detail15normal_iteratorINS7_10device_ptrIiEEEEiEEEEvT0_T1_ --------------------------
	.section	.text._ZN3cub18CUB_300001_SM_10006detail8for_each13static_kernelINS2_12policy_hub_t12policy_500_tEmN6thrust24THRUST_300001_SM_1000_NS8cuda_cub6__fill7functorINS7_6detail15normal_iteratorINS7_10device_ptrIiEEEEiEEEEvT0_T1_,"ax",@progbits
	.align	128
        .global         _ZN3cub18CUB_300001_SM_10006detail8for_each13static_kernelINS2_12policy_hub_t12policy_500_tEmN6thrust24THRUST_300001_SM_1000_NS8cuda_cub6__fill7functorINS7_6detail15normal_iteratorINS7_10device_ptrIiEEEEiEEEEvT0_T1_
        .type           _ZN3cub18CUB_300001_SM_10006detail8for_each13static_kernelINS2_12policy_hub_t12policy_500_tEmN6thrust24THRUST_300001_SM_1000_NS8cuda_cub6__fill7functorINS7_6detail15normal_iteratorINS7_10device_ptrIiEEEEiEEEEvT0_T1_,@function
        .size           _ZN3cub18CUB_300001_SM_10006detail8for_each13static_kernelINS2_12policy_hub_t12policy_500_tEmN6thrust24THRUST_300001_SM_1000_NS8cuda_cub6__fill7functorINS7_6detail15normal_iteratorINS7_10device_ptrIiEEEEiEEEEvT0_T1_,(.L_x_211 - _ZN3cub18CUB_300001_SM_10006detail8for_each13static_kernelINS2_12policy_hub_t12policy_500_tEmN6thrust24THRUST_300001_SM_1000_NS8cuda_cub6__fill7functorINS7_6detail15normal_iteratorINS7_10device_ptrIiEEEEiEEEEvT0_T1_)
        .other          _ZN3cub18CUB_300001_SM_10006detail8for_each13static_kernelINS2_12policy_hub_t12policy_500_tEmN6thrust24THRUST_300001_SM_1000_NS8cuda_cub6__fill7functorINS7_6detail15normal_iteratorINS7_10device_ptrIiEEEEiEEEEvT0_T1_,@"STO_CUDA_ENTRY STV_DEFAULT"
_ZN3cub18CUB_300001_SM_10006detail8for_each13static_kernelINS2_12policy_hub_t12policy_500_tEmN6thrust24THRUST_300001_SM_1000_NS8cuda_cub6__fill7functorINS7_6detail15normal_iteratorINS7_10device_ptrIiEEEEiEEEEvT0_T1_:
.text._ZN3cub18CUB_300001_SM_10006detail8for_each13static_kernelINS2_12policy_hub_t12policy_500_tEmN6thrust24THRUST_300001_SM_1000_NS8cuda_cub6__fill7functorINS7_6detail15normal_iteratorINS7_10device_ptrIiEEEEiEEEEvT0_T1_:
        /* <DEDUP_REMOVED lines=20> */
.L_x_4:
        /* <DEDUP_REMOVED lines=19> */
.L_x_5:
        /* <DEDUP_REMOVED lines=9> */
.L_x_211:


//--------------------- .text._ZN3cub18CUB_300001_SM_10006detail4scan16DeviceScanKernelINS2_10policy_hubIiiimN4cuda3std3__44plusIvEEE10Policy1000EN6thrust24THRUST_300001_SM_1000_NS6detail15normal_iteratorINSD_10device_ptrIiEEEESI_NS0_13ScanTileStateIiLb1EEES9_NS1_10InputValueIiPiEEmiLb0EiEEvT0_T1_T2_iT3_T4_T5_ --------------------------
	.section	.text._ZN3cub18CUB_300001_SM_10006detail4scan16DeviceScanKernelINS2_10policy_hubIiiimN4cuda3std3__44plusIvEEE10Policy1000EN6thrust24THRUST_300001_SM_1000_NS6detail15normal_iteratorINSD_10device_ptrIiEEEESI_NS0_13ScanTileStateIiLb1EEES9_NS1_10InputValueIiPiEEmiLb0EiEEvT0_T1_T2_iT3_T4_T5_,"ax",@progbits
	.align	128
        .global         _ZN3cub18CUB_300001_SM_10006detail4scan16DeviceScanKernelINS2_10policy_hubIiiimN4cuda3std3__44plusIvEEE10Policy1000EN6thrust24THRUST_300001_SM_1000_NS6detail15normal_iteratorINSD_10device_ptrIiEEEESI_NS0_13ScanTileStateIiLb1EEES9_NS1_10InputValueIiPiEEmiLb0EiEEvT0_T1_T2_iT3_T4_T5_
        .type           _ZN3cub18CUB_300001_SM_10006detail4scan16DeviceScanKernelINS2_10policy_hubIiiimN4cuda3std3__44plusIvEEE10Policy1000EN6thrust24THRUST_300001_SM_1000_NS6detail15normal_iteratorINSD_10device_ptrIiEEEESI_NS0_13ScanTileStateIiLb1EEES9_NS1_10InputValueIiPiEEmiLb0EiEEvT0_T1_T2_iT3_T4_T5_,@function
        .size           _ZN3cub18CUB_300001_SM_10006detail4scan16DeviceScanKernelINS2_10policy_hubIiiimN4cuda3std3__44plusIvEEE10Policy1000EN6thrust24THRUST_300001_SM_1000_NS6detail15normal_iteratorINSD_10device_ptrIiEEEESI_NS0_13ScanTileStateIiLb1EEES9_NS1_10InputValueIiPiEEmiLb0EiEEvT0_T1_T2_iT3_T4_T5_,(.L_x_212 - _ZN3cub18CUB_300001_SM_10006detail4scan16DeviceScanKernelINS2_10policy_hubIiiimN4cuda3std3__44plusIvEEE10Policy1000EN6thrust24THRUST_300001_SM_1000_NS6detail15normal_iteratorINSD_10device_ptrIiEEEESI_NS0_13ScanTileStateIiLb1EEES9_NS1_10InputValueIiPiEEmiLb0EiEEvT0_T1_T2_iT3_T4_T5_)
        .other          _ZN3cub18CUB_300001_SM_10006detail4scan16DeviceScanKernelINS2_10policy_hubIiiimN4cuda3std3__44plusIvEEE10Policy1000EN6thrust24THRUST_300001_SM_1000_NS6detail15normal_iteratorINSD_10device_ptrIiEEEESI_NS0_13ScanTileStateIiLb1EEES9_NS1_10InputValueIiPiEEmiLb0EiEEvT0_T1_T2_iT3_T4_T5_,@"STO_CUDA_ENTRY STV_DEFAULT"
_ZN3cub18CUB_300001_SM_10006detail4scan16DeviceScanKernelINS2_10policy_hubIiiimN4cuda3std3__44plusIvEEE10Policy1000EN6thrust24THRUST_300001_SM_1000_NS6detail15normal_iteratorINSD_10device_ptrIiEEEESI_NS0_13ScanTileStateIiLb1EEES9_NS1_10InputValueIiPiEEmiLb0EiEEvT0_T1_T2_iT3_T4_T5_:
.text._ZN3cub18CUB_300001_SM_10006detail4scan16DeviceScanKernelINS2_10policy_hubIiiimN4cuda3std3__44plusIvEEE10Policy1000EN6thrust24THRUST_300001_SM_1000_NS6detail15normal_iteratorINSD_10device_ptrIiEEEESI_NS0_13ScanTileStateIiLb1EEES9_NS1_10InputValueIiPiEEmiLb0EiEEvT0_T1_T2_iT3_T4_T5_:
[----:B------:R-:W-:Y:S01]  /*0000*/  LDC R1, c[0x0][0x37c] ;  /* 0x0000df00ff017b82 */ /* 0x000fe20000000800 */
[----:B------:R-:W0:Y:S01]  /*0010*/  LDCU UR4, c[0x0][0x3a0] ;  /* 0x00007400ff0477ac */ /* 0x000e220008000800 */
[----:B------:R-:W1:Y:S06]  /*0020*/  LDCU.64 UR12, c[0x0][0x358] ;  /* 0x00006b00ff0c77ac */ /* 0x000e6c0008000a00 */
[----:B------:R-:W2:Y:S01]  /*0030*/  S2UR UR6, SR_CTAID.X ;  /* 0x00000000000679c3 */ /* 0x000ea20000002500 */
[----:B------:R-:W3:Y:S01]  /*0040*/  LDCU.64 UR8, c[0x0][0x3b0] ;  /* 0x00007600ff0877ac */ /* 0x000ee20008000a00 */
[----:B0-----:R-:W-:-:S06]  /*0050*/  UPRMT UR4, UR4, 0x7770, URZ ;  /* 0x0000777004047896 */ /* 0x001fcc00080000ff */
[----:B------:R-:W-:-:S05]  /*0060*/  ISETP.NE.AND P0, PT, RZ, UR4, PT ;  /* 0x00000004ff007c0c */ /* 0x000fca000bf05270 */
[----:B------:R-:W2:Y:S08]  /*0070*/  LDCU UR4, c[0x0][0x398] ;  /* 0x00007300ff0477ac */ /* 0x000eb00008000800 */
[----:B------:R-:W1:Y:S02]  /*0080*/  @P0 LDC.64 R2, c[0x0][0x3a8] ;  /* 0x0000ea00ff020b82 */ /* 0x000e640000000a00 */
[----:B-1----:R0:W5:Y:S01]  /*0090*/  @P0 LDG.E R39, desc[UR12][R2.64] ;  /* 0x0000000c02270981 */ /* 0x002162000c1e1900 */
[----:B--2---:R-:W-:-:S04]  /*00a0*/  UIADD3 UR6, UPT, UPT, UR6, UR4, URZ ;  /* 0x0000000406067290 */ /* 0x004fc8000fffe0ff */
[----:B------:R-:W-:-:S04]  /*00b0*/  UIMAD.WIDE UR10, UR6, 0x1ee0, URZ ;  /* 0x00001ee0060a78a5 */ /* 0x000fc8000f8e02ff */
[----:B---3--:R-:W-:-:S04]  /*00c0*/  UIADD3 UR7, UP0, UPT, -UR10, UR8, URZ ;  /* 0x000000080a077290 */ /* 0x008fc8000ff1e1ff */
[----:B------:R-:W-:Y:S02]  /*00d0*/  UIADD3.X UR4, UPT, UPT, ~UR11, UR9, URZ, UP0, !UPT ;  /* 0x000000090b047290 */ /* 0x000fe400087fe5ff */
[----:B------:R-:W-:-:S04]  /*00e0*/  UISETP.GE.U32.AND UP0, UPT, UR7, 0x1ee1, UPT ;  /* 0x00001ee10700788c */ /* 0x000fc8000bf06070 */
[----:B------:R-:W-:Y:S01]  /*00f0*/  UISETP.GE.U32.AND.EX UP0, UPT, UR4, URZ, UPT, UP0 ;  /* 0x000000ff0400728c */ /* 0x000fe2000bf06100 */
[----:B------:R-:W1:Y:S08]  /*0100*/  @!P0 LDC R39, c[0x0][0x3a8] ;  /* 0x0000ea00ff278b82 */ /* 0x000e700000000800 */
[----:B0-----:R-:W-:Y:S05]  /*0110*/  BRA.U !UP0, `(.L_x_6) ;  /* 0x0000001908f47547 */ /* 0x001fea000b800000 */
[----:B------:R-:W0:Y:S01]  /*0120*/  S2R R35, SR_TID.X ;  /* 0x0000000000237919 */ /* 0x000e220000002100 */
[----:B------:R-:W2:Y:S01]  /*0130*/  LDCU.64 UR4, c[0x0][0x380] ;  /* 0x00007000ff0477ac */ /* 0x000ea20008000a00 */
[C---:B0-----:R-:W-:Y:S02]  /*0140*/  LOP3.LUT R0, R35.reuse, 0x1f, RZ, 0xc0, !PT ;  /* 0x0000001f23007812 */ /* 0x041fe400078ec0ff */
[----:B------:R-:W-:-:S05]  /*0150*/  LOP3.LUT R3, R35, 0x3e0, RZ, 0xc0, !PT ;  /* 0x000003e023037812 */ /* 0x000fca00078ec0ff */
[----:B------:R-:W-:-:S05]  /*0160*/  IMAD R0, R3, 0x13, R0 ;  /* 0x0000001303007824 */ /* 0x000fca00078e0200 */
[----:B------:R-:W-:-:S05]  /*0170*/  IADD3 R0, P0, PT, R0, UR10, RZ ;  /* 0x0000000a00007c10 */ /* 0x000fca000ff1e0ff */
[----:B------:R-:W-:Y:S02]  /*0180*/  IMAD.X R3, RZ, RZ, UR11, P0 ;  /* 0x0000000bff037e24 */ /* 0x000fe400080e06ff */
[----:B------:R-:W-:-:S03]  /*0190*/  IMAD.SHL.U32 R31, R0, 0x4, RZ ;  /* 0x00000004001f7824 */ /* 0x000fc600078e00ff */
[----:B------:R-:W-:Y:S02]  /*01a0*/  SHF.L.U64.HI R30, R0, 0x2, R3 ;  /* 0x00000002001e7819 */ /* 0x000fe40000010203 */
[----:B--2---:R-:W-:-:S04]  /*01b0*/  IADD3 R2, P0, PT, R31, UR4, RZ ;  /* 0x000000041f027c10 */ /* 0x004fc8000ff1e0ff */
[----:B------:R-:W-:-:S05]  /*01c0*/  IADD3.X R3, PT, PT, R30, UR5, RZ, P0, !PT ;  /* 0x000000051e037c10 */ /* 0x000fca00087fe4ff */
[----:B------:R-:W2:Y:S04]  /*01d0*/  LDG.E R5, desc[UR12][R2.64] ;  /* 0x0000000c02057981 */ /* 0x000ea8000c1e1900 */
[----:B------:R-:W3:Y:S04]  /*01e0*/  LDG.E R7, desc[UR12][R2.64+0x80] ;  /* 0x0000800c02077981 */ /* 0x000ee8000c1e1900 */
[----:B------:R-:W4:Y:S04]  /*01f0*/  LDG.E R9, desc[UR12][R2.64+0x100] ;  /* 0x0001000c02097981 */ /* 0x000f28000c1e1900 */
        /* <DEDUP_REMOVED lines=15> */
[----:B------:R-:W4:Y:S01]  /*02f0*/  LDG.E R8, desc[UR12][R2.64+0x900] ;  /* 0x0009000c02087981 */ /* 0x000f22000c1e1900 */
[----:B------:R-:W0:Y:S01]  /*0300*/  S2UR UR5, SR_CgaCtaId ;  /* 0x00000000000579c3 */ /* 0x000e220000008800 */
[----:B------:R-:W-:Y:S01]  /*0310*/  SHF.R.U32.HI R36, RZ, 0x5, R35 ;  /* 0x00000005ff247819 */ /* 0x000fe20000011623 */
[----:B------:R-:W-:Y:S01]  /*0320*/  UMOV UR4, 0x400 ;  /* 0x0000040000047882 */ /* 0x000fe20000000000 */
[----:B------:R-:W1:Y:S01]  /*0330*/  S2R R37, SR_LANEID ;  /* 0x0000000000257919 */ /* 0x000e620000000000 */
[----:B------:R-:W-:Y:S01]  /*0340*/  UISETP.NE.AND UP0, UPT, UR6, URZ, UPT ;  /* 0x000000ff0600728c */ /* 0x000fe2000bf05270 */
[----:B------:R-:W-:Y:S01]  /*0350*/  BSSY.RECONVERGENT B0, `(.L_x_7) ;  /* 0x0000148000007945 */ /* 0x000fe20003800200 */
[----:B0-----:R-:W-:Y:S01]  /*0360*/  ULEA UR4, UR5, UR4, 0x18 ;  /* 0x0000000405047291 */ /* 0x001fe2000f8ec0ff */
[----:B-1----:R-:W-:-:S05]  /*0370*/  IMAD R34, R36, 0x260, R37 ;  /* 0x0000026024227824 */ /* 0x002fca00078e0225 */
[----:B------:R-:W-:-:S05]  /*0380*/  LEA R34, R34, UR4, 0x2 ;  /* 0x0000000422227c11 */ /* 0x000fca000f8e10ff */
[----:B------:R-:W-:Y:S01]  /*0390*/  IMAD R33, R37, 0x48, R34 ;  /* 0x0000004825217824 */ /* 0x000fe200078e0222 */
[----:B--2---:R0:W-:Y:S04]  /*03a0*/  STS [R34], R5 ;  /* 0x0000000522007388 */ /* 0x0041e80000000800 */
[----:B---3--:R0:W-:Y:S04]  /*03b0*/  STS [R34+0x80], R7 ;  /* 0x0000800722007388 */ /* 0x0081e80000000800 */
[----:B----4-:R0:W-:Y:S04]  /*03c0*/  STS [R34+0x100], R9 ;  /* 0x0001000922007388 */ /* 0x0101e80000000800 */
[----:B------:R0:W-:Y:S04]  /*03d0*/  STS [R34+0x180], R11 ;  /* 0x0001800b22007388 */ /* 0x0001e80000000800 */
        /* <DEDUP_REMOVED lines=14> */
[----:B------:R0:W-:Y:S01]  /*04c0*/  STS [R34+0x900], R8 ;  /* 0x0009000822007388 */ /* 0x0001e20000000800 */
[----:B------:R-:W-:-:S03]  /*04d0*/  NOP ;  /* 0x0000000000007918 */ /* 0x000fc60000000000 */
[----:B------:R0:W1:Y:S04]  /*04e0*/  LDS R32, [R33] ;  /* 0x0000000021207984 */ /* 0x0000680000000800 */
[----:B------:R0:W2:Y:S04]  /*04f0*/  LDS R29, [R33+0x4] ;  /* 0x00000400211d7984 */ /* 0x0000a80000000800 */
[----:B------:R0:W3:Y:S04]  /*0500*/  LDS R28, [R33+0x8] ;  /* 0x00000800211c7984 */ /* 0x0000e80000000800 */
[----:B------:R0:W4:Y:S04]  /*0510*/  LDS R27, [R33+0xc] ;  /* 0x00000c00211b7984 */ /* 0x0001280000000800 */
[----:B------:R0:W0:Y:S04]  /*0520*/  LDS R26, [R33+0x10] ;  /* 0x00001000211a7984 */ /* 0x0000280000000800 */
        /* <DEDUP_REMOVED lines=13> */
[----:B------:R0:W0:Y:S01]  /*0600*/  LDS R9, [R33+0x48] ;  /* 0x0000480021097984 */ /* 0x0000220000000800 */
[----:B------:R-:W-:Y:S06]  /*0610*/  BAR.SYNC.DEFER_BLOCKING 0x0 ;  /* 0x0000000000007b1d */ /* 0x000fec0000010000 */
[----:B-1234-:R-:W-:Y:S05]  /*0620*/  BRA.U UP0, `(.L_x_8) ;  /* 0x0000000500247547 */ /* 0x01efea000b800000 */
[----:B0-----:R-:W-:Y:S02]  /*0630*/  IADD3 R8, PT, PT, R28, R29, R32 ;  /* 0x0000001d1c087210 */ /* 0x001fe40007ffe020 */
[C---:B------:R-:W-:Y:S02]  /*0640*/  ISETP.NE.AND P1, PT, R37.reuse, 0x1f, PT ;  /* 0x0000001f2500780c */ /* 0x040fe40003f25270 */
[----:B------:R-:W-:Y:S02]  /*0650*/  IADD3 R8, PT, PT, R26, R27, R8 ;  /* 0x0000001b1a087210 */ /* 0x000fe40007ffe008 */
[----:B------:R-:W-:Y:S02]  /*0660*/  ISETP.NE.AND P2, PT, R37, RZ, PT ;  /* 0x000000ff2500720c */ /* 0x000fe40003f45270 */
[----:B------:R-:W-:-:S04]  /*0670*/  IADD3 R8, PT, PT, R24, R25, R8 ;  /* 0x0000001918087210 */ /* 0x000fc80007ffe008 */
[----:B------:R-:W-:-:S03]  /*0680*/  IADD3 R8, PT, PT, R22, R23, R8 ;  /* 0x0000001716087210 */ /* 0x000fc60007ffe008 */
[----:B------:R-:W-:Y:S02]  /*0690*/  @!P1 LEA R42, R36, UR4, 0x2 ;  /* 0x00000004242a9c11 */ /* 0x000fe4000f8e10ff */
[----:B------:R-:W-:-:S04]  /*06a0*/  IADD3 R8, PT, PT, R20, R21, R8 ;  /* 0x0000001514087210 */ /* 0x000fc80007ffe008 */
[----:B------:R-:W-:-:S04]  /*06b0*/  IADD3 R8, PT, PT, R6, R7, R8 ;  /* 0x0000000706087210 */ /* 0x000fc80007ffe008 */
[----:B------:R-:W-:-:S04]  /*06c0*/  IADD3 R8, PT, PT, R4, R5, R8 ;  /* 0x0000000504087210 */ /* 0x000fc80007ffe008 */
[----:B------:R-:W-:-:S04]  /*06d0*/  IADD3 R8, PT, PT, R2, R3, R8 ;  /* 0x0000000302087210 */ /* 0x000fc80007ffe008 */
[----:B------:R-:W-:-:S05]  /*06e0*/  IADD3 R38, PT, PT, R9, R0, R8 ;  /* 0x0000000009267210 */ /* 0x000fca0007ffe008 */
[----:B------:R-:W0:Y:S02]  /*06f0*/  SHFL.UP P0, R9, R38, 0x1, RZ ;  /* 0x0420000026097989 */ /* 0x000e2400000000ff */
[----:B0-----:R-:W-:-:S05]  /*0700*/  @P0 IMAD.IADD R9, R38, 0x1, R9 ;  /* 0x0000000126090824 */ /* 0x001fca00078e0209 */
[----:B------:R-:W0:Y:S02]  /*0710*/  SHFL.UP P0, R12, R9, 0x2, RZ ;  /* 0x04400000090c7989 */ /* 0x000e2400000000ff */
[----:B0-----:R-:W-:-:S05]  /*0720*/  @P0 IMAD.IADD R12, R9, 0x1, R12 ;  /* 0x00000001090c0824 */ /* 0x001fca00078e020c */
[----:B------:R-:W0:Y:S02]  /*0730*/  SHFL.UP P0, R17, R12, 0x4, RZ ;  /* 0x048000000c117989 */ /* 0x000e2400000000ff */
[----:B0-----:R-:W-:-:S05]  /*0740*/  @P0 IMAD.IADD R17, R12, 0x1, R17 ;  /* 0x000000010c110824 */ /* 0x001fca00078e0211 */
[----:B------:R-:W0:Y:S02]  /*0750*/  SHFL.UP P0, R40, R17, 0x8, RZ ;  /* 0x0500000011287989 */ /* 0x000e2400000000ff */
[----:B0-----:R-:W-:-:S05]  /*0760*/  @P0 IMAD.IADD R40, R17, 0x1, R40 ;  /* 0x0000000111280824 */ /* 0x001fca00078e0228 */
[----:B------:R-:W0:Y:S02]  /*0770*/  SHFL.UP P0, R41, R40, 0x10, RZ ;  /* 0x0600000028297989 */ /* 0x000e2400000000ff */
[----:B0-----:R-:W-:Y:S01]  /*0780*/  @P0 IMAD.IADD R41, R40, 0x1, R41 ;  /* 0x0000000128290824 */ /* 0x001fe200078e0229 */
[----:B------:R-:W-:-:S03]  /*0790*/  ISETP.NE.AND P0, PT, R36, 0x2, PT ;  /* 0x000000022400780c */ /* 0x000fc60003f05270 */
[----:B------:R-:W-:Y:S01]  /*07a0*/  IMAD.IADD R38, R41, 0x1, -R38 ;  /* 0x0000000129267824 */ /* 0x000fe200078e0a26 */
[----:B------:R-:W-:Y:S01]  /*07b0*/  @!P1 STS [R42+0x10], R41 ;  /* 0x000010292a009388 */ /* 0x000fe20000000800 */
[----:B------:R-:W-:Y:S01]  /*07c0*/  BAR.SYNC.DEFER_BLOCKING 0x0 ;  /* 0x0000000000007b1d */ /* 0x000fe20000010000 */
[----:B------:R-:W-:Y:S02]  /*07d0*/  ISETP.NE.AND P1, PT, R36, 0xc, PT ;  /* 0x0000000c2400780c */ /* 0x000fe40003f25270 */
[----:B------:R-:W-:-:S03]  /*07e0*/  SEL R38, R38, RZ, P2 ;  /* 0x000000ff26267207 */ /* 0x000fc60001000000 */
[----:B------:R-:W0:Y:S04]  /*07f0*/  LDS.128 R8, [UR4+0x10] ;  /* 0x00001004ff087984 */ /* 0x000e280008000c00 */
[----:B------:R-:W1:Y:S04]  /*0800*/  LDS.128 R12, [UR4+0x20] ;  /* 0x00002004ff0c7984 */ /* 0x000e680008000c00 */
[----:B------:R-:W2:Y:S01]  /*0810*/  LDS.128 R16, [UR4+0x30] ;  /* 0x00003004ff107984 */ /* 0x000ea20008000c00 */
[----:B0-----:R-:W-:-:S04]  /*0820*/  IMAD.IADD R9, R8, 0x1, R9 ;  /* 0x0000000108097824 */ /* 0x001fc800078e0209 */
[----:B------:R-:W-:Y:S01]  /*0830*/  IMAD.IADD R10, R10, 0x1, R9 ;  /* 0x000000010a0a7824 */ /* 0x000fe200078e0209 */
[----:B------:R-:W-:Y:S02]  /*0840*/  SEL R8, R9, R8, !P0 ;  /* 0x0000000809087207 */ /* 0x000fe40004000000 */
[----:B------:R-:W-:Y:S01]  /*0850*/  ISETP.NE.AND P0, PT, R36, 0x3, PT ;  /* 0x000000032400780c */ /* 0x000fe20003f05270 */
[----:B------:R-:W-:-:S03]  /*0860*/  IMAD.IADD R11, R11, 0x1, R10 ;  /* 0x000000010b0b7824 */ /* 0x000fc600078e020a */
[----:B------:R-:W-:Y:S01]  /*0870*/  SEL R8, R10, R8, !P0 ;  /* 0x000000080a087207 */ /* 0x000fe20004000000 */
[----:B-1----:R-:W-:Y:S01]  /*0880*/  IMAD.IADD R12, R11, 0x1, R12 ;  /* 0x000000010b0c7824 */ /* 0x002fe200078e020c */
[----:B------:R-:W-:-:S03]  /*0890*/  ISETP.NE.AND P0, PT, R36, 0x4, PT ;  /* 0x000000042400780c */ /* 0x000fc60003f05270 */
[----:B------:R-:W-:Y:S01]  /*08a0*/  IMAD.IADD R13, R13, 0x1, R12 ;  /* 0x000000010d0d7824 */ /* 0x000fe200078e020c */
[----:B------:R-:W-:Y:S02]  /*08b0*/  SEL R8, R11, R8, !P0 ;  /* 0x000000080b087207 */ /* 0x000fe40004000000 */
[----:B------:R-:W-:Y:S01]  /*08c0*/  ISETP.NE.AND P0, PT, R36, 0x5, PT ;  /* 0x000000052400780c */ /* 0x000fe20003f05270 */
[----:B------:R-:W-:-:S03]  /*08d0*/  IMAD.IADD R14, R14, 0x1, R13 ;  /* 0x000000010e0e7824 */ /* 0x000fc600078e020d */
[----:B------:R-:W-:Y:S01]  /*08e0*/  SEL R8, R12, R8, !P0 ;  /* 0x000000080c087207 */ /* 0x000fe20004000000 */
[----:B------:R-:W-:Y:S01]  /*08f0*/  IMAD.IADD R15, R15, 0x1, R14 ;  /* 0x000000010f0f7824 */ /* 0x000fe200078e020e */
[----:B------:R-:W-:-:S03]  /*0900*/  ISETP.NE.AND P0, PT, R36, 0x6, PT ;  /* 0x000000062400780c */ /* 0x000fc60003f05270 */
[----:B--2---:R-:W-:Y:S01]  /*0910*/  IMAD.IADD R16, R15, 0x1, R16 ;  /* 0x000000010f107824 */ /* 0x004fe200078e0210 */
[----:B------:R-:W-:Y:S02]  /*0920*/  SEL R9, R13, R8, !P0 ;  /* 0x000000080d097207 */ /* 0x000fe40004000000 */
[----:B------:R-:W-:Y:S01]  /*0930*/  ISETP.NE.AND P0, PT, R36, 0x7, PT ;  /* 0x000000072400780c */ /* 0x000fe20003f05270 */
[----:B------:R-:W0:Y:S01]  /*0940*/  LDS R8, [UR4+0x40] ;  /* 0x00004004ff087984 */ /* 0x000e220008000800 */
[----:B------:R-:W-:Y:S02]  /*0950*/  IMAD.IADD R17, R17, 0x1, R16 ;  /* 0x0000000111117824 */ /* 0x000fe400078e0210 */
[----:B------:R-:W-:Y:S02]  /*0960*/  SEL R9, R14, R9, !P0 ;  /* 0x000000090e097207 */ /* 0x000fe40004000000 */
[----:B------:R-:W-:Y:S01]  /*0970*/  ISETP.NE.AND P0, PT, R36, 0x8, PT ;  /* 0x000000082400780c */ /* 0x000fe20003f05270 */
[----:B------:R-:W-:-:S03]  /*0980*/  IMAD.IADD R18, R18, 0x1, R17 ;  /* 0x0000000112127824 */ /* 0x000fc600078e0211 */
[----:B------:R-:W-:Y:S02]  /*0990*/  SEL R9, R15, R9, !P0 ;  /* 0x000000090f097207 */ /* 0x000fe40004000000 */
[----:B------:R-:W-:-:S04]  /*09a0*/  ISETP.NE.AND P0, PT, R36, 0x9, PT ;  /* 0x000000092400780c */ /* 0x000fc80003f05270 */
[----:B------:R-:W-:Y:S02]  /*09b0*/  SEL R9, R16, R9, !P0 ;  /* 0x0000000910097207 */ /* 0x000fe40004000000 */
[----:B------:R-:W-:-:S04]  /*09c0*/  ISETP.NE.AND P0, PT, R36, 0xa, PT ;  /* 0x0000000a2400780c */ /* 0x000fc80003f05270 */
[----:B------:R-:W-:Y:S02]  /*09d0*/  SEL R9, R17, R9, !P0 ;  /* 0x0000000911097207 */ /* 0x000fe40004000000 */
[----:B------:R-:W-:-:S04]  /*09e0*/  ISETP.NE.AND P0, PT, R36, 0xb, PT ;  /* 0x0000000b2400780c */ /* 0x000fc80003f05270 */
[----:B------:R-:W-:Y:S01]  /*09f0*/  SEL R9, R18, R9, !P0 ;  /* 0x0000000912097207 */ /* 0x000fe20004000000 */
[----:B------:R-:W-:Y:S01]  /*0a00*/  IMAD.IADD R18, R19, 0x1, R18 ;  /* 0x0000000113127824 */ /* 0x000fe200078e0212 */
[----:B------:R-:W-:-:S04]  /*0a10*/  ISETP.GE.U32.AND P0, PT, R35, 0x20, PT ;  /* 0x000000202300780c */ /* 0x000fc80003f06070 */
[C---:B------:R-:W-:Y:S02]  /*0a20*/  SEL R9, R18.reuse, R9, !P1 ;  /* 0x0000000912097207 */ /* 0x040fe40004800000 */
[----:B------:R-:W-:Y:S02]  /*0a30*/  ISETP.NE.AND P1, PT, R35, RZ, PT ;  /* 0x000000ff2300720c */ /* 0x000fe40003f25270 */
[----:B------:R-:W-:Y:S02]  /*0a40*/  SEL R10, R9, RZ, P0 ;  /* 0x000000ff090a7207 */ /* 0x000fe40000000000 */
[--C-:B0----5:R-:W-:Y:S02]  /*0a50*/  IADD3 R9, PT, PT, R18, R8, R39.reuse ;  /* 0x0000000812097210 */ /* 0x121fe40007ffe027 */
[----:B------:R-:W-:-:S07]  /*0a60*/  IADD3 R38, PT, PT, R10, R38, R39 ;  /* 0x000000260a267210 */ /* 0x000fce0007ffe027 */
[----:B------:R-:W-:Y:S05]  /*0a70*/  @P1 BRA `(.L_x_9) ;  /* 0x0000000c00541947 */ /* 0x000fea0003800000 */
[----:B------:R-:W0:Y:S01]  /*0a80*/  LDC.64 R10, c[0x0][0x390] ;  /* 0x0000e400ff0a7b82 */ /* 0x000e220000000a00 */
[----:B------:R-:W-:-:S05]  /*0a90*/  IMAD.MOV.U32 R8, RZ, RZ, 0x65 ;  /* 0x00000065ff087424 */ /* 0x000fca00078e00ff */
[----:B0-----:R0:W-:Y:S01]  /*0aa0*/  ST.E.64.STRONG.GPU desc[UR12][R10.64+0x100], R8 ;  /* 0x000100080a007985 */ /* 0x0011e2000c10fb0c */
[----:B------:R-:W-:Y:S05]  /*0ab0*/  BRA `(.L_x_9) ;  /* 0x0000000c00447947 */ /* 0x000fea0003800000 */
.L_x_8:
        /* <DEDUP_REMOVED lines=20> */
[----:B-----5:R-:W0:Y:S02]  /*0c00*/  SHFL.UP P0, R39, R40, 0x10, RZ ;  /* 0x0600000028277989 */ /* 0x020e2400000000ff */
[----:B0-----:R-:W-:Y:S01]  /*0c10*/  @P0 IMAD.IADD R39, R40, 0x1, R39 ;  /* 0x0000000128270824 */ /* 0x001fe200078e0227 */
[----:B------:R-:W-:-:S04]  /*0c20*/  ISETP.NE.AND P0, PT, R36, 0x2, PT ;  /* 0x000000022400780c */ /* 0x000fc80003f05270 */
[----:B------:R-:W-:Y:S01]  /*0c30*/  @!P1 STS [R42+0x10], R39 ;  /* 0x000010272a009388 */ /* 0x000fe20000000800 */
[----:B------:R-:W-:Y:S01]  /*0c40*/  BAR.SYNC.DEFER_BLOCKING 0x0 ;  /* 0x0000000000007b1d */ /* 0x000fe20000010000 */
[----:B------:R-:W-:-:S05]  /*0c50*/  ISETP.NE.AND P1, PT, R36, 0xc, PT ;  /* 0x0000000c2400780c */ /* 0x000fca0003f25270 */
[----:B------:R-:W0:Y:S04]  /*0c60*/  LDS.128 R8, [UR4+0x10] ;  /* 0x00001004ff087984 */ /* 0x000e280008000c00 */
[----:B------:R-:W1:Y:S04]  /*0c70*/  LDS.128 R12, [UR4+0x20] ;  /* 0x00002004ff0c7984 */ /* 0x000e680008000c00 */
[----:B------:R-:W2:Y:S01]  /*0c80*/  LDS.128 R16, [UR4+0x30] ;  /* 0x00003004ff107984 */ /* 0x000ea20008000c00 */
[----:B0-----:R-:W-:-:S04]  /*0c90*/  IMAD.IADD R9, R8, 0x1, R9 ;  /* 0x0000000108097824 */ /* 0x001fc800078e0209 */
[----:B------:R-:W-:Y:S01]  /*0ca0*/  IMAD.IADD R10, R10, 0x1, R9 ;  /* 0x000000010a0a7824 */ /* 0x000fe200078e0209 */
[----:B------:R-:W-:Y:S02]  /*0cb0*/  SEL R8, R9, R8, !P0 ;  /* 0x0000000809087207 */ /* 0x000fe40004000000 */
[----:B------:R-:W-:Y:S01]  /*0cc0*/  ISETP.NE.AND P0, PT, R36, 0x3, PT ;  /* 0x000000032400780c */ /* 0x000fe20003f05270 */
[----:B------:R-:W-:Y:S01]  /*0cd0*/  IMAD.IADD R11, R11, 0x1, R10 ;  /* 0x000000010b0b7824 */ /* 0x000fe200078e020a */
[----:B------:R-:W0:Y:S02]  /*0ce0*/  LDS R9, [UR4+0x40] ;  /* 0x00004004ff097984 */ /* 0x000e240008000800 */
        /* <DEDUP_REMOVED lines=13> */
[----:B------:R-:W-:-:S03]  /*0dc0*/  IMAD.IADD R17, R17, 0x1, R16 ;  /* 0x0000000111117824 */ /* 0x000fc600078e0210 */
[----:B------:R-:W-:Y:S01]  /*0dd0*/  SEL R8, R14, R8, !P0 ;  /* 0x000000080e087207 */ /* 0x000fe20004000000 */
[----:B------:R-:W-:Y:S01]  /*0de0*/  IMAD.IADD R18, R18, 0x1, R17 ;  /* 0x0000000112127824 */ /* 0x000fe200078e0211 */
[----:B------:R-:W-:-:S03]  /*0df0*/  ISETP.NE.AND P0, PT, R36, 0x8, PT ;  /* 0x000000082400780c */ /* 0x000fc60003f05270 */
[----:B------:R-:W-:Y:S01]  /*0e00*/  IMAD.IADD R19, R19, 0x1, R18 ;  /* 0x0000000113137824 */ /* 0x000fe200078e0212 */
[----:B------:R-:W-:Y:S02]  /*0e10*/  SEL R8, R15, R8, !P0 ;  /* 0x000000080f087207 */ /* 0x000fe40004000000 */
[----:B------:R-:W-:-:S04]  /*0e20*/  ISETP.NE.AND P0, PT, R36, 0x9, PT ;  /* 0x000000092400780c */ /* 0x000fc80003f05270 */
[----:B------:R-:W-:Y:S02]  /*0e30*/  SEL R8, R16, R8, !P0 ;  /* 0x0000000810087207 */ /* 0x000fe40004000000 */
[----:B------:R-:W-:Y:S01]  /*0e40*/  ISETP.NE.AND P0, PT, R36, 0xa, PT ;  /* 0x0000000a2400780c */ /* 0x000fe20003f05270 */
[----:B0-----:R-:W-:-:S03]  /*0e50*/  IMAD.IADD R9, R19, 0x1, R9 ;  /* 0x0000000113097824 */ /* 0x001fc600078e0209 */
[----:B------:R-:W-:Y:S01]  /*0e60*/  SEL R8, R17, R8, !P0 ;  /* 0x0000000811087207 */ /* 0x000fe20004000000 */
[----:B------:R-:W-:Y:S01]  /*0e70*/  IMAD.IADD R17, R39, 0x1, -R38 ;  /* 0x0000000127117824 */ /* 0x000fe200078e0a26 */
[----:B------:R-:W-:-:S04]  /*0e80*/  ISETP.NE.AND P0, PT, R36, 0xb, PT ;  /* 0x0000000b2400780c */ /* 0x000fc80003f05270 */
[----:B------:R-:W-:Y:S02]  /*0e90*/  SEL R8, R18, R8, !P0 ;  /* 0x0000000812087207 */ /* 0x000fe40004000000 */
[----:B------:R-:W-:Y:S02]  /*0ea0*/  ISETP.GT.U32.AND P0, PT, R35, 0x1f, PT ;  /* 0x0000001f2300780c */ /* 0x000fe40003f04070 */
[----:B------:R-:W-:Y:S02]  /*0eb0*/  SEL R11, R17, RZ, P2 ;  /* 0x000000ff110b7207 */ /* 0x000fe40001000000 */
[----:B------:R-:W-:Y:S02]  /*0ec0*/  SEL R8, R19, R8, !P1 ;  /* 0x0000000813087207 */ /* 0x000fe40004800000 */
[----:B------:R-:W-:-:S03]  /*0ed0*/  ISETP.GE.U32.AND P1, PT, R35, 0x20, PT ;  /* 0x000000202300780c */ /* 0x000fc60003f26070 */
[----:B------:R-:W-:-:S05]  /*0ee0*/  IMAD.IADD R38, R8, 0x1, R11 ;  /* 0x0000000108267824 */ /* 0x000fca00078e020b */
[----:B------:R-:W-:Y:S01]  /*0ef0*/  SEL R17, R17, R38, !P1 ;  /* 0x0000002611117207 */ /* 0x000fe20004800000 */
[----:B------:R-:W-:Y:S06]  /*0f00*/  @P0 BRA `(.L_x_10) ;  /* 0x00000008000c0947 */ /* 0x000fec0003800000 */
[----:B------:R-:W0:Y:S01]  /*0f10*/  LDC.64 R14, c[0x0][0x390] ;  /* 0x0000e400ff0e7b82 */ /* 0x000e220000000a00 */
[----:B------:R-:W-:Y:S01]  /*0f20*/  ISETP.NE.AND P1, PT, R35, RZ, PT ;  /* 0x000000ff2300720c */ /* 0x000fe20003f25270 */
[----:B------:R-:W-:Y:S01]  /*0f30*/  IMAD.U32 R45, RZ, RZ, UR6 ;  /* 0x00000006ff2d7e24 */ /* 0x000fe2000f8e00ff */
[----:B------:R-:W-:-:S05]  /*0f40*/  LOP3.LUT R18, RZ, R35, RZ, 0x33, !PT ;  /* 0x00000023ff127212 */ /* 0x000fca00078e33ff */
[----:B------:R-:W-:-:S06]  /*0f50*/  VIADD R18, R18, UR6 ;  /* 0x0000000612127c36 */ /* 0x000fcc0008000000 */
[----:B------:R-:W-:Y:S01]  /*0f60*/  @!P1 IMAD.MOV.U32 R8, RZ, RZ, 0x64 ;  /* 0x00000064ff089424 */ /* 0x000fe200078e00ff */
[----:B------:R1:W-:Y:S01]  /*0f70*/  @!P1 STS [UR4+0xc], R9 ;  /* 0x00000c09ff009988 */ /* 0x0003e20008000804 */
[----:B0-----:R-:W-:-:S04]  /*0f80*/  IMAD.WIDE R44, R45, 0x8, R14 ;  /* 0x000000082d2c7825 */ /* 0x001fc800078e020e */
[----:B------:R-:W-:Y:S01]  /*0f90*/  IMAD.WIDE R14, R18, 0x8, R14 ;  /* 0x00000008120e7825 */ /* 0x000fe200078e020e */
[----:B------:R1:W-:Y:S01]  /*0fa0*/  @!P1 ST.E.64.STRONG.GPU desc[UR12][R44.64+0x100], R8 ;  /* 0x000100082c009985 */ /* 0x0003e2000c10fb0c */
[----:B------:R-:W-:Y:S05]  /*0fb0*/  NANOSLEEP 0x226 ;  /* 0x000002260000795d */ /* 0x000fea0003800000 */
[----:B------:R-:W2:Y:S01]  /*0fc0*/  LD.E.64.STRONG.GPU R12, desc[UR12][R14.64+0x100] ;  /* 0x0001000c0e0c7980 */ /* 0x000ea2000c10fb00 */
[----:B------:R-:W-:Y:S01]  /*0fd0*/  UMOV UR5, 0xffffffff ;  /* 0xffffffff00057882 */ /* 0x000fe20000000000 */
[----:B--2---:R-:W-:Y:S02]  /*0fe0*/  ISETP.NE.AND P0, PT, R12, 0x63, PT ;  /* 0x000000630c00780c */ /* 0x004fe40003f05270 */
[----:B-1----:R-:W-:Y:S11]  /*0ff0*/  BRA.DIV UR5, `(.L_x_11) ;  /* 0x0000002e05bc7947 */ /* 0x002ff6000b800000 */
[----:B------:R-:W-:-:S13]  /*1000*/  VOTE.ANY P0, !P0 ;  /* 0x0000000000ff7806 */ /* 0x000fda0004000100 */
.L_x_40:
[----:B------:R-:W-:Y:S05]  /*1010*/  @!P0 BRA `(.L_x_12) ;  /* 0x0000000000248947 */ /* 0x000fea0003800000 */
[----:B------:R-:W-:-:S07]  /*1020*/  IMAD.MOV.U32 R8, RZ, RZ, 0x1de ;  /* 0x000001deff087424 */ /* 0x000fce00078e00ff */
.L_x_14:
[----:B------:R-:W-:Y:S05]  /*1030*/  NANOSLEEP R8 ;  /* 0x000000080000735d */ /* 0x000fea0003800000 */
[----:B------:R-:W2:Y:S01]  /*1040*/  LD.E.64.STRONG.GPU R12, desc[UR12][R14.64+0x100] ;  /* 0x0001000c0e0c7980 */ /* 0x000ea2000c10fb00 */
[----:B------:R-:W-:Y:S01]  /*1050*/  UMOV UR5, 0xffffffff ;  /* 0xffffffff00057882 */ /* 0x000fe20000000000 */
[----:B------:R-:W-:Y:S02]  /*1060*/  SHF.R.U32.HI R8, RZ, 0x1, R8 ;  /* 0x00000001ff087819 */ /* 0x000fe40000011608 */
[----:B--2---:R-:W-:Y:S01]  /*1070*/  ISETP.NE.AND P0, PT, R12, 0x63, PT ;  /* 0x000000630c00780c */ /* 0x004fe20003f05270 */
[----:B------:R-:W-:-:S12]  /*1080*/  BRA.DIV UR5, `(.L_x_13) ;  /* 0x0000002e05b87947 */ /* 0x000fd8000b800000 */
[----:B------:R-:W-:-:S13]  /*1090*/  VOTE.ANY P0, !P0 ;  /* 0x0000000000ff7806 */ /* 0x000fda0004000100 */
.L_x_43:
[----:B------:R-:W-:Y:S05]  /*10a0*/  @P0 BRA `(.L_x_14) ;  /* 0xfffffffc00e00947 */ /* 0x000fea000383ffff */
.L_x_12:
[----:B------:R-:W-:Y:S01]  /*10b0*/  UMOV UR5, 0xffffffff ;  /* 0xffffffff00057882 */ /* 0x000fe20000000000 */
[----:B------:R-:W-:Y:S02]  /*10c0*/  ISETP.NE.AND P0, PT, R12, 0x65, PT ;  /* 0x000000650c00780c */ /* 0x000fe40003f05270 */
[----:B------:R-:W-:Y:S11]  /*10d0*/  BRA.DIV UR5, `(.L_x_15) ;  /* 0x0000002e05c47947 */ /* 0x000ff6000b800000 */
[----:B------:R-:W0:Y:S01]  /*10e0*/  S2R R8, SR_GEMASK ;  /* 0x0000000000087919 */ /* 0x000e220000003c00 */
[----:B------:R-:W-:Y:S01]  /*10f0*/  VOTE.ANY R10, PT, !P0 ;  /* 0x00000000000a7806 */ /* 0x000fe200040e0100 */
[C---:B------:R-:W-:Y:S02]  /*1100*/  VIADD R38, R37.reuse, 0x2 ;  /* 0x0000000225267836 */ /* 0x040fe40000000000 */
[----:B------:R-:W-:Y:S01]  /*1110*/  VIADD R39, R37, 0x10 ;  /* 0x0000001025277836 */ /* 0x000fe20000000000 */
[----:B0-----:R-:W-:-:S05]  /*1120*/  LOP3.LUT R10, R10, 0x80000000, R8, 0xec, !PT ;  /* 0x800000000a0a7812 */ /* 0x001fca00078eec08 */
[----:B------:R-:W-:-:S05]  /*1130*/  VIADD R11, R10, 0xffffffff ;  /* 0xffffffff0a0b7836 */ /* 0x000fca0000000000 */
[----:B------:R-:W-:-:S04]  /*1140*/  LOP3.LUT R11, R10, R11, RZ, 0xc, !PT ;  /* 0x0000000b0a0b7212 */ /* 0x000fc800078e0cff */
[----:B------:R-:W0:Y:S02]  /*1150*/  POPC R15, R11 ;  /* 0x0000000b000f7309 */ /* 0x000e240000000000 */
[----:B0-----:R-:W0:Y:S01]  /*1160*/  SHFL.DOWN PT, R16, R13, 0x1, R15 ;  /* 0x082000000d107989 */ /* 0x001e2200000e000f */
[-C--:B------:R-:W-:Y:S02]  /*1170*/  ISETP.GE.AND P0, PT, R37, R15.reuse, PT ;  /* 0x0000000f2500720c */ /* 0x080fe40003f06270 */
[-C--:B------:R-:W-:Y:S02]  /*1180*/  ISETP.GT.AND P2, PT, R39, R15.reuse, PT ;  /* 0x0000000f2700720c */ /* 0x080fe40003f44270 */
[----:B0-----:R-:W-:Y:S02]  /*1190*/  SEL R16, R16, RZ, !P0 ;  /* 0x000000ff10107207 */ /* 0x001fe40004000000 */
[----:B------:R-:W-:-:S03]  /*11a0*/  ISETP.GT.AND P0, PT, R38, R15, PT ;  /* 0x0000000f2600720c */ /* 0x000fc60003f04270 */
[----:B------:R-:W-:-:S05]  /*11b0*/  IMAD.IADD R36, R16, 0x1, R13 ;  /* 0x0000000110247824 */ /* 0x000fca00078e020d */
[----:B------:R-:W0:Y:S02]  /*11c0*/  SHFL.DOWN PT, R16, R36, 0x2, R15 ;  /* 0x0840000024107989 */ /* 0x000e2400000e000f */
[----:B0-----:R-:W-:-:S05]  /*11d0*/  SEL R19, R16, RZ, !P0 ;  /* 0x000000ff10137207 */ /* 0x001fca0004000000 */
[----:B------:R-:W-:Y:S02]  /*11e0*/  IMAD.IADD R40, R36, 0x1, R19 ;  /* 0x0000000124287824 */ /* 0x000fe400078e0213 */
[C---:B------:R-:W-:Y:S02]  /*11f0*/  VIADD R19, R37.reuse, 0x4 ;  /* 0x0000000425137836 */ /* 0x040fe40000000000 */
[----:B------:R-:W-:Y:S01]  /*1200*/  VIADD R36, R37, 0x8 ;  /* 0x0000000825247836 */ /* 0x000fe20000000000 */
[----:B------:R-:W0:Y:S02]  /*1210*/  SHFL.DOWN PT, R16, R40, 0x4, R15 ;  /* 0x0880000028107989 */ /* 0x000e2400000e000f */
[----:B------:R-:W-:-:S04]  /*1220*/  ISETP.GT.AND P0, PT, R19, R15, PT ;  /* 0x0000000f1300720c */ /* 0x000fc80003f04270 */
[----:B0-----:R-:W-:Y:S02]  /*1230*/  SEL R11, R16, RZ, !P0 ;  /* 0x000000ff100b7207 */ /* 0x001fe40004000000 */
[----:B------:R-:W-:-:S03]  /*1240*/  ISETP.GT.AND P0, PT, R36, R15, PT ;  /* 0x0000000f2400720c */ /* 0x000fc60003f04270 */
[----:B------:R-:W-:Y:S02]  /*1250*/  IMAD.IADD R42, R40, 0x1, R11 ;  /* 0x00000001282a7824 */ /* 0x000fe400078e020b */
[----:B------:R-:W0:Y:S03]  /*1260*/  LDC.64 R10, c[0x0][0x390] ;  /* 0x0000e400ff0a7b82 */ /* 0x000e260000000a00 */
[----:B------:R-:W1:Y:S02]  /*1270*/  SHFL.DOWN PT, R16, R42, 0x8, R15 ;  /* 0x090000002a107989 */ /* 0x000e6400000e000f */
[----:B-1----:R-:W-:Y:S02]  /*1280*/  SEL R41, R16, RZ, !P0 ;  /* 0x000000ff10297207 */ /* 0x002fe40004000000 */
[----:B------:R-:W-:-:S03]  /*1290*/  ISETP.NE.AND P0, PT, R12, 0x65, PT ;  /* 0x000000650c00780c */ /* 0x000fc60003f05270 */
[----:B------:R-:W-:Y:S01]  /*12a0*/  IMAD.IADD R41, R42, 0x1, R41 ;  /* 0x000000012a297824 */ /* 0x000fe200078e0229 */
[----:B0-----:R-:W-:-:S04]  /*12b0*/  IADD3 R42, P3, PT, R10, 0x100, RZ ;  /* 0x000001000a2a7810 */ /* 0x001fc80007f7e0ff */
[----:B------:R-:W0:Y:S01]  /*12c0*/  SHFL.DOWN PT, R16, R41, 0x10, R15 ;  /* 0x0a00000029107989 */ /* 0x000e2200000e000f */
[----:B------:R-:W-:-:S04]  /*12d0*/  IMAD.X R43, RZ, RZ, R11, P3 ;  /* 0x000000ffff2b7224 */ /* 0x000fc800018e060b */
[----:B------:R-:W-:Y:S02]  /*12e0*/  VOTE.ALL P0, P0 ;  /* 0x0000000000ff7806 */ /* 0x000fe40000000000 */
[----:B0-----:R-:W-:-:S05]  /*12f0*/  SEL R16, R16, RZ, !P2 ;  /* 0x000000ff10107207 */ /* 0x001fca0005000000 */
[----:B------:R-:W-:-:S07]  /*1300*/  IMAD.IADD R40, R41, 0x1, R16 ;  /* 0x0000000129287824 */ /* 0x000fce00078e0210 */
.L_x_52:
[----:B------:R-:W-:Y:S05]  /*1310*/  @!P0 BRA `(.L_x_16) ;  /* 0x0000000000cc8947 */ /* 0x000fea0003800000 */
[----:B------:R-:W-:-:S07]  /*1320*/  IMAD.MOV.U32 R11, RZ, RZ, 0x1de ;  /* 0x000001deff0b7424 */ /* 0x000fce00078e00ff */
.L_x_22:
[----:B------:R-:W-:-:S05]  /*1330*/  IMAD.WIDE R14, R18, 0x8, R42 ;  /* 0x00000008120e7825 */ /* 0x000fca00078e022a */
[----:B------:R-:W2:Y:S01]  /*1340*/  LD.E.64.STRONG.GPU R12, desc[UR12][R14.64+-0x100] ;  /* 0xffff000c0e0c7980 */ /* 0x000ea2000c10fb00 */
[----:B------:R-:W-:Y:S05]  /*1350*/  YIELD ;  /* 0x0000000000007946 */ /* 0x000fea0003800000 */
[----:B------:R-:W-:Y:S01]  /*1360*/  UMOV UR5, 0xffffffff ;  /* 0xffffffff00057882 */ /* 0x000fe20000000000 */
[----:B------:R-:W-:Y:S02]  /*1370*/  SHF.R.U32.HI R11, RZ, 0x1, R11 ;  /* 0x00000001ff0b7819 */ /* 0x000fe4000001160b */
[----:B--2---:R-:W-:Y:S01]  /*1380*/  ISETP.NE.AND P0, PT, R12, 0x63, PT ;  /* 0x000000630c00780c */ /* 0x004fe20003f05270 */
[----:B------:R-:W-:-:S12]  /*1390*/  BRA.DIV UR5, `(.L_x_17) ;  /* 0x0000003205147947 */ /* 0x000fd8000b800000 */
[----:B------:R-:W-:-:S13]  /*13a0*/  VOTE.ANY P0, !P0 ;  /* 0x0000000000ff7806 */ /* 0x000fda0004000100 */
.L_x_55:
[----:B------:R-:W-:Y:S05]  /*13b0*/  @!P0 BRA `(.L_x_18) ;  /* 0x0000000000248947 */ /* 0x000fea0003800000 */
[----:B------:R-:W-:-:S07]  /*13c0*/  IMAD.MOV.U32 R16, RZ, RZ, R11 ;  /* 0x000000ffff107224 */ /* 0x000fce00078e000b */
.L_x_20:
[----:B------:R-:W-:Y:S05]  /*13d0*/  NANOSLEEP R16 ;  /* 0x000000100000735d */ /* 0x000fea0003800000 */
[----:B------:R-:W2:Y:S01]  /*13e0*/  LD.E.64.STRONG.GPU R12, desc[UR12][R14.64+-0x100] ;  /* 0xffff000c0e0c7980 */ /* 0x000ea2000c10fb00 */
[----:B------:R-:W-:Y:S01]  /*13f0*/  UMOV UR5, 0xffffffff ;  /* 0xffffffff00057882 */ /* 0x000fe20000000000 */
[----:B------:R-:W-:Y:S02]  /*1400*/  SHF.R.U32.HI R16, RZ, 0x1, R16 ;  /* 0x00000001ff107819 */ /* 0x000fe40000011610 */
[----:B--2---:R-:W-:Y:S01]  /*1410*/  ISETP.NE.AND P0, PT, R12, 0x63, PT ;  /* 0x000000630c00780c */ /* 0x004fe20003f05270 */
[----:B------:R-:W-:-:S12]  /*1420*/  BRA.DIV UR5, `(.L_x_19) ;  /* 0x0000003205107947 */ /* 0x000fd8000b800000 */
[----:B------:R-:W-:-:S13]  /*1430*/  VOTE.ANY P0, !P0 ;  /* 0x0000000000ff7806 */ /* 0x000fda0004000100 */
.L_x_58:
[----:B------:R-:W-:Y:S05]  /*1440*/  @P0 BRA `(.L_x_20) ;  /* 0xfffffffc00e00947 */ /* 0x000fea000383ffff */
.L_x_18:
[----:B------:R-:W-:Y:S01]  /*1450*/  UMOV UR5, 0xffffffff ;  /* 0xffffffff00057882 */ /* 0x000fe20000000000 */
[----:B------:R-:W-:Y:S02]  /*1460*/  ISETP.NE.AND P0, PT, R12, 0x65, PT ;  /* 0x000000650c00780c */ /* 0x000fe40003f05270 */
[----:B------:R-:W-:Y:S11]  /*1470*/  BRA.DIV UR5, `(.L_x_21) ;  /* 0x00000032051c7947 */ /* 0x000ff6000b800000 */
[----:B------:R-:W-:Y:S01]  /*1480*/  VOTE.ANY R10, PT, !P0 ;  /* 0x00000000000a7806 */ /* 0x000fe200040e0100 */
[----:B------:R-:W-:-:S03]  /*1490*/  VIADD R18, R18, 0xffffffe0 ;  /* 0xffffffe012127836 */ /* 0x000fc60000000000 */
[----:B------:R-:W-:-:S05]  /*14a0*/  LOP3.LUT R10, R10, 0x80000000, R8, 0xec, !PT ;  /* 0x800000000a0a7812 */ /* 0x000fca00078eec08 */
[----:B------:R-:W-:-:S05]  /*14b0*/  VIADD R15, R10, 0xffffffff ;  /* 0xffffffff0a0f7836 */ /* 0x000fca0000000000 */
[----:B------:R-:W-:-:S06]  /*14c0*/  LOP3.LUT R15, R10, R15, RZ, 0xc, !PT ;  /* 0x0000000f0a0f7212 */ /* 0x000fcc00078e0cff */
        /* <DEDUP_REMOVED lines=17> */
[----:B------:R-:W-:-:S03]  /*15e0*/  ISETP.NE.AND P0, PT, R12, 0x65, PT ;  /* 0x000000650c00780c */ /* 0x000fc60003f05270 */
[----:B------:R-:W-:-:S05]  /*15f0*/  IMAD.IADD R41, R13, 0x1, R16 ;  /* 0x000000010d297824 */ /* 0x000fca00078e0210 */
[----:B------:R-:W0:Y:S05]  /*1600*/  SHFL.DOWN PT, R16, R41, 0x10, R15 ;  /* 0x0a00000029107989 */ /* 0x000e2a00000e000f */
[----:B------:R-:W-:Y:S02]  /*1610*/  VOTE.ALL P0, P0 ;  /* 0x0000000000ff7806 */ /* 0x000fe40000000000 */
[----:B0-----:R-:W-:-:S04]  /*1620*/  SEL R16, R16, RZ, !P2 ;  /* 0x000000ff10107207 */ /* 0x001fc80005000000 */
[----:B------:R-:W-:-:S07]  /*1630*/  IADD3 R40, PT, PT, R41, R16, R40 ;  /* 0x0000001029287210 */ /* 0x000fce0007ffe028 */
.L_x_67:
[----:B------:R-:W-:Y:S05]  /*1640*/  @P0 BRA `(.L_x_22) ;  /* 0xfffffffc00380947 */ /* 0x000fea000383ffff */
.L_x_16:
[----:B------:R-:W-:Y:S01]  /*1650*/  ISETP.NE.AND P0, PT, R37, RZ, PT ;  /* 0x000000ff2500720c */ /* 0x000fe20003f05270 */
[----:B------:R-:W0:Y:S01]  /*1660*/  @!P1 S2R R11, SR_CgaCtaId ;  /* 0x00000000000b9919 */ /* 0x000e220000008800 */
[----:B------:R-:W-:Y:S01]  /*1670*/  @!P1 MOV R10, 0x400 ;  /* 0x00000400000a9802 */ /* 0x000fe20000000f00 */
[----:B------:R-:W-:Y:S02]  /*1680*/  @!P1 IMAD.IADD R9, R9, 0x1, R40 ;  /* 0x0000000109099824 */ /* 0x000fe400078e0228 */
[----:B------:R-:W-:Y:S02]  /*1690*/  @!P1 IMAD.MOV.U32 R8, RZ, RZ, 0x65 ;  /* 0x00000065ff089424 */ /* 0x000fe400078e00ff */
[----:B------:R-:W-:-:S03]  /*16a0*/  IMAD.MOV.U32 R38, RZ, RZ, R17 ;  /* 0x000000ffff267224 */ /* 0x000fc600078e0011 */
[----:B------:R1:W-:Y:S03]  /*16b0*/  @!P1 ST.E.64.STRONG.GPU desc[UR12][R44.64+0x100], R8 ;  /* 0x000100082c009985 */ /* 0x0003e6000c10fb0c */
[----:B------:R-:W-:Y:S01]  /*16c0*/  @!P0 MOV R12, 0x400 ;  /* 0x00000400000c8802 */ /* 0x000fe20000000f00 */
[----:B------:R-:W2:Y:S01]  /*16d0*/  @!P0 S2R R13, SR_CgaCtaId ;  /* 0x00000000000d8919 */ /* 0x000ea20000008800 */
[----:B------:R-:W-:Y:S01]  /*16e0*/  @!P0 IMAD.MOV.U32 R38, RZ, RZ, R40 ;  /* 0x000000ffff268224 */ /* 0x000fe200078e0028 */
[----:B0-----:R-:W-:-:S05]  /*16f0*/  @!P1 LEA R10, R11, R10, 0x18 ;  /* 0x0000000a0b0a9211 */ /* 0x001fca00078ec0ff */
[----:B------:R1:W-:Y:S04]  /*1700*/  @!P1 STS [R10+0x8], R9 ;  /* 0x000008090a009388 */ /* 0x0003e80000000800 */
[----:B------:R1:W-:Y:S01]  /*1710*/  @!P1 STS [R10+0x4], R40 ;  /* 0x000004280a009388 */ /* 0x0003e20000000800 */
[----:B--2---:R-:W-:-:S05]  /*1720*/  @!P0 LEA R13, R13, R12, 0x18 ;  /* 0x0000000c0d0d8211 */ /* 0x004fca00078ec0ff */
[----:B------:R1:W-:Y:S02]  /*1730*/  @!P0 STS [R13+0x54], R40 ;  /* 0x000054280d008388 */ /* 0x0003e40000000800 */
.L_x_10:
[----:B------:R-:W-:Y:S05]  /*1740*/  WARPSYNC.ALL ;  /* 0x0000000000007948 */ /* 0x000fea0003800000 */
[----:B------:R-:W0:Y:S08]  /*1750*/  S2UR UR7, SR_CgaCtaId ;  /* 0x00000000000779c3 */ /* 0x000e300000008800 */
[----:B------:R-:W-:Y:S01]  /*1760*/  BAR.SYNC.DEFER_BLOCKING 0x0 ;  /* 0x0000000000007b1d */ /* 0x000fe20000010000 */
[----:B------:R-:W-:-:S05]  /*1770*/  ISETP.NE.AND P0, PT, R35, RZ, PT ;  /* 0x000000ff2300720c */ /* 0x000fca0003f05270 */
[----:B------:R-:W-:Y:S02]  /*1780*/  UMOV UR5, 0x400 ;  /* 0x0000040000057882 */ /* 0x000fe40000000000 */
[----:B0-----:R-:W-:-:S09]  /*1790*/  ULEA UR5, UR7, UR5, 0x18 ;  /* 0x0000000507057291 */ /* 0x001fd2000f8ec0ff */
[----:B-1----:R-:W0:Y:S02]  /*17a0*/  LDS R8, [UR5+0x54] ;  /* 0x00005405ff087984 */ /* 0x002e240008000800 */
[----:B0-----:R-:W-:-:S05]  /*17b0*/  SEL R9, R8, RZ, P0 ;  /* 0x000000ff08097207 */ /* 0x001fca0000000000 */
[----:B------:R-:W-:-:S07]  /*17c0*/  IMAD.IADD R38, R9, 0x1, R38 ;  /* 0x0000000109267824 */ /* 0x000fce00078e0226 */
.L_x_9:
[----:B------:R-:W-:Y:S05]  /*17d0*/  BSYNC.RECONVERGENT B0 ;  /* 0x0000000000007941 */ /* 0x000fea0003800200 */
.L_x_7:
[----:B------:R-:W-:Y:S01]  /*17e0*/  IMAD.IADD R32, R32, 0x1, R38 ;  /* 0x0000000120207824 */ /* 0x000fe200078e0226 */
[----:B------:R-:W-:Y:S03]  /*17f0*/  BAR.SYNC.DEFER_BLOCKING 0x0 ;  /* 0x0000000000007b1d */ /* 0x000fe60000010000 */
[----:B------:R-:W-:-:S03]  /*1800*/  IMAD.IADD R29, R29, 0x1, R32 ;  /* 0x000000011d1d7824 */ /* 0x000fc600078e0220 */
[----:B------:R-:W1:Y:S01]  /*1810*/  LDCU.64 UR8, c[0x0][0x388] ;  /* 0x00007100ff0877ac */ /* 0x000e620008000a00 */
[----:B------:R-:W-:-:S04]  /*1820*/  IMAD.IADD R28, R28, 0x1, R29 ;  /* 0x000000011c1c7824 */ /* 0x000fc800078e021d */
[----:B------:R-:W-:-:S04]  /*1830*/  IMAD.IADD R27, R27, 0x1, R28 ;  /* 0x000000011b1b7824 */ /* 0x000fc800078e021c */
[----:B------:R-:W-:-:S04]  /*1840*/  IMAD.IADD R26, R26, 0x1, R27 ;  /* 0x000000011a1a7824 */ /* 0x000fc800078e021b */
[----:B------:R-:W-:-:S04]  /*1850*/  IMAD.IADD R25, R25, 0x1, R26 ;  /* 0x0000000119197824 */ /* 0x000fc800078e021a */
[----:B------:R-:W-:Y:S01]  /*1860*/  IMAD.IADD R24, R24, 0x1, R25 ;  /* 0x0000000118187824 */ /* 0x000fe200078e0219 */
[----:B------:R-:W-:Y:S03]  /*1870*/  STS [R33], R38 ;  /* 0x0000002621007388 */ /* 0x000fe60000000800 */
[----:B------:R-:W-:Y:S01]  /*1880*/  IMAD.IADD R23, R23, 0x1, R24 ;  /* 0x0000000117177824 */ /* 0x000fe200078e0218 */
[----:B------:R-:W-:Y:S03]  /*1890*/  STS [R33+0x4], R32 ;  /* 0x0000042021007388 */ /* 0x000fe60000000800 */
        /* <DEDUP_REMOVED lines=19> */
[----:B------:R-:W-:Y:S04]  /*19d0*/  STS [R33+0x2c], R20 ;  /* 0x00002c1421007388 */ /* 0x000fe80000000800 */
[----:B------:R-:W-:Y:S04]  /*19e0*/  STS [R33+0x30], R7 ;  /* 0x0000300721007388 */ /* 0x000fe80000000800 */
[----:B------:R-:W-:Y:S04]  /*19f0*/  STS [R33+0x34], R6 ;  /* 0x0000340621007388 */ /* 0x000fe80000000800 */
[----:B------:R-:W-:Y:S04]  /*1a00*/  STS [R33+0x38], R5 ;  /* 0x0000380521007388 */ /* 0x000fe80000000800 */
[----:B------:R-:W-:Y:S04]  /*1a10*/  STS [R33+0x3c], R4 ;  /* 0x00003c0421007388 */ /* 0x000fe80000000800 */
[----:B------:R-:W-:Y:S04]  /*1a20*/  STS [R33+0x40], R3 ;  /* 0x0000400321007388 */ /* 0x000fe80000000800 */
[----:B------:R1:W-:Y:S04]  /*1a30*/  STS [R33+0x44], R2 ;  /* 0x0000440221007388 */ /* 0x0003e80000000800 */
[----:B------:R-:W-:Y:S01]  /*1a40*/  STS [R33+0x48], R0 ;  /* 0x0000480021007388 */ /* 0x000fe20000000800 */
[----:B------:R-:W-:-:S03]  /*1a50*/  NOP ;  /* 0x0000000000007918 */ /* 0x000fc60000000000 */
[----:B0-----:R-:W0:Y:S01]  /*1a60*/  LDS R9, [R34] ;  /* 0x0000000022097984 */ /* 0x001e220000000800 */
[----:B-1----:R-:W-:-:S03]  /*1a70*/  IADD3 R2, P0, PT, R31, UR8, RZ ;  /* 0x000000081f027c10 */ /* 0x002fc6000ff1e0ff */
[----:B------:R-:W1:Y:S01]  /*1a80*/  LDS R7, [R34+0x80] ;  /* 0x0000800022077984 */ /* 0x000e620000000800 */
[----:B------:R-:W-:-:S03]  /*1a90*/  IADD3.X R3, PT, PT, R30, UR9, RZ, P0, !PT ;  /* 0x000000091e037c10 */ /* 0x000fc600087fe4ff */
[----:B------:R-:W2:Y:S04]  /*1aa0*/  LDS R11, [R34+0x100] ;  /* 0x00010000220b7984 */ /* 0x000ea80000000800 */
[----:B------:R-:W3:Y:S04]  /*1ab0*/  LDS R13, [R34+0x180] ;  /* 0x00018000220d7984 */ /* 0x000ee80000000800 */
[----:B------:R-:W4:Y:S04]  /*1ac0*/  LDS R5, [R34+0x200] ;  /* 0x0002000022057984 */ /* 0x000f280000000800 */
[----:B------:R-:W5:Y:S04]  /*1ad0*/  LDS R15, [R34+0x280] ;  /* 0x00028000220f7984 */ /* 0x000f680000000800 */
        /* <DEDUP_REMOVED lines=13> */
[----:B0-----:R-:W-:Y:S04]  /*1bb0*/  STG.E desc[UR12][R2.64], R9 ;  /* 0x0000000902007986 */ /* 0x001fe8000c10190c */
[----:B-1----:R-:W-:Y:S04]  /*1bc0*/  STG.E desc[UR12][R2.64+0x80], R7 ;  /* 0x0000800702007986 */ /* 0x002fe8000c10190c */
[----:B--2---:R-:W-:Y:S04]  /*1bd0*/  STG.E desc[UR12][R2.64+0x100], R11 ;  /* 0x0001000b02007986 */ /* 0x004fe8000c10190c */
[----:B---3--:R-:W-:Y:S04]  /*1be0*/  STG.E desc[UR12][R2.64+0x180], R13 ;  /* 0x0001800d02007986 */ /* 0x008fe8000c10190c */
[----:B----4-:R-:W-:Y:S04]  /*1bf0*/  STG.E desc[UR12][R2.64+0x200], R5 ;  /* 0x0002000502007986 */ /* 0x010fe8000c10190c */
[----:B-----5:R-:W-:Y:S04]  /*1c00*/  STG.E desc[UR12][R2.64+0x280], R15 ;  /* 0x0002800f02007986 */ /* 0x020fe8000c10190c */
[----:B------:R-:W-:Y:S04]  /*1c10*/  STG.E desc[UR12][R2.64+0x300], R17 ;  /* 0x0003001102007986 */ /* 0x000fe8000c10190c */
        /* <DEDUP_REMOVED lines=11> */
[----:B------:R-:W-:Y:S01]  /*1cd0*/  STG.E desc[UR12][R2.64+0x900], R43 ;  /* 0x0009002b02007986 */ /* 0x000fe2000c10190c */
[----:B------:R-:W-:Y:S05]  /*1ce0*/  EXIT ;  /* 0x000000000000794d */ /* 0x000fea0003800000 */
.L_x_6:
[----:B------:R-:W-:-:S04]  /*1cf0*/  ISETP.NE.U32.AND P0, PT, RZ, UR7, PT ;  /* 0x00000007ff007c0c */ /* 0x000fc8000bf05070 */
[----:B------:R-:W-:-:S13]  /*1d00*/  ISETP.NE.AND.EX P0, PT, RZ, UR4, PT, P0 ;  /* 0x00000004ff007c0c */ /* 0x000fda000bf05300 */
[----:B------:R-:W-:Y:S05]  /*1d10*/  @!P0 EXIT ;  /* 0x000000000000894d */ /* 0x000fea0003800000 */
[----:B------:R-:W0:Y:S02]  /*1d20*/  LDCU.64 UR4, c[0x0][0x380] ;  /* 0x00007000ff0477ac */ /* 0x000e240008000a00 */
[----:B0-----:R-:W-:-:S06]  /*1d30*/  UIMAD.WIDE UR4, UR6, 0x7b80, UR4 ;  /* 0x00007b80060478a5 */ /* 0x001fcc000f8e0204 */
[----:B------:R-:W-:Y:S02]  /*1d40*/  IMAD.U32 R2, RZ, RZ, UR4 ;  /* 0x00000004ff027e24 */ /* 0x000fe4000f8e00ff */
[----:B------:R-:W-:-:S05]  /*1d50*/  IMAD.U32 R3, RZ, RZ, UR5 ;  /* 0x00000005ff037e24 */ /* 0x000fca000f8e00ff */
[----:B------:R0:W2:Y:S01]  /*1d60*/  LDG.E R0, desc[UR12][R2.64] ;  /* 0x0000000c02007981 */ /* 0x0000a2000c1e1900 */
[----:B------:R-:W3:Y:S02]  /*1d70*/  S2R R31, SR_TID.X ;  /* 0x00000000001f7919 */ /* 0x000ee40000002100 */
[C---:B---3--:R-:W-:Y:S02]  /*1d80*/  LOP3.LUT R30, R31.reuse, 0x1f, RZ, 0xc0, !PT ;  /* 0x0000001f1f1e7812 */ /* 0x048fe400078ec0ff */
[----:B------:R-:W-:-:S05]  /*1d90*/  LOP3.LUT R5, R31, 0x3e0, RZ, 0xc0, !PT ;  /* 0x000003e01f057812 */ /* 0x000fca00078ec0ff */
[----:B------:R-:W-:-:S04]  /*1da0*/  IMAD R30, R5, 0x13, R30 ;  /* 0x00000013051e7824 */ /* 0x000fc800078e021e */
[C---:B------:R-:W-:Y:S01]  /*1db0*/  VIADD R4, R30.reuse, 0x20 ;  /* 0x000000201e047836 */ /* 0x040fe20000000000 */
[C---:B------:R-:W-:Y:S01]  /*1dc0*/  ISETP.GE.U32.AND P1, PT, R30.reuse, UR7, PT ;  /* 0x000000071e007c0c */ /* 0x040fe2000bf26070 */
[C---:B------:R-:W-:Y:S01]  /*1dd0*/  VIADD R5, R30.reuse, 0x40 ;  /* 0x000000401e057836 */ /* 0x040fe20000000000 */
[C---:B0-----:R-:W-:Y:S01]  /*1de0*/  LEA R2, P0, R30.reuse, UR4, 0x2 ;  /* 0x000000041e027c11 */ /* 0x041fe2000f8010ff */
[----:B------:R-:W-:Y:S01]  /*1df0*/  VIADD R3, R30, 0x80 ;  /* 0x000000801e037836 */ /* 0x000fe20000000000 */
[----:B------:R-:W-:Y:S01]  /*1e00*/  ISETP.GE.U32.AND P2, PT, R4, UR7, PT ;  /* 0x0000000704007c0c */ /* 0x000fe2000bf46070 */
[C---:B------:R-:W-:Y:S01]  /*1e10*/  VIADD R4, R30.reuse, 0xa0 ;  /* 0x000000a01e047836 */ /* 0x040fe20000000000 */
[----:B------:R-:W-:Y:S01]  /*1e20*/  ISETP.GE.U32.AND P3, PT, R5, UR7, PT ;  /* 0x0000000705007c0c */ /* 0x000fe2000bf66070 */
[----:B------:R-:W-:Y:S01]  /*1e30*/  VIADD R5, R30, 0xc0 ;  /* 0x000000c01e057836 */ /* 0x000fe20000000000 */
[----:B------:R-:W-:Y:S01]  /*1e40*/  ISETP.GE.U32.AND P5, PT, R3, UR7, PT ;  /* 0x0000000703007c0c */ /* 0x000fe2000bfa6070 */
[----:B------:R-:W-:Y:S01]  /*1e50*/  IMAD.X R3, RZ, RZ, UR5, P0 ;  /* 0x00000005ff037e24 */ /* 0x000fe200080e06ff */
[----:B------:R-:W-:Y:S01]  /*1e60*/  ISETP.GE.U32.AND P6, PT, R4, UR7, PT ;  /* 0x0000000704007c0c */ /* 0x000fe2000bfc6070 */
[C---:B------:R-:W-:Y:S01]  /*1e70*/  VIADD R6, R30.reuse, 0x60 ;  /* 0x000000601e067836 */ /* 0x040fe20000000000 */
[----:B------:R-:W-:Y:S01]  /*1e80*/  ISETP.GE.U32.AND P0, PT, R5, UR7, PT ;  /* 0x0000000705007c0c */ /* 0x000fe2000bf06070 */
[----:B------:R-:W-:-:S02]  /*1e90*/  VIADD R5, R30, 0xe0 ;  /* 0x000000e01e057836 */ /* 0x000fc40000000000 */
[----:B------:R-:W-:Y:S01]  /*1ea0*/  VIADD R37, R30, 0x100 ;  /* 0x000001001e257836 */ /* 0x000fe20000000000 */
[----:B------:R-:W-:Y:S01]  /*1eb0*/  ISETP.GE.U32.AND P4, PT, R6, UR7, PT ;  /* 0x0000000706007c0c */ /* 0x000fe2000bf86070 */
[C---:B------:R-:W-:Y:S02]  /*1ec0*/  VIADD R7, R30.reuse, 0x140 ;  /* 0x000001401e077836 */ /* 0x040fe40000000000 */
[C---:B------:R-:W-:Y:S02]  /*1ed0*/  VIADD R36, R30.reuse, 0x120 ;  /* 0x000001201e247836 */ /* 0x040fe40000000000 */
[C---:B------:R-:W-:Y:S02]  /*1ee0*/  VIADD R35, R30.reuse, 0x220 ;  /* 0x000002201e237836 */ /* 0x040fe40000000000 */
[----:B------:R-:W-:Y:S02]  /*1ef0*/  VIADD R34, R30, 0x240 ;  /* 0x000002401e227836 */ /* 0x000fe40000000000 */
[----:B--2---:R-:W-:-:S02]  /*1f00*/  IMAD.MOV.U32 R4, RZ, RZ, R0 ;  /* 0x000000ffff047224 */ /* 0x004fc400078e0000 */
[----:B------:R-:W2:Y:S02]  /*1f10*/  @!P1 LDG.E R0, desc[UR12][R2.64] ;  /* 0x0000000c02009981 */ /* 0x000ea4000c1e1900 */
[--C-:B------:R-:W-:Y:S01]  /*1f20*/  IMAD.MOV.U32 R12, RZ, RZ, R4.reuse ;  /* 0x000000ffff0c7224 */ /* 0x100fe200078e0004 */
[----:B------:R-:W-:Y:S01]  /*1f30*/  ISETP.GE.U32.AND P1, PT, R5, UR7, PT ;  /* 0x0000000705007c0c */ /* 0x000fe2000bf26070 */
[--C-:B------:R-:W-:Y:S02]  /*1f40*/  IMAD.MOV.U32 R8, RZ, RZ, R4.reuse ;  /* 0x000000ffff087224 */ /* 0x100fe400078e0004 */
[C---:B------:R-:W-:Y:S02]  /*1f50*/  VIADD R5, R30.reuse, 0x160 ;  /* 0x000001601e057836 */ /* 0x040fe40000000000 */
[--C-:B------:R-:W-:Y:S01]  /*1f60*/  IMAD.MOV.U32 R6, RZ, RZ, R4.reuse ;  /* 0x000000ffff067224 */ /* 0x100fe200078e0004 */
[----:B------:R-:W3:Y:S01]  /*1f70*/  @!P5 LDG.E R12, desc[UR12][R2.64+0x200] ;  /* 0x0002000c020cd981 */ /* 0x000ee2000c1e1900 */
[--C-:B------:R-:W-:Y:S01]  /*1f80*/  IMAD.MOV.U32 R14, RZ, RZ, R4.reuse ;  /* 0x000000ffff0e7224 */ /* 0x100fe200078e0004 */
[----:B------:R-:W-:Y:S01]  /*1f90*/  ISETP.GE.U32.AND P5, PT, R37, UR7, PT ;  /* 0x0000000725007c0c */ /* 0x000fe2000bfa6070 */
[----:B------:R-:W-:Y:S01]  /*1fa0*/  IMAD.MOV.U32 R16, RZ, RZ, R4 ;  /* 0x000000ffff107224 */ /* 0x000fe200078e0004 */
[----:B------:R-:W4:Y:S01]  /*1fb0*/  @!P3 LDG.E R8, desc[UR12][R2.64+0x100] ;  /* 0x0001000c0208b981 */ /* 0x000f22000c1e1900 */
[----:B------:R-:W-:Y:S01]  /*1fc0*/  ISETP.GE.U32.AND P3, PT, R5, UR7, PT ;  /* 0x0000000705007c0c */ /* 0x000fe2000bf66070 */
[----:B------:R-:W-:-:S02]  /*1fd0*/  VIADD R5, R30, 0x1a0 ;  /* 0x000001a01e057836 */ /* 0x000fc40000000000 */
[----:B------:R-:W4:Y:S01]  /*1fe0*/  @!P2 LDG.E R6, desc[UR12][R2.64+0x80] ;  /* 0x0000800c0206a981 */ /* 0x000f22000c1e1900 */
[----:B------:R-:W-:Y:S01]  /*1ff0*/  ISETP.GE.U32.AND P2, PT, R7, UR7, PT ;  /* 0x0000000707007c0c */ /* 0x000fe2000bf46070 */
[--C-:B------:R-:W-:Y:S02]  /*2000*/  IMAD.MOV.U32 R10, RZ, RZ, R4.reuse ;  /* 0x000000ffff0a7224 */ /* 0x100fe400078e0004 */
[----:B------:R-:W4:Y:S01]  /*2010*/  @!P6 LDG.E R14, desc[UR12][R2.64+0x280] ;  /* 0x0002800c020ee981 */ /* 0x000f22000c1e1900 */
[----:B------:R-:W-:Y:S01]  /*2020*/  ISETP.GE.U32.AND P6, PT, R36, UR7, PT ;  /* 0x0000000724007c0c */ /* 0x000fe2000bfc6070 */
[----:B------:R-:W-:Y:S02]  /*2030*/  IMAD.MOV.U32 R20, RZ, RZ, R4 ;  /* 0x000000ffff147224 */ /* 0x000fe400078e0004 */
[----:B------:R-:W4:Y:S01]  /*2040*/  @!P0 LDG.E R16, desc[UR12][R2.64+0x300] ;  /* 0x0003000c02108981 */ /* 0x000f22000c1e1900 */
[----:B------:R-:W-:Y:S01]  /*2050*/  ISETP.GE.U32.AND P0, PT, R5, UR7, PT ;  /* 0x0000000705007c0c */ /* 0x000fe2000bf06070 */
[----:B------:R-:W-:-:S02]  /*2060*/  VIADD R7, R30, 0x180 ;  /* 0x000001801e077836 */ /* 0x000fc40000000000 */
[C---:B------:R-:W-:Y:S01]  /*2070*/  VIADD R5, R30.reuse, 0x1e0 ;  /* 0x000001e01e057836 */ /* 0x040fe20000000000 */
[----:B------:R-:W4:Y:S01]  /*2080*/  @!P4 LDG.E R10, desc[UR12][R2.64+0x180] ;  /* 0x0001800c020ac981 */ /* 0x000f22000c1e1900 */
[--C-:B------:R-:W-:Y:S01]  /*2090*/  IMAD.MOV.U32 R18, RZ, RZ, R4.reuse ;  /* 0x000000ffff127224 */ /* 0x100fe200078e0004 */
[----:B------:R-:W-:Y:S01]  /*20a0*/  ISETP.GE.U32.AND P4, PT, R7, UR7, PT ;  /* 0x0000000707007c0c */ /* 0x000fe2000bf86070 */
[--C-:B------:R-:W-:Y:S01]  /*20b0*/  IMAD.MOV.U32 R22, RZ, RZ, R4.reuse ;  /* 0x000000ffff167224 */ /* 0x100fe200078e0004 */
[----:B------:R-:W4:Y:S01]  /*20c0*/  @!P5 LDG.E R20, desc[UR12][R2.64+0x400] ;  /* 0x0004000c0214d981 */ /* 0x000f22000c1e1900 */
[--C-:B------:R-:W-:Y:S01]  /*20d0*/  IMAD.MOV.U32 R24, RZ, RZ, R4.reuse ;  /* 0x000000ffff187224 */ /* 0x100fe200078e0004 */
[----:B------:R-:W-:Y:S01]  /*20e0*/  ISETP.GE.U32.AND P5, PT, R5, UR7, PT ;  /* 0x0000000705007c0c */ /* 0x000fe2000bfa6070 */
[----:B------:R-:W-:Y:S01]  /*20f0*/  IMAD.MOV.U32 R26, RZ, RZ, R4 ;  /* 0x000000ffff1a7224 */ /* 0x000fe200078e0004 */
[----:B------:R-:W4:Y:S01]  /*2100*/  @!P1 LDG.E R18, desc[UR12][R2.64+0x380] ;  /* 0x0003800c02129981 */ /* 0x000f22000c1e1900 */
[----:B------:R-:W-:-:S02]  /*2110*/  VIADD R7, R30, 0x1c0 ;  /* 0x000001c01e077836 */ /* 0x000fc40000000000 */
[----:B------:R-:W-:Y:S01]  /*2120*/  VIADD R5, R30, 0x200 ;  /* 0x000002001e057836 */ /* 0x000fe20000000000 */
[----:B------:R-:W4:Y:S02]  /*2130*/  @!P6 LDG.E R22, desc[UR12][R2.64+0x480] ;  /* 0x0004800c0216e981 */ /* 0x000f24000c1e1900 */
[----:B------:R-:W-:Y:S02]  /*2140*/  ISETP.GE.U32.AND P1, PT, R7, UR7, PT ;  /* 0x0000000707007c0c */ /* 0x000fe4000bf26070 */
[----:B------:R-:W4:Y:S01]  /*2150*/  @!P2 LDG.E R24, desc[UR12][R2.64+0x500] ;  /* 0x0005000c0218a981 */ /* 0x000f22000c1e1900 */
[----:B------:R-:W-:Y:S02]  /*2160*/  ISETP.GE.U32.AND P6, PT, R5, UR7, PT ;  /* 0x0000000705007c0c */ /* 0x000fe4000bfc6070 */
[----:B------:R-:W-:Y:S01]  /*2170*/  ISETP.GE.U32.AND P2, PT, R35, UR7, PT ;  /* 0x0000000723007c0c */ /* 0x000fe2000bf46070 */
[----:B------:R-:W4:Y:S01]  /*2180*/  @!P3 LDG.E R26, desc[UR12][R2.64+0x580] ;  /* 0x0005800c021ab981 */ /* 0x000f22000c1e1900 */
[----:B------:R-:W-:Y:S01]  /*2190*/  ISETP.GE.U32.AND P3, PT, R34, UR7, PT ;  /* 0x0000000722007c0c */ /* 0x000fe2000bf66070 */
[----:B------:R-:W-:-:S02]  /*21a0*/  IMAD.MOV.U32 R28, RZ, RZ, R4 ;  /* 0x000000ffff1c7224 */ /* 0x000fc400078e0004 */
[--C-:B------:R-:W-:Y:S02]  /*21b0*/  IMAD.MOV.U32 R40, RZ, RZ, R4.reuse ;  /* 0x000000ffff287224 */ /* 0x100fe400078e0004 */
[--C-:B------:R-:W-:Y:S02]  /*21c0*/  IMAD.MOV.U32 R42, RZ, RZ, R4.reuse ;  /* 0x000000ffff2a7224 */ /* 0x100fe400078e0004 */
[--C-:B------:R-:W-:Y:S01]  /*21d0*/  IMAD.MOV.U32 R44, RZ, RZ, R4.reuse ;  /* 0x000000ffff2c7224 */ /* 0x100fe200078e0004 */
[----:B------:R-:W4:Y:S01]  /*21e0*/  @!P4 LDG.E R28, desc[UR12][R2.64+0x600] ;  /* 0x0006000c021cc981 */ /* 0x000f22000c1e1900 */
[--C-:B------:R-:W-:Y:S02]  /*21f0*/  IMAD.MOV.U32 R5, RZ, RZ, R4.reuse ;  /* 0x000000ffff057224 */ /* 0x100fe400078e0004 */
[----:B------:R-:W-:Y:S01]  /*2200*/  IMAD.MOV.U32 R7, RZ, RZ, R4 ;  /* 0x000000ffff077224 */ /* 0x000fe200078e0004 */
[----:B------:R-:W4:Y:S04]  /*2210*/  @!P0 LDG.E R40, desc[UR12][R2.64+0x680] ;  /* 0x0006800c02288981 */ /* 0x000f28000c1e1900 */
[----:B------:R-:W4:Y:S04]  /*2220*/  @!P1 LDG.E R42, desc[UR12][R2.64+0x700] ;  /* 0x0007000c022a9981 */ /* 0x000f28000c1e1900 */
[----:B------:R-:W4:Y:S04]  /*2230*/  @!P5 LDG.E R44, desc[UR12][R2.64+0x780] ;  /* 0x0007800c022cd981 */ /* 0x000f28000c1e1900 */
[----:B------:R-:W4:Y:S04]  /*2240*/  @!P6 LDG.E R5, desc[UR12][R2.64+0x800] ;  /* 0x0008000c0205e981 */ /* 0x000f28000c1e1900 */
[----:B------:R-:W4:Y:S04]  /*2250*/  @!P2 LDG.E R7, desc[UR12][R2.64+0x880] ;  /* 0x0008800c0207a981 */ /* 0x000f28000c1e1900 */
[----:B------:R-:W4:Y:S01]  /*2260*/  @!P3 LDG.E R4, desc[UR12][R2.64+0x900] ;  /* 0x0009000c0204b981 */ /* 0x000f22000c1e1900 */
[----:B------:R-:W0:Y:S01]  /*2270*/  S2R R38, SR_LANEID ;  /* 0x0000000000267919 */ /* 0x000e220000000000 */
[----:B------:R-:W1:Y:S01]  /*2280*/  S2UR UR5, SR_CgaCtaId ;  /* 0x00000000000579c3 */ /* 0x000e620000008800 */
[----:B------:R-:W-:Y:S01]  /*2290*/  SHF.R.U32.HI R41, RZ, 0x5, R31 ;  /* 0x00000005ff297819 */ /* 0x000fe2000001161f */
[----:B------:R-:W-:-:S02]  /*22a0*/  UMOV UR4, 0x400 ;  /* 0x0000040000047882 */ /* 0x000fc40000000000 */
[----:B-1----:R-:W-:Y:S02]  /*22b0*/  ULEA UR4, UR5, UR4, 0x18 ;  /* 0x0000000405047291 */ /* 0x002fe4000f8ec0ff */
[----:B0-----:R-:W-:-:S05]  /*22c0*/  IMAD R29, R41, 0x260, R38 ;  /* 0x00000260291d7824 */ /* 0x001fca00078e0226 */
[----:B------:R-:W-:Y:S01]  /*22d0*/  LEA R29, R29, UR4, 0x2 ;  /* 0x000000041d1d7c11 */ /* 0x000fe2000f8e10ff */
[----:B------:R-:W-:-:S04]  /*22e0*/  UISETP.NE.AND UP0, UPT, UR6, URZ, UPT ;  /* 0x000000ff0600728c */ /* 0x000fc8000bf05270 */
[----:B--2---:R-:W-:Y:S04]  /*22f0*/  STS [R29], R0 ;  /* 0x000000001d007388 */ /* 0x004fe80000000800 */
[----:B---3--:R-:W-:Y:S04]  /*2300*/  STS [R29+0x200], R12 ;  /* 0x0002000c1d007388 */ /* 0x008fe80000000800 */
[----:B----4-:R0:W-:Y:S04]  /*2310*/  STS [R29+0x100], R8 ;  /* 0x000100081d007388 */ /* 0x0101e80000000800 */
[----:B------:R1:W-:Y:S01]  /*2320*/  STS [R29+0x80], R6 ;  /* 0x000080061d007388 */ /* 0x0003e20000000800 */
[----:B0-----:R-:W-:-:S03]  /*2330*/  IMAD R8, R38, 0x48, R29 ;  /* 0x0000004826087824 */ /* 0x001fc600078e021d */
        /* <DEDUP_REMOVED lines=16> */
[----:B------:R1:W0:Y:S04]  /*2440*/  LDS R32, [R8] ;  /* 0x0000000008207984 */ /* 0x0002280000000800 */
        /* <DEDUP_REMOVED lines=19> */
[----:B--234-:R-:W-:Y:S05]  /*2580*/  BRA.U UP0, `(.L_x_23) ;  /* 0x0000000500047547 */ /* 0x01cfea000b800000 */
[----:B01----:R-:W-:Y:S02]  /*2590*/  IADD3 R8, PT, PT, R28, R33, R32 ;  /* 0x000000211c087210 */ /* 0x003fe40007ffe020 */
[----:B------:R-:W-:Y:S02]  /*25a0*/  ISETP.NE.AND P1, PT, R38, 0x1f, PT ;  /* 0x0000001f2600780c */ /* 0x000fe40003f25270 */
[----:B------:R-:W-:Y:S02]  /*25b0*/  IADD3 R8, PT, PT, R26, R27, R8 ;  /* 0x0000001b1a087210 */ /* 0x000fe40007ffe008 */
[----:B------:R-:W-:Y:S02]  /*25c0*/  ISETP.NE.AND P2, PT, R41, 0xc, PT ;  /* 0x0000000c2900780c */ /* 0x000fe40003f45270 */
        /* <DEDUP_REMOVED lines=47> */
[----:B------:R-:W-:-:S04]  /*28c0*/  ISETP.NE.AND P0, PT, R41, 0x8, PT ;  /* 0x000000082900780c */ /* 0x000fc80003f05270 */
[----:B------:R-:W-:Y:S02]  /*28d0*/  SEL R8, R15, R8, !P0 ;  /* 0x000000080f087207 */ /* 0x000fe40004000000 */
[C---:B------:R-:W-:Y:S02]  /*28e0*/  ISETP.NE.AND P0, PT, R41.reuse, 0xa, PT ;  /* 0x0000000a2900780c */ /* 0x040fe40003f05270 */
[----:B------:R-:W-:Y:S02]  /*28f0*/  SEL R8, R16, R8, !P1 ;  /* 0x0000000810087207 */ /* 0x000fe40004800000 */
[----:B------:R-:W-:Y:S02]  /*2900*/  ISETP.NE.AND P1, PT, R41, 0xb, PT ;  /* 0x0000000b2900780c */ /* 0x000fe40003f25270 */
[----:B------:R-:W-:Y:S02]  /*2910*/  SEL R8, R17, R8, !P0 ;  /* 0x0000000811087207 */ /* 0x000fe40004000000 */
[----:B------:R-:W-:-:S02]  /*2920*/  ISETP.GE.U32.AND P0, PT, R31, 0x20, PT ;  /* 0x000000201f00780c */ /* 0x000fc40003f06070 */
[----:B------:R-:W-:Y:S01]  /*2930*/  SEL R8, R18, R8, !P1 ;  /* 0x0000000812087207 */ /* 0x000fe20004800000 */
[----:B------:R-:W-:Y:S01]  /*2940*/  @!P2 IMAD.IADD R8, R19, 0x1, R18 ;  /* 0x000000011308a824 */ /* 0x000fe200078e0212 */
[----:B------:R-:W-:-:S04]  /*2950*/  ISETP.NE.AND P1, PT, R38, RZ, PT ;  /* 0x000000ff2600720c */ /* 0x000fc80003f25270 */
[----:B------:R-:W-:Y:S02]  /*2960*/  SEL R40, R40, RZ, P1 ;  /* 0x000000ff28287207 */ /* 0x000fe40000800000 */
[----:B------:R-:W-:-:S04]  /*2970*/  SEL R8, R8, RZ, P0 ;  /* 0x000000ff08087207 */ /* 0x000fc80000000000 */
[----:B-----5:R-:W-:Y:S01]  /*2980*/  IADD3 R39, PT, PT, R8, R40, R39 ;  /* 0x0000002808277210 */ /* 0x020fe20007ffe027 */
[----:B------:R-:W-:Y:S06]  /*2990*/  BRA `(.L_x_24) ;  /* 0x0000000c00547947 */ /* 0x000fec0003800000 */
.L_x_23:
[----:B01----:R-:W-:Y:S02]  /*29a0*/  IADD3 R8, PT, PT, R28, R33, R32 ;  /* 0x000000211c087210 */ /* 0x003fe40007ffe020 */
[----:B------:R-:W-:Y:S02]  /*29b0*/  ISETP.NE.AND P1, PT, R38, 0x1f, PT ;  /* 0x0000001f2600780c */ /* 0x000fe40003f25270 */
        /* <DEDUP_REMOVED lines=9> */
[----:B-----5:R-:W-:-:S05]  /*2a50*/  IADD3 R39, PT, PT, R9, R0, R8 ;  /* 0x0000000009277210 */ /* 0x020fca0007ffe008 */
        /* <DEDUP_REMOVED lines=28> */
[----:B------:R-:W-:Y:S01]  /*2c20*/  IMAD.IADD R14, R14, 0x1, R13 ;  /* 0x000000010e0e7824 */ /* 0x000fe200078e020d */
[----:B------:R-:W0:Y:S02]  /*2c30*/  LDS R11, [UR4+0x40] ;  /* 0x00004004ff0b7984 */ /* 0x000e240008000800 */
        /* <DEDUP_REMOVED lines=14> */
[----:B------:R-:W-:-:S04]  /*2d20*/  ISETP.NE.AND P0, PT, R41, 0xa, PT ;  /* 0x0000000a2900780c */ /* 0x000fc80003f05270 */
[----:B------:R-:W-:Y:S01]  /*2d30*/  SEL R8, R17, R8, !P0 ;  /* 0x0000000811087207 */ /* 0x000fe20004000000 */
[----:B------:R-:W-:Y:S01]  /*2d40*/  IMAD.IADD R17, R40, 0x1, -R39 ;  /* 0x0000000128117824 */ /* 0x000fe200078e0a27 */
[----:B------:R-:W-:-:S04]  /*2d50*/  ISETP.NE.AND P0, PT, R41, 0xb, PT ;  /* 0x0000000b2900780c */ /* 0x000fc80003f05270 */
[----:B------:R-:W-:Y:S02]  /*2d60*/  SEL R8, R18, R8, !P0 ;  /* 0x0000000812087207 */ /* 0x000fe40004000000 */
[----:B------:R-:W-:Y:S01]  /*2d70*/  ISETP.GT.U32.AND P0, PT, R31, 0x1f, PT ;  /* 0x0000001f1f00780c */ /* 0x000fe20003f04070 */
[----:B0-----:R-:W-:Y:S01]  /*2d80*/  IMAD.IADD R11, R19, 0x1, R11 ;  /* 0x00000001130b7824 */ /* 0x001fe200078e020b */
        /* <DEDUP_REMOVED lines=22> */
.L_x_70:
[----:B------:R-:W-:Y:S05]  /*2ef0*/  @!P0 BRA `(.L_x_27) ;  /* 0x0000000000248947 */ /* 0x000fea0003800000 */
[----:B------:R-:W-:-:S07]  /*2f00*/  IMAD.MOV.U32 R14, RZ, RZ, 0x1de ;  /* 0x000001deff0e7424 */ /* 0x000fce00078e00ff */
.L_x_29:
[----:B------:R-:W-:Y:S05]  /*2f10*/  NANOSLEEP R14 ;  /* 0x0000000e0000735d */ /* 0x000fea0003800000 */
[----:B------:R-:W2:Y:S01]  /*2f20*/  LD.E.64.STRONG.GPU R8, desc[UR12][R12.64+0x100] ;  /* 0x0001000c0c087980 */ /* 0x000ea2000c10fb00 */
[----:B------:R-:W-:Y:S01]  /*2f30*/  UMOV UR5, 0xffffffff ;  /* 0xffffffff00057882 */ /* 0x000fe20000000000 */
[----:B------:R-:W-:Y:S02]  /*2f40*/  SHF.R.U32.HI R14, RZ, 0x1, R14 ;  /* 0x00000001ff0e7819 */ /* 0x000fe4000001160e */
[----:B--2---:R-:W-:Y:S01]  /*2f50*/  ISETP.NE.AND P0, PT, R8, 0x63, PT ;  /* 0x000000630800780c */ /* 0x004fe20003f05270 */
[----:B------:R-:W-:-:S12]  /*2f60*/  BRA.DIV UR5, `(.L_x_28) ;  /* 0x0000001a05607947 */ /* 0x000fd8000b800000 */
[----:B------:R-:W-:-:S13]  /*2f70*/  VOTE.ANY P0, !P0 ;  /* 0x0000000000ff7806 */ /* 0x000fda0004000100 */
.L_x_73:
[----:B------:R-:W-:Y:S05]  /*2f80*/  @P0 BRA `(.L_x_29) ;  /* 0xfffffffc00e00947 */ /* 0x000fea000383ffff */
.L_x_27:
[----:B------:R-:W-:Y:S01]  /*2f90*/  UMOV UR5, 0xffffffff ;  /* 0xffffffff00057882 */ /* 0x000fe20000000000 */
[----:B------:R-:W-:Y:S02]  /*2fa0*/  ISETP.NE.AND P2, PT, R8, 0x65, PT ;  /* 0x000000650800780c */ /* 0x000fe40003f45270 */
[----:B------:R-:W-:Y:S11]  /*2fb0*/  BRA.DIV UR5, `(.L_x_30) ;  /* 0x0000001a056c7947 */ /* 0x000ff6000b800000 */
[----:B------:R-:W0:Y:S01]  /*2fc0*/  S2R R19, SR_GEMASK ;  /* 0x0000000000137919 */ /* 0x000e220000003c00 */
[----:B------:R-:W-:-:S04]  /*2fd0*/  VOTE.ANY R10, PT, !P2 ;  /* 0x00000000000a7806 */ /* 0x000fc800050e0100 */
[----:B0-----:R-:W-:-:S05]  /*2fe0*/  LOP3.LUT R10, R10, 0x80000000, R19, 0xec, !PT ;  /* 0x800000000a0a7812 */ /* 0x001fca00078eec13 */
[----:B------:R-:W-:-:S05]  /*2ff0*/  VIADD R13, R10, 0xffffffff ;  /* 0xffffffff0a0d7836 */ /* 0x000fca0000000000 */
[----:B------:R-:W-:Y:S01]  /*3000*/  LOP3.LUT R13, R10, R13, RZ, 0xc, !PT ;  /* 0x0000000d0a0d7212 */ /* 0x000fe200078e0cff */
[----:B------:R-:W-:-:S03]  /*3010*/  VIADD R10, R38, 0x2 ;  /* 0x00000002260a7836 */ /* 0x000fc60000000000 */
[----:B------:R-:W0:Y:S02]  /*3020*/  POPC R15, R13 ;  /* 0x0000000d000f7309 */ /* 0x000e240000000000 */
[----:B0-----:R-:W0:Y:S01]  /*3030*/  SHFL.DOWN PT, R16, R9, 0x1, R15 ;  /* 0x0820000009107989 */ /* 0x001e2200000e000f */
[----:B------:R-:W-:-:S04]  /*3040*/  ISETP.GE.AND P0, PT, R38, R15, PT ;  /* 0x0000000f2600720c */ /* 0x000fc80003f06270 */
[----:B0-----:R-:W-:Y:S02]  /*3050*/  SEL R16, R16, RZ, !P0 ;  /* 0x000000ff10107207 */ /* 0x001fe40004000000 */
[----:B------:R-:W-:Y:S01]  /*3060*/  ISETP.GT.AND P0, PT, R10, R15, PT ;  /* 0x0000000f0a00720c */ /* 0x000fe20003f04270 */
[----:B------:R-:W-:Y:S02]  /*3070*/  VIADD R10, R38, 0x4 ;  /* 0x00000004260a7836 */ /* 0x000fe40000000000 */
[----:B------:R-:W-:-:S05]  /*3080*/  IMAD.IADD R12, R16, 0x1, R9 ;  /* 0x00000001100c7824 */ /* 0x000fca00078e0209 */
[----:B------:R-:W0:Y:S02]  /*3090*/  SHFL.DOWN PT, R16, R12, 0x2, R15 ;  /* 0x084000000c107989 */ /* 0x000e2400000e000f */
[----:B0-----:R-:W-:Y:S02]  /*30a0*/  SEL R39, R16, RZ, !P0 ;  /* 0x000000ff10277207 */ /* 0x001fe40004000000 */
[----:B------:R-:W-:Y:S01]  /*30b0*/  ISETP.GT.AND P0, PT, R10, R15, PT ;  /* 0x0000000f0a00720c */ /* 0x000fe20003f04270 */
[----:B------:R-:W-:Y:S02]  /*30c0*/  VIADD R10, R38, 0x8 ;  /* 0x00000008260a7836 */ /* 0x000fe40000000000 */
[----:B------:R-:W-:Y:S02]  /*30d0*/  IMAD.IADD R40, R12, 0x1, R39 ;  /* 0x000000010c287824 */ /* 0x000fe400078e0227 */
[----:B------:R-:W0:Y:S03]  /*30e0*/  LDC.64 R12, c[0x0][0x390] ;  /* 0x0000e400ff0c7b82 */ /* 0x000e260000000a00 */
[----:B------:R-:W1:Y:S02]  /*30f0*/  SHFL.DOWN PT, R16, R40, 0x4, R15 ;  /* 0x0880000028107989 */ /* 0x000e6400000e000f */
[----:B-1----:R-:W-:-:S02]  /*3100*/  SEL R9, R16, RZ, !P0 ;  /* 0x000000ff10097207 */ /* 0x002fc40004000000 */
[----:B------:R-:W-:-:S03]  /*3110*/  ISETP.GT.AND P0, PT, R10, R15, PT ;  /* 0x0000000f0a00720c */ /* 0x000fc60003f04270 */
[----:B------:R-:W-:Y:S01]  /*3120*/  IMAD.IADD R9, R40, 0x1, R9 ;  /* 0x0000000128097824 */ /* 0x000fe200078e0209 */
[----:B0-----:R-:W-:-:S04]  /*3130*/  IADD3 R40, P3, PT, R12, 0x100, RZ ;  /* 0x000001000c287810 */ /* 0x001fc80007f7e0ff */
[----:B------:R-:W0:Y:S01]  /*3140*/  SHFL.DOWN PT, R16, R9, 0x8, R15 ;  /* 0x0900000009107989 */ /* 0x000e2200000e000f */
[----:B------:R-:W-:Y:S01]  /*3150*/  IMAD.X R41, RZ, RZ, R13, P3 ;  /* 0x000000ffff297224 */ /* 0x000fe200018e060d */
[----:B0-----:R-:W-:Y:S02]  /*3160*/  SEL R16, R16, RZ, !P0 ;  /* 0x000000ff10107207 */ /* 0x001fe40004000000 */
[----:B------:R-:W-:Y:S01]  /*3170*/  ISETP.NE.AND P0, PT, R8, 0x65, PT ;  /* 0x000000650800780c */ /* 0x000fe20003f05270 */
[----:B------:R-:W-:Y:S02]  /*3180*/  VIADD R8, R38, 0x10 ;  /* 0x0000001026087836 */ /* 0x000fe40000000000 */
[----:B------:R-:W-:-:S03]  /*3190*/  IMAD.IADD R44, R9, 0x1, R16 ;  /* 0x00000001092c7824 */ /* 0x000fc600078e0210 */
[----:B------:R-:W-:Y:S02]  /*31a0*/  ISETP.GT.AND P2, PT, R8, R15, PT ;  /* 0x0000000f0800720c */ /* 0x000fe40003f44270 */
[----:B------:R-:W0:Y:S05]  /*31b0*/  SHFL.DOWN PT, R16, R44, 0x10, R15 ;  /* 0x0a0000002c107989 */ /* 0x000e2a00000e000f */
[----:B------:R-:W-:Y:S02]  /*31c0*/  VOTE.ALL P0, P0 ;  /* 0x0000000000ff7806 */ /* 0x000fe40000000000 */
[----:B0-----:R-:W-:-:S05]  /*31d0*/  SEL R9, R16, RZ, !P2 ;  /* 0x000000ff10097207 */ /* 0x001fca0005000000 */
[----:B------:R-:W-:-:S07]  /*31e0*/  IMAD.IADD R12, R44, 0x1, R9 ;  /* 0x000000012c0c7824 */ /* 0x000fce00078e0209 */
.L_x_82:
[----:B------:R-:W-:Y:S05]  /*31f0*/  @!P0 BRA `(.L_x_31) ;  /* 0x0000000000dc8947 */ /* 0x000fea0003800000 */
[----:B------:R-:W-:-:S07]  /*3200*/  IMAD.MOV.U32 R39, RZ, RZ, 0x1de ;  /* 0x000001deff277424 */ /* 0x000fce00078e00ff */
.L_x_37:
        /* <DEDUP_REMOVED lines=8> */
.L_x_85:
[----:B------:R-:W-:Y:S05]  /*3290*/  @!P0 BRA `(.L_x_33) ;  /* 0x0000000000248947 */ /* 0x000fea0003800000 */
[----:B------:R-:W-:-:S07]  /*32a0*/  IMAD.MOV.U32 R13, RZ, RZ, R39 ;  /* 0x000000ffff0d7224 */ /* 0x000fce00078e0027 */
.L_x_35:
[----:B------:R-:W-:Y:S05]  /*32b0*/  NANOSLEEP R13 ;  /* 0x0000000d0000735d */ /* 0x000fea0003800000 */
[----:B------:R-:W2:Y:S01]  /*32c0*/  LD.E.64.STRONG.GPU R8, desc[UR12][R14.64+-0x100] ;  /* 0xffff000c0e087980 */ /* 0x000ea2000c10fb00 */
[----:B------:R-:W-:Y:S01]  /*32d0*/  UMOV UR5, 0xffffffff ;  /* 0xffffffff00057882 */ /* 0x000fe20000000000 */
[----:B------:R-:W-:Y:S02]  /*32e0*/  SHF.R.U32.HI R13, RZ, 0x1, R13 ;  /* 0x00000001ff0d7819 */ /* 0x000fe4000001160d */
[----:B--2---:R-:W-:Y:S01]  /*32f0*/  ISETP.NE.AND P0, PT, R8, 0x63, PT ;  /* 0x000000630800780c */ /* 0x004fe20003f05270 */
[----:B------:R-:W-:-:S12]  /*3300*/  BRA.DIV UR5, `(.L_x_34) ;  /* 0x0000001a05bc7947 */ /* 0x000fd8000b800000 */
[----:B------:R-:W-:-:S13]  /*3310*/  VOTE.ANY P0, !P0 ;  /* 0x0000000000ff7806 */ /* 0x000fda0004000100 */
.L_x_88:
[----:B------:R-:W-:Y:S05]  /*3320*/  @P0 BRA `(.L_x_35) ;  /* 0xfffffffc00e00947 */ /* 0x000fea000383ffff */
.L_x_33:
[----:B------:R-:W-:Y:S01]  /*3330*/  UMOV UR5, 0xffffffff ;  /* 0xffffffff00057882 */ /* 0x000fe20000000000 */
[----:B------:R-:W-:Y:S02]  /*3340*/  ISETP.NE.AND P0, PT, R8, 0x65, PT ;  /* 0x000000650800780c */ /* 0x000fe40003f05270 */
[----:B------:R-:W-:Y:S11]  /*3350*/  BRA.DIV UR5, `(.L_x_36) ;  /* 0x0000001a05c87947 */ /* 0x000ff6000b800000 */
[----:B------:R-:W-:Y:S01]  /*3360*/  VOTE.ANY R10, PT, !P0 ;  /* 0x00000000000a7806 */ /* 0x000fe200040e0100 */
[----:B------:R-:W-:-:S03]  /*3370*/  VIADD R18, R18, 0xffffffe0 ;  /* 0xffffffe012127836 */ /* 0x000fc60000000000 */
[----:B------:R-:W-:-:S05]  /*3380*/  LOP3.LUT R10, R10, 0x80000000, R19, 0xec, !PT ;  /* 0x800000000a0a7812 */ /* 0x000fca00078eec13 */
        /* <DEDUP_REMOVED lines=14> */
[----:B------:R-:W-:-:S05]  /*3470*/  IMAD.IADD R45, R44, 0x1, R45 ;  /* 0x000000012c2d7824 */ /* 0x000fca00078e022d */
[----:B------:R-:W0:Y:S02]  /*3480*/  SHFL.DOWN PT, R16, R45, 0x4, R15 ;  /* 0x088000002d107989 */ /* 0x000e2400000e000f */
[----:B0-----:R-:W-:Y:S02]  /*3490*/  SEL R16, R16, RZ, !P0 ;  /* 0x000000ff10107207 */ /* 0x001fe40004000000 */
[----:B------:R-:W-:-:S03]  /*34a0*/  ISETP.GT.AND P0, PT, R10, R15, PT ;  /* 0x0000000f0a00720c */ /* 0x000fc60003f04270 */
[----:B------:R-:W-:-:S05]  /*34b0*/  IMAD.IADD R9, R45, 0x1, R16 ;  /* 0x000000012d097824 */ /* 0x000fca00078e0210 */
[----:B------:R-:W0:Y:S02]  /*34c0*/  SHFL.DOWN PT, R16, R9, 0x8, R15 ;  /* 0x0900000009107989 */ /* 0x000e2400000e000f */
[----:B0-----:R-:W-:Y:S02]  /*34d0*/  SEL R16, R16, RZ, !P0 ;  /* 0x000000ff10107207 */ /* 0x001fe40004000000 */
[----:B------:R-:W-:Y:S01]  /*34e0*/  ISETP.NE.AND P0, PT, R8, 0x65, PT ;  /* 0x000000650800780c */ /* 0x000fe20003f05270 */
[----:B------:R-:W-:Y:S02]  /*34f0*/  VIADD R8, R38, 0x10 ;  /* 0x0000001026087836 */ /* 0x000fe40000000000 */
[----:B------:R-:W-:-:S03]  /*3500*/  IMAD.IADD R44, R9, 0x1, R16 ;  /* 0x00000001092c7824 */ /* 0x000fc600078e0210 */
[----:B------:R-:W-:Y:S02]  /*3510*/  ISETP.GT.AND P2, PT, R8, R15, PT ;  /* 0x0000000f0800720c */ /* 0x000fe40003f44270 */
[----:B------:R-:W0:Y:S05]  /*3520*/  SHFL.DOWN PT, R16, R44, 0x10, R15 ;  /* 0x0a0000002c107989 */ /* 0x000e2a00000e000f */
[----:B------:R-:W-:Y:S02]  /*3530*/  VOTE.ALL P0, P0 ;  /* 0x0000000000ff7806 */ /* 0x000fe40000000000 */
[----:B0-----:R-:W-:-:S04]  /*3540*/  SEL R13, R16, RZ, !P2 ;  /* 0x000000ff100d7207 */ /* 0x001fc80005000000 */
[----:B------:R-:W-:-:S07]  /*3550*/  IADD3 R12, PT, PT, R44, R13, R12 ;  /* 0x0000000d2c0c7210 */ /* 0x000fce0007ffe00c */
.L_x_97:
[----:B------:R-:W-:Y:S05]  /*3560*/  @P0 BRA `(.L_x_37) ;  /* 0xfffffffc00280947 */ /* 0x000fea000383ffff */
.L_x_31:
[----:B------:R-:W-:Y:S01]  /*3570*/  ISETP.NE.AND P0, PT, R38, RZ, PT ;  /* 0x000000ff2600720c */ /* 0x000fe20003f05270 */
[----:B------:R-:W0:Y:S01]  /*3580*/  @!P1 S2R R9, SR_CgaCtaId ;  /* 0x0000000000099919 */ /* 0x000e220000008800 */
[----:B------:R-:W-:Y:S01]  /*3590*/  @!P1 MOV R8, 0x400 ;  /* 0x0000040000089802 */ /* 0x000fe20000000f00 */
[----:B------:R-:W-:Y:S02]  /*35a0*/  @!P1 IMAD.IADD R11, R11, 0x1, R12 ;  /* 0x000000010b0b9824 */ /* 0x000fe400078e020c */
[----:B------:R-:W-:-:S05]  /*35b0*/  @!P1 IMAD.MOV.U32 R10, RZ, RZ, 0x65 ;  /* 0x00000065ff0a9424 */ /* 0x000fca00078e00ff */
[----:B------:R1:W-:Y:S03]  /*35c0*/  @!P1 ST.E.64.STRONG.GPU desc[UR12][R42.64+0x100], R10 ;  /* 0x0001000a2a009985 */ /* 0x0003e6000c10fb0c */
[----:B------:R-:W-:Y:S01]  /*35d0*/  @!P0 MOV R13, 0x400 ;  /* 0x00000400000d8802 */ /* 0x000fe20000000f00 */
[----:B------:R-:W2:Y:S01]  /*35e0*/  @!P0 S2R R14, SR_CgaCtaId ;  /* 0x00000000000e8919 */ /* 0x000ea20000008800 */
[----:B0-----:R-:W-:Y:S01]  /*35f0*/  @!P1 LEA R9, R9, R8, 0x18 ;  /* 0x0000000809099211 */ /* 0x001fe200078ec0ff */
[----:B------:R-:W-:Y:S02]  /*3600*/  IMAD.MOV.U32 R8, RZ, RZ, R17 ;  /* 0x000000ffff087224 */ /* 0x000fe400078e0011 */
[----:B------:R-:W-:Y:S02]  /*3610*/  @!P0 IMAD.MOV.U32 R8, RZ, RZ, R12 ;  /* 0x000000ffff088224 */ /* 0x000fe400078e000c */
[----:B------:R1:W-:Y:S04]  /*3620*/  @!P1 STS [R9+0x8], R11 ;  /* 0x0000080b09009388 */ /* 0x0003e80000000800 */
[----:B------:R1:W-:Y:S01]  /*3630*/  @!P1 STS [R9+0x4], R12 ;  /* 0x0000040c09009388 */ /* 0x0003e20000000800 */
[----:B--2---:R-:W-:-:S05]  /*3640*/  @!P0 LEA R13, R14, R13, 0x18 ;  /* 0x0000000d0e0d8211 */ /* 0x004fca00078ec0ff */
[----:B------:R1:W-:Y:S02]  /*3650*/  @!P0 STS [R13+0x54], R12 ;  /* 0x0000540c0d008388 */ /* 0x0003e40000000800 */
.L_x_25:
        /* <DEDUP_REMOVED lines=9> */
.L_x_24:
[----:B------:R-:W-:Y:S01]  /*36f0*/  IMAD.IADD R32, R32, 0x1, R39 ;  /* 0x0000000120207824 */ /* 0x000fe200078e0227 */
[----:B------:R-:W0:Y:S01]  /*3700*/  S2R R8, SR_LANEID ;  /* 0x0000000000087919 */ /* 0x000e220000000000 */
[----:B------:R-:W-:Y:S02]  /*3710*/  BAR.SYNC.DEFER_BLOCKING 0x0 ;  /* 0x0000000000007b1d */ /* 0x000fe40000010000 */
[----:B------:R-:W-:Y:S01]  /*3720*/  IMAD.IADD R33, R33, 0x1, R32 ;  /* 0x0000000121217824 */ /* 0x000fe200078e0220 */
[----:B------:R-:W-:Y:S01]  /*3730*/  ISETP.NE.AND P0, PT, R31, RZ, PT ;  /* 0x000000ff1f00720c */ /* 0x000fe20003f05270 */
[----:B------:R-:W-:Y:S02]  /*3740*/  IMAD.U32 R12, RZ, RZ, UR7 ;  /* 0x00000007ff0c7e24 */ /* 0x000fe4000f8e00ff */
[----:B------:R-:W-:Y:S01]  /*3750*/  IMAD.IADD R28, R28, 0x1, R33 ;  /* 0x000000011c1c7824 */ /* 0x000fe200078e0221 */
[----:B------:R-:W1:Y:S03]  /*3760*/  LDCU.64 UR8, c[0x0][0x388] ;  /* 0x00007100ff0877ac */ /* 0x000e660008000a00 */
[----:B------:R-:W-:-:S04]  /*3770*/  IMAD.IADD R27, R27, 0x1, R28 ;  /* 0x000000011b1b7824 */ /* 0x000fc800078e021c */
[----:B------:R-:W-:-:S04]  /*3780*/  IMAD.IADD R26, R26, 0x1, R27 ;  /* 0x000000011a1a7824 */ /* 0x000fc800078e021b */
[----:B------:R-:W-:-:S04]  /*3790*/  IMAD.IADD R25, R25, 0x1, R26 ;  /* 0x0000000119197824 */ /* 0x000fc800078e021a */
[----:B------:R-:W-:-:S04]  /*37a0*/  IMAD.IADD R24, R24, 0x1, R25 ;  /* 0x0000000118187824 */ /* 0x000fc800078e0219 */
[----:B------:R-:W-:Y:S02]  /*37b0*/  IMAD.IADD R23, R23, 0x1, R24 ;  /* 0x0000000117177824 */ /* 0x000fe400078e0218 */
[----:B0-----:R-:W-:Y:S02]  /*37c0*/  IMAD R8, R8, 0x48, R29 ;  /* 0x0000004808087824 */ /* 0x001fe400078e021d */
[----:B------:R-:W-:-:S03]  /*37d0*/  IMAD.IADD R22, R22, 0x1, R23 ;  /* 0x0000000116167824 */ /* 0x000fc600078e0217 */
[----:B------:R-:W-:Y:S01]  /*37e0*/  STS [R8], R39 ;  /* 0x0000002708007388 */ /* 0x000fe20000000800 */
[----:B------:R-:W-:-:S03]  /*37f0*/  IMAD.IADD R21, R21, 0x1, R22 ;  /* 0x0000000115157824 */ /* 0x000fc600078e0216 */
[----:B------:R-:W-:Y:S01]  /*3800*/  STS [R8+0x4], R32 ;  /* 0x0000042008007388 */ /* 0x000fe20000000800 */
        /* <DEDUP_REMOVED lines=15> */
[----:B------:R-:W-:Y:S04]  /*3900*/  STS [R8+0x24], R22 ;  /* 0x0000241608007388 */ /* 0x000fe80000000800 */
        /* <DEDUP_REMOVED lines=8> */
[----:B------:R0:W-:Y:S01]  /*3990*/  STS [R8+0x48], R0 ;  /* 0x0000480008007388 */ /* 0x0001e20000000800 */
[----:B------:R-:W-:-:S03]  /*39a0*/  NOP ;  /* 0x0000000000007918 */ /* 0x000fc60000000000 */
[----:B------:R-:W-:Y:S04]  /*39b0*/  LDS R39, [R29] ;  /* 0x000000001d277984 */ /* 0x000fe80000000800 */
[----:B------:R-:W-:Y:S04]  /*39c0*/  LDS R41, [R29+0x80] ;  /* 0x000080001d297984 */ /* 0x000fe80000000800 */
        /* <DEDUP_REMOVED lines=17> */
[----:B------:R2:W-:Y:S01]  /*3ae0*/  @!P0 STS [UR4+0x7b80], R12 ;  /* 0x007b800cff008988 */ /* 0x0005e20008000804 */
[----:B------:R-:W-:Y:S01]  /*3af0*/  BAR.SYNC.DEFER_BLOCKING 0x0 ;  /* 0x0000000000007b1d */ /* 0x000fe20000010000 */
[----:B0-----:R-:W-:-:S05]  /*3b00*/  IADD3 R0, P0, PT, R30, UR10, RZ ;  /* 0x0000000a1e007c10 */ /* 0x001fca000ff1e0ff */
[----:B------:R-:W0:Y:S01]  /*3b10*/  S2R R2, SR_TID.X ;  /* 0x0000000000027919 */ /* 0x000e220000002100 */
[----:B------:R-:W3:Y:S01]  /*3b20*/  LDS R31, [UR4+0x7b80] ;  /* 0x007b8004ff1f7984 */ /* 0x000ee20008000800 */
[C---:B0-----:R-:W-:Y:S02]  /*3b30*/  LOP3.LUT R3, R2.reuse, 0x3e0, RZ, 0xc0, !PT ;  /* 0x000003e002037812 */ /* 0x041fe400078ec0ff */
[----:B------:R-:W-:-:S05]  /*3b40*/  LOP3.LUT R2, R2, 0x1f, RZ, 0xc0, !PT ;  /* 0x0000001f02027812 */ /* 0x000fca00078ec0ff */
[----:B------:R-:W-:Y:S02]  /*3b50*/  IMAD R8, R3, 0x13, R2 ;  /* 0x0000001303087824 */ /* 0x000fe400078e0202 */
[----:B------:R-:W-:Y:S01]  /*3b60*/  IMAD.X R3, RZ, RZ, UR11, P0 ;  /* 0x0000000bff037e24 */ /* 0x000fe200080e06ff */
[----:B-1----:R-:W-:Y:S01]  /*3b70*/  LEA R2, P0, R0, UR8, 0x2 ;  /* 0x0000000800027c11 */ /* 0x002fe2000f8010ff */
[C---:B------:R-:W-:Y:S02]  /*3b80*/  VIADD R10, R8.reuse, 0x20 ;  /* 0x00000020080a7836 */ /* 0x040fe40000000000 */
[----:B--2---:R-:W-:Y:S01]  /*3b90*/  VIADD R12, R8, 0xa0 ;  /* 0x000000a0080c7836 */ /* 0x004fe20000000000 */
[----:B------:R-:W-:Y:S01]  /*3ba0*/  LEA.HI.X R3, R0, UR9, R3, 0x2, P0 ;  /* 0x0000000900037c11 */ /* 0x000fe200080f1403 */
[----:B------:R-:W-:Y:S01]  /*3bb0*/  VIADD R0, R8, 0x40 ;  /* 0x0000004008007836 */ /* 0x000fe20000000000 */
[-C--:B---3--:R-:W-:Y:S02]  /*3bc0*/  ISETP.GE.AND P1, PT, R30, R31.reuse, PT ;  /* 0x0000001f1e00720c */ /* 0x088fe40003f26270 */
[-C--:B------:R-:W-:Y:S01]  /*3bd0*/  ISETP.GE.AND P2, PT, R10, R31.reuse, PT ;  /* 0x0000001f0a00720c */ /* 0x080fe20003f46270 */
[----:B------:R-:W-:Y:S01]  /*3be0*/  VIADD R10, R8, 0x60 ;  /* 0x00000060080a7836 */ /* 0x000fe20000000000 */
[-C--:B------:R-:W-:Y:S01]  /*3bf0*/  ISETP.GE.AND P3, PT, R0, R31.reuse, PT ;  /* 0x0000001f0000720c */ /* 0x080fe20003f66270 */
[----:B------:R-:W-:Y:S01]  /*3c00*/  VIADD R0, R8, 0x80 ;  /* 0x0000008008007836 */ /* 0x000fe20000000000 */
[----:B------:R-:W-:-:S02]  /*3c10*/  ISETP.GE.AND P6, PT, R12, R31, PT ;  /* 0x0000001f0c00720c */ /* 0x000fc40003fc6270 */
[-C--:B------:R-:W-:Y:S01]  /*3c20*/  ISETP.GE.AND P4, PT, R10, R31.reuse, PT ;  /* 0x0000001f0a00720c */ /* 0x080fe20003f86270 */
[----:B------:R-:W-:Y:S01]  /*3c30*/  VIADD R10, R8, 0xc0 ;  /* 0x000000c0080a7836 */ /* 0x000fe20000000000 */
[-C--:B------:R-:W-:Y:S01]  /*3c40*/  ISETP.GE.AND P5, PT, R0, R31.reuse, PT ;  /* 0x0000001f0000720c */ /* 0x080fe20003fa6270 */
[----:B------:R-:W-:Y:S02]  /*3c50*/  VIADD R0, R8, 0xe0 ;  /* 0x000000e008007836 */ /* 0x000fe40000000000 */
[----:B------:R0:W-:Y:S01]  /*3c60*/  @!P1 STG.E desc[UR12][R2.64], R39 ;  /* 0x0000002702009986 */ /* 0x0001e2000c10190c */
[-C--:B------:R-:W-:Y:S01]  /*3c70*/  ISETP.GE.AND P0, PT, R10, R31.reuse, PT ;  /* 0x0000001f0a00720c */ /* 0x080fe20003f06270 */
[----:B------:R-:W-:Y:S01]  /*3c80*/  VIADD R10, R8, 0x160 ;  /* 0x00000160080a7836 */ /* 0x000fe20000000000 */
[-C--:B------:R-:W-:Y:S01]  /*3c90*/  ISETP.GE.AND P1, PT, R0, R31.reuse, PT ;  /* 0x0000001f0000720c */ /* 0x080fe20003f26270 */
[----:B------:R-:W-:Y:S01]  /*3ca0*/  VIADD R0, R8, 0x140 ;  /* 0x0000014008007836 */ /* 0x000fe20000000000 */
[----:B------:R0:W-:Y:S01]  /*3cb0*/  @!P2 STG.E desc[UR12][R2.64+0x80], R41 ;  /* 0x000080290200a986 */ /* 0x0001e2000c10190c */
[----:B------:R-:W-:-:S03]  /*3cc0*/  ISETP.GE.AND P2, PT, R37, R31, PT ;  /* 0x0000001f2500720c */ /* 0x000fc60003f46270 */
[----:B------:R0:W-:Y:S01]  /*3cd0*/  @!P3 STG.E desc[UR12][R2.64+0x100], R43 ;  /* 0x0001002b0200b986 */ /* 0x0001e2000c10190c */
[----:B------:R-:W-:-:S03]  /*3ce0*/  ISETP.GE.AND P3, PT, R36, R31, PT ;  /* 0x0000001f2400720c */ /* 0x000fc60003f66270 */
[----:B------:R0:W-:Y:S01]  /*3cf0*/  @!P4 STG.E desc[UR12][R2.64+0x180], R45 ;  /* 0x0001802d0200c986 */ /* 0x0001e2000c10190c */
[-C--:B------:R-:W-:Y:S01]  /*3d00*/  ISETP.GE.AND P4, PT, R0, R31.reuse, PT ;  /* 0x0000001f0000720c */ /* 0x080fe20003f86270 */
[----:B------:R-:W-:Y:S02]  /*3d10*/  VIADD R0, R8, 0x180 ;  /* 0x0000018008007836 */ /* 0x000fe40000000000 */
[----:B------:R0:W-:Y:S01]  /*3d20*/  @!P5 STG.E desc[UR12][R2.64+0x200], R4 ;  /* 0x000200040200d986 */ /* 0x0001e2000c10190c */
[-C--:B------:R-:W-:Y:S01]  /*3d30*/  ISETP.GE.AND P5, PT, R10, R31.reuse, PT ;  /* 0x0000001f0a00720c */ /* 0x080fe20003fa6270 */
[----:B------:R-:W-:Y:S02]  /*3d40*/  VIADD R10, R8, 0x1a0 ;  /* 0x000001a0080a7836 */ /* 0x000fe40000000000 */
[----:B------:R0:W-:Y:S01]  /*3d50*/  @!P6 STG.E desc[UR12][R2.64+0x280], R6 ;  /* 0x000280060200e986 */ /* 0x0001e2000c10190c */
[----:B------:R-:W-:Y:S01]  /*3d60*/  ISETP.GE.AND P6, PT, R0, R31, PT ;  /* 0x0000001f0000720c */ /* 0x000fe20003fc6270 */
[----:B------:R-:W-:-:S02]  /*3d70*/  VIADD R0, R8, 0x1c0 ;  /* 0x000001c008007836 */ /* 0x000fc40000000000 */
[----:B------:R0:W-:Y:S01]  /*3d80*/  @!P0 STG.E desc[UR12][R2.64+0x300], R33 ;  /* 0x0003002102008986 */ /* 0x0001e2000c10190c */
[-C--:B------:R-:W-:Y:S01]  /*3d90*/  ISETP.GE.AND P0, PT, R10, R31.reuse, PT ;  /* 0x0000001f0a00720c */ /* 0x080fe20003f06270 */
[C---:B------:R-:W-:Y:S02]  /*3da0*/  VIADD R10, R8.reuse, 0x1e0 ;  /* 0x000001e0080a7836 */ /* 0x040fe40000000000 */
[----:B------:R-:W-:Y:S01]  /*3db0*/  VIADD R8, R8, 0x200 ;  /* 0x0000020008087836 */ /* 0x000fe20000000000 */
[----:B------:R0:W-:Y:S01]  /*3dc0*/  @!P1 STG.E desc[UR12][R2.64+0x380], R25 ;  /* 0x0003801902009986 */ /* 0x0001e2000c10190c */
[----:B------:R-:W-:-:S03]  /*3dd0*/  ISETP.GE.AND P1, PT, R0, R31, PT ;  /* 0x0000001f0000720c */ /* 0x000fc60003f26270 */
        /* <DEDUP_REMOVED lines=8> */
[----:B------:R0:W-:Y:S04]  /*3e60*/  @!P6 STG.E desc[UR12][R2.64+0x600], R15 ;  /* 0x0006000f0200e986 */ /* 0x0001e8000c10190c */
[----:B------:R0:W-:Y:S04]  /*3e70*/  @!P0 STG.E desc[UR12][R2.64+0x680], R13 ;  /* 0x0006800d02008986 */ /* 0x0001e8000c10190c */
[----:B------:R0:W-:Y:S04]  /*3e80*/  @!P1 STG.E desc[UR12][R2.64+0x700], R11 ;  /* 0x0007000b02009986 */ /* 0x0001e8000c10190c */
[----:B------:R0:W-:Y:S04]  /*3e90*/  @!P2 STG.E desc[UR12][R2.64+0x780], R9 ;  /* 0x000780090200a986 */ /* 0x0001e8000c10190c */
[----:B------:R0:W-:Y:S04]  /*3ea0*/  @!P3 STG.E desc[UR12][R2.64+0x800], R7 ;  /* 0x000800070200b986 */ /* 0x0001e8000c10190c */
[----:B------:R0:W-:Y:S01]  /*3eb0*/  @!P4 STG.E desc[UR12][R2.64+0x880], R5 ;  /* 0x000880050200c986 */ /* 0x0001e2000c10190c */
[----:B------:R-:W-:Y:S05]  /*3ec0*/  @P5 EXIT ;  /* 0x000000000000594d */ /* 0x000fea0003800000 */
[----:B------:R-:W-:Y:S01]  /*3ed0*/  STG.E desc[UR12][R2.64+0x900], R27 ;  /* 0x0009001b02007986 */ /* 0x000fe2000c10190c */
[----:B------:R-:W-:Y:S05]  /*3ee0*/  EXIT ;  /* 0x000000000000794d */ /* 0x000fea0003800000 */
.L_x_11:
[----:B------:R-:W-:Y:S01]  /*3ef0*/  BSSY B1, `(.L_x_38) ;  /* 0x0000006000017945 */ /* 0x000fe20003800000 */
[----:B------:R-:W-:Y:S01]  /*3f00*/  PLOP3.LUT P0, PT, P0, PT, PT, 0x8, 0x80 ;  /* 0x000000000080781c */ /* 0x000fe2000070e170 */
[----:B------:R-:W-:-:S12]  /*3f10*/  IMAD.MOV.U32 R10, RZ, RZ, -0x1 ;  /* 0xffffffffff0a7424 */ /* 0x000fd800078e00ff */
[----:B------:R-:W-:Y:S05]  /*3f20*/  WARPSYNC.COLLECTIVE R10, `(.L_x_39) ;  /* 0x000000000a087348 */ /* 0x000fea0003c00000 */
[----:B------:R-:W-:Y:S01]  /*3f30*/  VOTE.ANY P0, P0 ;  /* 0x0000000000ff7806 */ /* 0x000fe20000000100 */
[----:B------:R-:W-:-:S12]  /*3f40*/  ENDCOLLECTIVE ;  /* 0x000000000000791b */ /* 0x000fd80003800000 */
.L_x_39:
[----:B------:R-:W-:Y:S05]  /*3f50*/  BSYNC B1 ;  /* 0x0000000000017941 */ /* 0x000fea0003800000 */
.L_x_38:
[----:B------:R-:W-:Y:S05]  /*3f60*/  BRA `(.L_x_40) ;  /* 0xffffffd000287947 */ /* 0x000fea000383ffff */
.L_x_13:
[----:B------:R-:W-:Y:S01]  /*3f70*/  BSSY B1, `(.L_x_41) ;  /* 0x0000006000017945 */ /* 0x000fe20003800000 */
[----:B------:R-:W-:Y:S01]  /*3f80*/  PLOP3.LUT P0, PT, P0, PT, PT, 0x8, 0x80 ;  /* 0x000000000080781c */ /* 0x000fe2000070e170 */
[----:B------:R-:W-:-:S12]  /*3f90*/  IMAD.MOV.U32 R10, RZ, RZ, -0x1 ;  /* 0xffffffffff0a7424 */ /* 0x000fd800078e00ff */
[----:B------:R-:W-:Y:S05]  /*3fa0*/  WARPSYNC.COLLECTIVE R10, `(.L_x_42) ;  /* 0x000000000a087348 */ /* 0x000fea0003c00000 */
[----:B------:R-:W-:Y:S01]  /*3fb0*/  VOTE.ANY P0, P0 ;  /* 0x0000000000ff7806 */ /* 0x000fe20000000100 */
[----:B------:R-:W-:-:S12]  /*3fc0*/  ENDCOLLECTIVE ;  /* 0x000000000000791b */ /* 0x000fd80003800000 */
.L_x_42:
[----:B------:R-:W-:Y:S05]  /*3fd0*/  BSYNC B1 ;  /* 0x0000000000017941 */ /* 0x000fea0003800000 */
.L_x_41:
[----:B------:R-:W-:Y:S05]  /*3fe0*/  BRA `(.L_x_43) ;  /* 0xffffffd0002c7947 */ /* 0x000fea000383ffff */
.L_x_15:
[----:B------:R-:W0:Y:S01]  /*3ff0*/  S2R R8, SR_GEMASK ;  /* 0x0000000000087919 */ /* 0x000e220000003c00 */
[----:B------:R-:W-:Y:S01]  /*4000*/  BSSY B1, `(.L_x_44) ;  /* 0x0000006000017945 */ /* 0x000fe20003800000 */
[----:B------:R-:W-:Y:S01]  /*4010*/  PLOP3.LUT P2, PT, P0, PT, PT, 0x8, 0x80 ;  /* 0x000000000080781c */ /* 0x000fe2000074e170 */
[----:B------:R-:W-:-:S12]  /*4020*/  IMAD.MOV.U32 R10, RZ, RZ, -0x1 ;  /* 0xffffffffff0a7424 */ /* 0x000fd800078e00ff */
[----:B0-----:R-:W-:Y:S05]  /*4030*/  WARPSYNC.COLLECTIVE R10, `(.L_x_45) ;  /* 0x000000000a087348 */ /* 0x001fea0003c00000 */
[----:B------:R-:W-:Y:S01]  /*4040*/  VOTE.ANY R10, PT, P2 ;  /* 0x00000000000a7806 */ /* 0x000fe200010e0100 */
[----:B0-----:R-:W-:Y:S06]  /*4050*/  ENDCOLLECTIVE ;  /* 0x000000000000791b */ /* 0x001fec0003800000 */
.L_x_45:
[----:B------:R-:W-:Y:S05]  /*4060*/  BSYNC B1 ;  /* 0x0000000000017941 */ /* 0x000fea0003800000 */
.L_x_44:
[----:B------:R-:W-:Y:S01]  /*4070*/  LOP3.LUT R10, R10, 0x80000000, R8, 0xec, !PT ;  /* 0x800000000a0a7812 */ /* 0x000fe200078eec08 */
[----:B------:R-:W-:Y:S01]  /*4080*/  IMAD.MOV.U32 R14, RZ, RZ, 0x1 ;  /* 0x00000001ff0e7424 */ /* 0x000fe200078e00ff */
[----:B------:R-:W-:Y:S01]  /*4090*/  ISETP.NE.AND P0, PT, R12, 0x65, PT ;  /* 0x000000650c00780c */ /* 0x000fe20003f05270 */
[C---:B------:R-:W-:Y:S02]  /*40a0*/  VIADD R38, R37.reuse, 0x2 ;  /* 0x0000000225267836 */ /* 0x040fe40000000000 */
[C---:B------:R-:W-:Y:S02]  /*40b0*/  VIADD R11, R10.reuse, 0xffffffff ;  /* 0xffffffff0a0b7836 */ /* 0x040fe40000000000 */
[C---:B------:R-:W-:Y:S02]  /*40c0*/  VIADD R19, R37.reuse, 0x4 ;  /* 0x0000000425137836 */ /* 0x040fe40000000000 */
[----:B------:R-:W-:Y:S01]  /*40d0*/  VIADD R39, R37, 0x10 ;  /* 0x0000001025277836 */ /* 0x000fe20000000000 */
[----:B------:R-:W-:Y:S01]  /*40e0*/  LOP3.LUT R11, R10, R11, RZ, 0xc, !PT ;  /* 0x0000000b0a0b7212 */ /* 0x000fe200078e0cff */
[----:B------:R-:W-:-:S03]  /*40f0*/  IMAD.MOV.U32 R10, RZ, RZ, -0x1 ;  /* 0xffffffffff0a7424 */ /* 0x000fc600078e00ff */
[----:B------:R0:W1:Y:S04]  /*4100*/  POPC R15, R11 ;  /* 0x0000000b000f7309 */ /* 0x0000680000000000 */
[----:B01----:R-:W-:Y:S05]  /*4110*/  WARPSYNC.COLLECTIVE R10, `(.L_x_46) ;  /* 0x000000000a087348 */ /* 0x003fea0003c00000 */
[----:B-1----:R1:W2:Y:S02]  /*4120*/  SHFL.DOWN P2, R16, R13, R14, R15 ;  /* 0x0800000e0d107389 */ /* 0x0022a4000004000f */
[----:B012---:R-:W-:Y:S05]  /*4130*/  ENDCOLLECTIVE ;  /* 0x000000000000791b */ /* 0x007fea0003800000 */
.L_x_46:
[----:B------:R-:W-:Y:S01]  /*4140*/  IMAD.MOV.U32 R14, RZ, RZ, 0x2 ;  /* 0x00000002ff0e7424 */ /* 0x000fe200078e00ff */
[----:B------:R-:W-:-:S04]  /*4150*/  ISETP.GE.AND P2, PT, R37, R15, PT ;  /* 0x0000000f2500720c */ /* 0x000fc80003f46270 */
[----:B------:R-:W-:-:S05]  /*4160*/  SEL R16, R16, RZ, !P2 ;  /* 0x000000ff10107207 */ /* 0x000fca0005000000 */
[----:B------:R-:W-:-:S04]  /*4170*/  IMAD.IADD R36, R16, 0x1, R13 ;  /* 0x0000000110247824 */ /* 0x000fc800078e020d */
[----:B------:R-:W-:-:S07]  /*4180*/  IMAD.MOV.U32 R13, RZ, RZ, R36 ;  /* 0x000000ffff0d7224 */ /* 0x000fce00078e0024 */
[----:B------:R-:W-:Y:S05]  /*4190*/  WARPSYNC.COLLECTIVE R10, `(.L_x_47) ;  /* 0x000000000a087348 */ /* 0x000fea0003c00000 */
[----:B------:R0:W1:Y:S02]  /*41a0*/  SHFL.DOWN P2, R16, R13, R14, R15 ;  /* 0x0800000e0d107389 */ /* 0x000064000004000f */
[----:B01----:R-:W-:Y:S05]  /*41b0*/  ENDCOLLECTIVE ;  /* 0x000000000000791b */ /* 0x003fea0003800000 */
.L_x_47:
[----:B------:R-:W-:Y:S01]  /*41c0*/  IMAD.MOV.U32 R14, RZ, RZ, 0x4 ;  /* 0x00000004ff0e7424 */ /* 0x000fe200078e00ff */
[----:B------:R-:W-:-:S04]  /*41d0*/  ISETP.GT.AND P2, PT, R38, R15, PT ;  /* 0x0000000f2600720c */ /* 0x000fc80003f44270 */
[----:B------:R-:W-:-:S05]  /*41e0*/  SEL R11, R16, RZ, !P2 ;  /* 0x000000ff100b7207 */ /* 0x000fca0005000000 */
[----:B------:R-:W-:Y:S02]  /*41f0*/  IMAD.IADD R40, R36, 0x1, R11 ;  /* 0x0000000124287824 */ /* 0x000fe400078e020b */
[----:B------:R-:W-:Y:S02]  /*4200*/  VIADD R36, R37, 0x8 ;  /* 0x0000000825247836 */ /* 0x000fe40000000000 */
[----:B------:R-:W-:-:S07]  /*4210*/  IMAD.MOV.U32 R13, RZ, RZ, R40 ;  /* 0x000000ffff0d7224 */ /* 0x000fce00078e0028 */
[----:B------:R-:W-:Y:S05]  /*4220*/  WARPSYNC.COLLECTIVE R10, `(.L_x_48) ;  /* 0x000000000a087348 */ /* 0x000fea0003c00000 */
[----:B------:R0:W1:Y:S02]  /*4230*/  SHFL.DOWN P2, R16, R13, R14, R15 ;  /* 0x0800000e0d107389 */ /* 0x000064000004000f */
[----:B01----:R-:W-:Y:S05]  /*4240*/  ENDCOLLECTIVE ;  /* 0x000000000000791b */ /* 0x003fea0003800000 */
.L_x_48:
[----:B------:R-:W-:Y:S01]  /*4250*/  IMAD.MOV.U32 R14, RZ, RZ, 0x8 ;  /* 0x00000008ff0e7424 */ /* 0x000fe200078e00ff */
[----:B------:R-:W-:-:S04]  /*4260*/  ISETP.GT.AND P2, PT, R19, R15, PT ;  /* 0x0000000f1300720c */ /* 0x000fc80003f44270 */
[----:B------:R-:W-:-:S05]  /*4270*/  SEL R11, R16, RZ, !P2 ;  /* 0x000000ff100b7207 */ /* 0x000fca0005000000 */
[----:B------:R-:W-:-:S04]  /*4280*/  IMAD.IADD R42, R40, 0x1, R11 ;  /* 0x00000001282a7824 */ /* 0x000fc800078e020b */
[----:B------:R-:W-:-:S07]  /*4290*/  IMAD.MOV.U32 R13, RZ, RZ, R42 ;  /* 0x000000ffff0d7224 */ /* 0x000fce00078e002a */
[----:B------:R-:W-:Y:S05]  /*42a0*/  WARPSYNC.COLLECTIVE R10, `(.L_x_49) ;  /* 0x000000000a087348 */ /* 0x000fea0003c00000 */
[----:B------:R0:W1:Y:S02]  /*42b0*/  SHFL.DOWN P2, R16, R13, R14, R15 ;  /* 0x0800000e0d107389 */ /* 0x000064000004000f */
[----:B01----:R-:W-:Y:S05]  /*42c0*/  ENDCOLLECTIVE ;  /* 0x000000000000791b */ /* 0x003fea0003800000 */
.L_x_49:
        /* <DEDUP_REMOVED lines=8> */
.L_x_50:
[----:B------:R-:W-:Y:S05]  /*4350*/  WARPSYNC.COLLECTIVE R10, `(.L_x_51) ;  /* 0x000000000a087348 */ /* 0x000fea0003c00000 */
[----:B------:R-:W-:Y:S01]  /*4360*/  VOTE.ALL P0, P0 ;  /* 0x0000000000ff7806 */ /* 0x000fe20000000000 */
[----:B------:R-:W-:-:S12]  /*4370*/  ENDCOLLECTIVE ;  /* 0x000000000000791b */ /* 0x000fd80003800000 */
.L_x_51:
[----:B------:R-:W0:Y:S01]  /*4380*/  LDC.64 R12, c[0x0][0x390] ;  /* 0x0000e400ff0c7b82 */ /* 0x000e220000000a00 */
[----:B------:R-:W-:-:S04]  /*4390*/  ISETP.GT.AND P2, PT, R39, R15, PT ;  /* 0x0000000f2700720c */ /* 0x000fc80003f44270 */
[----:B------:R-:W-:-:S05]  /*43a0*/  SEL R16, R16, RZ, !P2 ;  /* 0x000000ff10107207 */ /* 0x000fca0005000000 */
[----:B------:R-:W-:Y:S01]  /*43b0*/  IMAD.IADD R40, R41, 0x1, R16 ;  /* 0x0000000129287824 */ /* 0x000fe200078e0210 */
[----:B0-----:R-:W-:-:S05]  /*43c0*/  IADD3 R42, P2, PT, R12, 0x100, RZ ;  /* 0x000001000c2a7810 */ /* 0x001fca0007f5e0ff */
[----:B------:R-:W-:Y:S01]  /*43d0*/  IMAD.X R43, RZ, RZ, R13, P2 ;  /* 0x000000ffff2b7224 */ /* 0x000fe200010e060d */
[----:B------:R-:W-:Y:S07]  /*43e0*/  BRA `(.L_x_52) ;  /* 0xffffffcc00c87947 */ /* 0x000fee000383ffff */
.L_x_17:
[----:B------:R-:W-:Y:S01]  /*43f0*/  BSSY B1, `(.L_x_53) ;  /* 0x0000006000017945 */ /* 0x000fe20003800000 */
[----:B------:R-:W-:Y:S01]  /*4400*/  PLOP3.LUT P0, PT, P0, PT, PT, 0x8, 0x80 ;  /* 0x000000000080781c */ /* 0x000fe2000070e170 */
[----:B------:R-:W-:-:S12]  /*4410*/  IMAD.MOV.U32 R10, RZ, RZ, -0x1 ;  /* 0xffffffffff0a7424 */ /* 0x000fd800078e00ff */
[----:B------:R-:W-:Y:S05]  /*4420*/  WARPSYNC.COLLECTIVE R10, `(.L_x_54) ;  /* 0x000000000a087348 */ /* 0x000fea0003c00000 */
[----:B------:R-:W-:Y:S01]  /*4430*/  VOTE.ANY P0, P0 ;  /* 0x0000000000ff7806 */ /* 0x000fe20000000100 */
[----:B------:R-:W-:-:S12]  /*4440*/  ENDCOLLECTIVE ;  /* 0x000000000000791b */ /* 0x000fd80003800000 */
.L_x_54:
[----:B------:R-:W-:Y:S05]  /*4450*/  BSYNC B1 ;  /* 0x0000000000017941 */ /* 0x000fea0003800000 */
.L_x_53:
[----:B------:R-:W-:Y:S05]  /*4460*/  BRA `(.L_x_55) ;  /* 0xffffffcc00d07947 */ /* 0x000fea000383ffff */
.L_x_19:
[----:B------:R-:W-:Y:S01]  /*4470*/  BSSY B1, `(.L_x_56) ;  /* 0x0000006000017945 */ /* 0x000fe20003800000 */
[----:B------:R-:W-:Y:S01]  /*4480*/  PLOP3.LUT P0, PT, P0, PT, PT, 0x8, 0x80 ;  /* 0x000000000080781c */ /* 0x000fe2000070e170 */
[----:B------:R-:W-:-:S12]  /*4490*/  IMAD.MOV.U32 R10, RZ, RZ, -0x1 ;  /* 0xffffffffff0a7424 */ /* 0x000fd800078e00ff */
[----:B------:R-:W-:Y:S05]  /*44a0*/  WARPSYNC.COLLECTIVE R10, `(.L_x_57) ;  /* 0x000000000a087348 */ /* 0x000fea0003c00000 */
[----:B------:R-:W-:Y:S01]  /*44b0*/  VOTE.ANY P0, P0 ;  /* 0x0000000000ff7806 */ /* 0x000fe20000000100 */
[----:B------:R-:W-:-:S12]  /*44c0*/  ENDCOLLECTIVE ;  /* 0x000000000000791b */ /* 0x000fd80003800000 */
.L_x_57:
[----:B------:R-:W-:Y:S05]  /*44d0*/  BSYNC B1 ;  /* 0x0000000000017941 */ /* 0x000fea0003800000 */
.L_x_56:
[----:B------:R-:W-:Y:S05]  /*44e0*/  BRA `(.L_x_58) ;  /* 0xffffffcc00d47947 */ /* 0x000fea000383ffff */
.L_x_21:
[----:B------:R-:W-:Y:S01]  /*44f0*/  BSSY B1, `(.L_x_59) ;  /* 0x0000006000017945 */ /* 0x000fe20003800000 */
[----:B------:R-:W-:Y:S01]  /*4500*/  PLOP3.LUT P2, PT, P0, PT, PT, 0x8, 0x80 ;  /* 0x000000000080781c */ /* 0x000fe2000074e170 */
[----:B------:R-:W-:-:S12]  /*4510*/  IMAD.MOV.U32 R10, RZ, RZ, -0x1 ;  /* 0xffffffffff0a7424 */ /* 0x000fd800078e00ff */
[----:B------:R-:W-:Y:S05]  /*4520*/  WARPSYNC.COLLECTIVE R10, `(.L_x_60) ;  /* 0x000000000a087348 */ /* 0x000fea0003c00000 */
[----:B------:R-:W-:Y:S01]  /*4530*/  VOTE.ANY R10, PT, P2 ;  /* 0x00000000000a7806 */ /* 0x000fe200010e0100 */
[----:B------:R-:W-:Y:S06]  /*4540*/  ENDCOLLECTIVE ;  /* 0x000000000000791b */ /* 0x000fec0003800000 */
.L_x_60:
[----:B------:R-:W-:Y:S05]  /*4550*/  BSYNC B1 ;  /* 0x0000000000017941 */ /* 0x000fea0003800000 */
.L_x_59:
[----:B------:R-:W-:Y:S01]  /*4560*/  LOP3.LUT R10, R10, 0x80000000, R8, 0xec, !PT ;  /* 0x800000000a0a7812 */ /* 0x000fe200078eec08 */
[----:B------:R-:W-:Y:S02]  /*4570*/  IMAD.MOV.U32 R14, RZ, RZ, 0x1 ;  /* 0x00000001ff0e7424 */ /* 0x000fe400078e00ff */
[----:B------:R-:W-:Y:S02]  /*4580*/  VIADD R18, R18, 0xffffffe0 ;  /* 0xffffffe012127836 */ /* 0x000fe40000000000 */
[----:B------:R-:W-:-:S05]  /*4590*/  VIADD R15, R10, 0xffffffff ;  /* 0xffffffff0a0f7836 */ /* 0x000fca0000000000 */
[----:B------:R-:W-:Y:S01]  /*45a0*/  LOP3.LUT R15, R10, R15, RZ, 0xc, !PT ;  /* 0x0000000f0a0f7212 */ /* 0x000fe200078e0cff */
[----:B------:R-:W-:-:S05]  /*45b0*/  IMAD.MOV.U32 R10, RZ, RZ, -0x1 ;  /* 0xffffffffff0a7424 */ /* 0x000fca00078e00ff */
[----:B------:R-:W0:Y:S02]  /*45c0*/  POPC R15, R15 ;  /* 0x0000000f000f7309 */ /* 0x000e240000000000 */
[----:B0-----:R-:W-:Y:S05]  /*45d0*/  WARPSYNC.COLLECTIVE R10, `(.L_x_61) ;  /* 0x000000000a087348 */ /* 0x001fea0003c00000 */
[----:B0-----:R0:W1:Y:S02]  /*45e0*/  SHFL.DOWN P2, R16, R13, R14, R15 ;  /* 0x0800000e0d107389 */ /* 0x001064000004000f */
[----:B01----:R-:W-:Y:S05]  /*45f0*/  ENDCOLLECTIVE ;  /* 0x000000000000791b */ /* 0x003fea0003800000 */
.L_x_61:
[----:B------:R-:W-:Y:S01]  /*4600*/  ISETP.GE.AND P0, PT, R37, R15, PT ;  /* 0x0000000f2500720c */ /* 0x000fe20003f06270 */
[----:B------:R-:W-:-:S03]  /*4610*/  IMAD.MOV.U32 R14, RZ, RZ, 0x2 ;  /* 0x00000002ff0e7424 */ /* 0x000fc600078e00ff */
[----:B------:R-:W-:Y:S02]  /*4620*/  SEL R16, R16, RZ, !P0 ;  /* 0x000000ff10107207 */ /* 0x000fe40004000000 */
[----:B------:R-:W-:-:S03]  /*4630*/  ISETP.GT.AND P0, PT, R38, R15, PT ;  /* 0x0000000f2600720c */ /* 0x000fc60003f04270 */
[----:B------:R-:W-:-:S04]  /*4640*/  IMAD.IADD R41, R16, 0x1, R13 ;  /* 0x0000000110297824 */ /* 0x000fc800078e020d */
[----:B------:R-:W-:-:S07]  /*4650*/  IMAD.MOV.U32 R13, RZ, RZ, R41 ;  /* 0x000000ffff0d7224 */ /* 0x000fce00078e0029 */
[----:B------:R-:W-:Y:S05]  /*4660*/  WARPSYNC.COLLECTIVE R10, `(.L_x_62) ;  /* 0x000000000a087348 */ /* 0x000fea0003c00000 */
[----:B------:R0:W1:Y:S02]  /*4670*/  SHFL.DOWN P2, R16, R13, R14, R15 ;  /* 0x0800000e0d107389 */ /* 0x000064000004000f */
[----:B01----:R-:W-:Y:S05]  /*4680*/  ENDCOLLECTIVE ;  /* 0x000000000000791b */ /* 0x003fea0003800000 */
.L_x_62:
[----:B------:R-:W-:Y:S01]  /*4690*/  IMAD.MOV.U32 R14, RZ, RZ, 0x4 ;  /* 0x00000004ff0e7424 */ /* 0x000fe200078e00ff */
[----:B------:R-:W-:Y:S02]  /*46a0*/  SEL R16, R16, RZ, !P0 ;  /* 0x000000ff10107207 */ /* 0x000fe40004000000 */
[----:B------:R-:W-:-:S03]  /*46b0*/  ISETP.GT.AND P0, PT, R19, R15, PT ;  /* 0x0000000f1300720c */ /* 0x000fc60003f04270 */
[----:B------:R-:W-:-:S04]  /*46c0*/  IMAD.IADD R41, R41, 0x1, R16 ;  /* 0x0000000129297824 */ /* 0x000fc800078e0210 */
[----:B------:R-:W-:-:S07]  /*46d0*/  IMAD.MOV.U32 R13, RZ, RZ, R41 ;  /* 0x000000ffff0d7224 */ /* 0x000fce00078e0029 */
[----:B------:R-:W-:Y:S05]  /*46e0*/  WARPSYNC.COLLECTIVE R10, `(.L_x_63) ;  /* 0x000000000a087348 */ /* 0x000fea0003c00000 */
[----:B------:R0:W1:Y:S02]  /*46f0*/  SHFL.DOWN P2, R16, R13, R14, R15 ;  /* 0x0800000e0d107389 */ /* 0x000064000004000f */
[----:B01----:R-:W-:Y:S05]  /*4700*/  ENDCOLLECTIVE ;  /* 0x000000000000791b */ /* 0x003fea0003800000 */
.L_x_63:
[----:B------:R-:W-:Y:S01]  /*4710*/  IMAD.MOV.U32 R14, RZ, RZ, 0x8 ;  /* 0x00000008ff0e7424 */ /* 0x000fe200078e00ff */
[----:B------:R-:W-:Y:S02]  /*4720*/  SEL R16, R16, RZ, !P0 ;  /* 0x000000ff10107207 */ /* 0x000fe40004000000 */
[----:B------:R-:W-:-:S03]  /*4730*/  ISETP.GT.AND P0, PT, R36, R15, PT ;  /* 0x0000000f2400720c */ /* 0x000fc60003f04270 */
[----:B------:R-:W-:-:S10]  /*4740*/  IMAD.IADD R13, R41, 0x1, R16 ;  /* 0x00000001290d7824 */ /* 0x000fd400078e0210 */
[----:B------:R-:W-:Y:S05]  /*4750*/  WARPSYNC.COLLECTIVE R10, `(.L_x_64) ;  /* 0x000000000a087348 */ /* 0x000fea0003c00000 */
[----:B------:R0:W1:Y:S02]  /*4760*/  SHFL.DOWN P2, R16, R13, R14, R15 ;  /* 0x0800000e0d107389 */ /* 0x000064000004000f */
[----:B01----:R-:W-:Y:S05]  /*4770*/  ENDCOLLECTIVE ;  /* 0x000000000000791b */ /* 0x003fea0003800000 */
.L_x_64:
        /* <DEDUP_REMOVED lines=8> */
.L_x_65:
[----:B------:R-:W-:Y:S02]  /*4800*/  SEL R16, R16, RZ, !P0 ;  /* 0x000000ff10107207 */ /* 0x000fe40004000000 */
[----:B------:R-:W-:Y:S02]  /*4810*/  ISETP.NE.AND P0, PT, R12, 0x65, PT ;  /* 0x000000650c00780c */ /* 0x000fe40003f05270 */
[----:B------:R-:W-:-:S11]  /*4820*/  IADD3 R40, PT, PT, R41, R16, R40 ;  /* 0x0000001029287210 */ /* 0x000fd60007ffe028 */
[----:B------:R-:W-:Y:S05]  /*4830*/  WARPSYNC.COLLECTIVE R10, `(.L_x_66) ;  /* 0x000000000a087348 */ /* 0x000fea0003c00000 */
[----:B------:R-:W-:Y:S01]  /*4840*/  VOTE.ALL P0, P0 ;  /* 0x0000000000ff7806 */ /* 0x000fe20000000000 */
[----:B------:R-:W-:-:S12]  /*4850*/  ENDCOLLECTIVE ;  /* 0x000000000000791b */ /* 0x000fd80003800000 */
.L_x_66:
[----:B------:R-:W-:Y:S05]  /*4860*/  BRA `(.L_x_67) ;  /* 0xffffffcc00747947 */ /* 0x000fea000383ffff */
.L_x_26:
[----:B------:R-:W-:Y:S01]  /*4870*/  BSSY B0, `(.L_x_68) ;  /* 0x0000006000007945 */ /* 0x000fe20003800000 */
[----:B------:R-:W-:Y:S01]  /*4880*/  PLOP3.LUT P0, PT, P0, PT, PT, 0x8, 0x80 ;  /* 0x000000000080781c */ /* 0x000fe2000070e170 */
[----:B------:R-:W-:-:S12]  /*4890*/  IMAD.MOV.U32 R10, RZ, RZ, -0x1 ;  /* 0xffffffffff0a7424 */ /* 0x000fd800078e00ff */
[----:B------:R-:W-:Y:S05]  /*48a0*/  WARPSYNC.COLLECTIVE R10, `(.L_x_69) ;  /* 0x000000000a087348 */ /* 0x000fea0003c00000 */
[----:B------:R-:W-:Y:S01]  /*48b0*/  VOTE.ANY P0, P0 ;  /* 0x0000000000ff7806 */ /* 0x000fe20000000100 */
[----:B------:R-:W-:-:S12]  /*48c0*/  ENDCOLLECTIVE ;  /* 0x000000000000791b */ /* 0x000fd80003800000 */
.L_x_69:
[----:B------:R-:W-:Y:S05]  /*48d0*/  BSYNC B0 ;  /* 0x0000000000007941 */ /* 0x000fea0003800000 */
.L_x_68:
[----:B------:R-:W-:Y:S05]  /*48e0*/  BRA `(.L_x_70) ;  /* 0xffffffe400807947 */ /* 0x000fea000383ffff */
.L_x_28:
[----:B------:R-:W-:Y:S01]  /*48f0*/  BSSY B0, `(.L_x_71) ;  /* 0x0000006000007945 */ /* 0x000fe20003800000 */
[----:B------:R-:W-:Y:S01]  /*4900*/  PLOP3.LUT P0, PT, P0, PT, PT, 0x8, 0x80 ;  /* 0x000000000080781c */ /* 0x000fe2000070e170 */
[----:B------:R-:W-:-:S12]  /*4910*/  IMAD.MOV.U32 R10, RZ, RZ, -0x1 ;  /* 0xffffffffff0a7424 */ /* 0x000fd800078e00ff */
[----:B------:R-:W-:Y:S05]  /*4920*/  WARPSYNC.COLLECTIVE R10, `(.L_x_72) ;  /* 0x000000000a087348 */ /* 0x000fea0003c00000 */
[----:B------:R-:W-:Y:S01]  /*4930*/  VOTE.ANY P0, P0 ;  /* 0x0000000000ff7806 */ /* 0x000fe20000000100 */
[----:B------:R-:W-:-:S12]  /*4940*/  ENDCOLLECTIVE ;  /* 0x000000000000791b */ /* 0x000fd80003800000 */
.L_x_72:
[----:B------:R-:W-:Y:S05]  /*4950*/  BSYNC B0 ;  /* 0x0000000000007941 */ /* 0x000fea0003800000 */
.L_x_71:
[----:B------:R-:W-:Y:S05]  /*4960*/  BRA `(.L_x_73) ;  /* 0xffffffe400847947 */ /* 0x000fea000383ffff */
.L_x_30:
[----:B------:R-:W0:Y:S01]  /*4970*/  S2R R19, SR_GEMASK ;  /* 0x0000000000137919 */ /* 0x000e220000003c00 */
[----:B------:R-:W-:Y:S01]  /*4980*/  BSSY B0, `(.L_x_74) ;  /* 0x0000007000007945 */ /* 0x000fe20003800000 */
[----:B------:R-:W-:Y:S01]  /*4990*/  ISETP.NE.AND P0, PT, R8, 0x65, PT ;  /* 0x000000650800780c */ /* 0x000fe20003f05270 */
[----:B------:R-:W-:Y:S01]  /*49a0*/  IMAD.MOV.U32 R10, RZ, RZ, -0x1 ;  /* 0xffffffffff0a7424 */ /* 0x000fe200078e00ff */
[----:B------:R-:W-:-:S13]  /*49b0*/  PLOP3.LUT P2, PT, P2, PT, PT, 0x8, 0x80 ;  /* 0x000000000080781c */ /* 0x000fda000174e170 */
[----:B0-----:R-:W-:Y:S05]  /*49c0*/  WARPSYNC.COLLECTIVE R10, `(.L_x_75) ;  /* 0x000000000a087348 */ /* 0x001fea0003c00000 */
[----:B------:R-:W-:Y:S01]  /*49d0*/  VOTE.ANY R10, PT, P2 ;  /* 0x00000000000a7806 */ /* 0x000fe200010e0100 */
[----:B0-----:R-:W-:Y:S06]  /*49e0*/  ENDCOLLECTIVE ;  /* 0x000000000000791b */ /* 0x001fec0003800000 */
.L_x_75:
[----:B------:R-:W-:Y:S05]  /*49f0*/  BSYNC B0 ;  /* 0x0000000000007941 */ /* 0x000fea0003800000 */
.L_x_74:
[----:B------:R-:W-:Y:S01]  /*4a00*/  LOP3.LUT R10, R10, 0x80000000, R19, 0xec, !PT ;  /* 0x800000000a0a7812 */ /* 0x000fe200078eec13 */
[----:B------:R-:W-:-:S04]  /*4a10*/  IMAD.MOV.U32 R14, RZ, RZ, 0x1 ;  /* 0x00000001ff0e7424 */ /* 0x000fc800078e00ff */
[----:B------:R-:W-:-:S05]  /*4a20*/  VIADD R13, R10, 0xffffffff ;  /* 0xffffffff0a0d7836 */ /* 0x000fca0000000000 */
[----:B------:R-:W-:Y:S01]  /*4a30*/  LOP3.LUT R8, R10, R13, RZ, 0xc, !PT ;  /* 0x0000000d0a087212 */ /* 0x000fe200078e0cff */
[----:B------:R-:W-:Y:S02]  /*4a40*/  IMAD.MOV.U32 R13, RZ, RZ, R9 ;  /* 0x000000ffff0d7224 */ /* 0x000fe400078e0009 */
[----:B------:R-:W-:Y:S01]  /*4a50*/  IMAD.MOV.U32 R10, RZ, RZ, -0x1 ;  /* 0xffffffffff0a7424 */ /* 0x000fe200078e00ff */
[----:B------:R0:W1:Y:S02]  /*4a60*/  POPC R15, R8 ;  /* 0x00000008000f7309 */ /* 0x0000640000000000 */
[----:B0-----:R-:W-:-:S07]  /*4a70*/  VIADD R8, R38, 0x4 ;  /* 0x0000000426087836 */ /* 0x001fce0000000000 */
[----:B-1----:R-:W-:Y:S05]  /*4a80*/  WARPSYNC.COLLECTIVE R10, `(.L_x_76) ;  /* 0x000000000a087348 */ /* 0x002fea0003c00000 */
[----:B-1----:R0:W1:Y:S02]  /*4a90*/  SHFL.DOWN P2, R16, R13, R14, R15 ;  /* 0x0800000e0d107389 */ /* 0x002064000004000f */
[----:B01----:R-:W-:Y:S05]  /*4aa0*/  ENDCOLLECTIVE ;  /* 0x000000000000791b */ /* 0x003fea0003800000 */
.L_x_76:
[----:B------:R-:W-:Y:S01]  /*4ab0*/  IMAD.MOV.U32 R14, RZ, RZ, 0x2 ;  /* 0x00000002ff0e7424 */ /* 0x000fe200078e00ff */
[----:B------:R-:W-:-:S04]  /*4ac0*/  ISETP.GE.AND P2, PT, R38, R15, PT ;  /* 0x0000000f2600720c */ /* 0x000fc80003f46270 */
[----:B------:R-:W-:Y:S01]  /*4ad0*/  SEL R12, R16, RZ, !P2 ;  /* 0x000000ff100c7207 */ /* 0x000fe20005000000 */
[----:B------:R-:W-:-:S04]  /*4ae0*/  VIADD R16, R38, 0x2 ;  /* 0x0000000226107836 */ /* 0x000fc80000000000 */
[----:B------:R-:W-:Y:S01]  /*4af0*/  IMAD.IADD R12, R12, 0x1, R9 ;  /* 0x000000010c0c7824 */ /* 0x000fe200078e0209 */
[----:B------:R-:W-:-:S03]  /*4b00*/  ISETP.GT.AND P3, PT, R16, R15, PT ;  /* 0x0000000f1000720c */ /* 0x000fc60003f64270 */
[----:B------:R-:W-:-:S10]  /*4b10*/  IMAD.MOV.U32 R13, RZ, RZ, R12 ;  /* 0x000000ffff0d7224 */ /* 0x000fd400078e000c */
[----:B------:R-:W-:Y:S05]  /*4b20*/  WARPSYNC.COLLECTIVE R10, `(.L_x_77) ;  /* 0x000000000a087348 */ /* 0x000fea0003c00000 */
[----:B------:R0:W1:Y:S02]  /*4b30*/  SHFL.DOWN P2, R16, R13, R14, R15 ;  /* 0x0800000e0d107389 */ /* 0x000064000004000f */
[----:B01----:R-:W-:Y:S05]  /*4b40*/  ENDCOLLECTIVE ;  /* 0x000000000000791b */ /* 0x003fea0003800000 */
.L_x_77:
[----:B------:R-:W-:Y:S01]  /*4b50*/  IMAD.MOV.U32 R14, RZ, RZ, 0x4 ;  /* 0x00000004ff0e7424 */ /* 0x000fe200078e00ff */
[----:B------:R-:W-:Y:S02]  /*4b60*/  SEL R9, R16, RZ, !P3 ;  /* 0x000000ff10097207 */ /* 0x000fe40005800000 */
[----:B------:R-:W-:Y:S01]  /*4b70*/  ISETP.GT.AND P3, PT, R8, R15, PT ;  /* 0x0000000f0800720c */ /* 0x000fe20003f64270 */
[----:B------:R-:W-:Y:S02]  /*4b80*/  VIADD R8, R38, 0x8 ;  /* 0x0000000826087836 */ /* 0x000fe40000000000 */
[----:B------:R-:W-:-:S04]  /*4b90*/  IMAD.IADD R40, R12, 0x1, R9 ;  /* 0x000000010c287824 */ /* 0x000fc800078e0209 */
[----:B------:R-:W-:-:S07]  /*4ba0*/  IMAD.MOV.U32 R13, RZ, RZ, R40 ;  /* 0x000000ffff0d7224 */ /* 0x000fce00078e0028 */
[----:B------:R-:W-:Y:S05]  /*4bb0*/  WARPSYNC.COLLECTIVE R10, `(.L_x_78) ;  /* 0x000000000a087348 */ /* 0x000fea0003c00000 */
[----:B------:R0:W1:Y:S02]  /*4bc0*/  SHFL.DOWN P2, R16, R13, R14, R15 ;  /* 0x0800000e0d107389 */ /* 0x000064000004000f */
[----:B01----:R-:W-:Y:S05]  /*4bd0*/  ENDCOLLECTIVE ;  /* 0x000000000000791b */ /* 0x003fea0003800000 */
.L_x_78:
        /* <DEDUP_REMOVED lines=9> */
.L_x_79:
[----:B------:R-:W-:Y:S01]  /*4c70*/  IMAD.MOV.U32 R14, RZ, RZ, 0x10 ;  /* 0x00000010ff0e7424 */ /* 0x000fe200078e00ff */
[----:B------:R-:W-:-:S05]  /*4c80*/  SEL R16, R16, RZ, !P3 ;  /* 0x000000ff10107207 */ /* 0x000fca0005800000 */
[----:B------:R-:W-:-:S04]  /*4c90*/  IMAD.IADD R44, R9, 0x1, R16 ;  /* 0x00000001092c7824 */ /* 0x000fc800078e0210 */
[----:B------:R-:W-:-:S07]  /*4ca0*/  IMAD.MOV.U32 R13, RZ, RZ, R44 ;  /* 0x000000ffff0d7224 */ /* 0x000fce00078e002c */
[----:B------:R-:W-:Y:S05]  /*4cb0*/  WARPSYNC.COLLECTIVE R10, `(.L_x_80) ;  /* 0x000000000a087348 */ /* 0x000fea0003c00000 */
[----:B------:R0:W1:Y:S02]  /*4cc0*/  SHFL.DOWN P2, R16, R13, R14, R15 ;  /* 0x0800000e0d107389 */ /* 0x000064000004000f */
[----:B01----:R-:W-:Y:S05]  /*4cd0*/  ENDCOLLECTIVE ;  /* 0x000000000000791b */ /* 0x003fea0003800000 */
.L_x_80:
[----:B------:R-:W-:Y:S05]  /*4ce0*/  WARPSYNC.COLLECTIVE R10, `(.L_x_81) ;  /* 0x000000000a087348 */ /* 0x000fea0003c00000 */
[----:B------:R-:W-:Y:S01]  /*4cf0*/  VOTE.ALL P0, P0 ;  /* 0x0000000000ff7806 */ /* 0x000fe20000000000 */
[----:B------:R-:W-:-:S12]  /*4d00*/  ENDCOLLECTIVE ;  /* 0x000000000000791b */ /* 0x000fd80003800000 */
.L_x_81:
[----:B------:R-:W-:-:S04]  /*4d10*/  ISETP.GT.AND P2, PT, R8, R15, PT ;  /* 0x0000000f0800720c */ /* 0x000fc80003f44270 */
[----:B------:R-:W-:-:S05]  /*4d20*/  SEL R9, R16, RZ, !P2 ;  /* 0x000000ff10097207 */ /* 0x000fca0005000000 */
[----:B------:R-:W-:Y:S02]  /*4d30*/  IMAD.IADD R12, R44, 0x1, R9 ;  /* 0x000000012c0c7824 */ /* 0x000fe400078e0209 */
[----:B------:R-:W0:Y:S02]  /*4d40*/  LDC.64 R8, c[0x0][0x390] ;  /* 0x0000e400ff087b82 */ /* 0x000e240000000a00 */
[----:B0-----:R-:W-:-:S05]  /*4d50*/  IADD3 R40, P2, PT, R8, 0x100, RZ ;  /* 0x0000010008287810 */ /* 0x001fca0007f5e0ff */
[----:B------:R-:W-:Y:S01]  /*4d60*/  IMAD.X R41, RZ, RZ, R9, P2 ;  /* 0x000000ffff297224 */ /* 0x000fe200010e0609 */
[----:B------:R-:W-:Y:S07]  /*4d70*/  BRA `(.L_x_82) ;  /* 0xffffffe4001c7947 */ /* 0x000fee000383ffff */
.L_x_32:
[----:B------:R-:W-:Y:S01]  /*4d80*/  BSSY B0, `(.L_x_83) ;  /* 0x0000006000007945 */ /* 0x000fe20003800000 */
[----:B------:R-:W-:Y:S01]  /*4d90*/  PLOP3.LUT P0, PT, P0, PT, PT, 0x8, 0x80 ;  /* 0x000000000080781c */ /* 0x000fe2000070e170 */
[----:B------:R-:W-:-:S12]  /*4da0*/  IMAD.MOV.U32 R10, RZ, RZ, -0x1 ;  /* 0xffffffffff0a7424 */ /* 0x000fd800078e00ff */
[----:B------:R-:W-:Y:S05]  /*4db0*/  WARPSYNC.COLLECTIVE R10, `(.L_x_84) ;  /* 0x000000000a087348 */ /* 0x000fea0003c00000 */
[----:B------:R-:W-:Y:S01]  /*4dc0*/  VOTE.ANY P0, P0 ;  /* 0x0000000000ff7806 */ /* 0x000fe20000000100 */
[----:B------:R-:W-:-:S12]  /*4dd0*/  ENDCOLLECTIVE ;  /* 0x000000000000791b */ /* 0x000fd80003800000 */
.L_x_84:
[----:B------:R-:W-:Y:S05]  /*4de0*/  BSYNC B0 ;  /* 0x0000000000007941 */ /* 0x000fea0003800000 */
.L_x_83:
[----:B------:R-:W-:Y:S05]  /*4df0*/  BRA `(.L_x_85) ;  /* 0xffffffe400247947 */ /* 0x000fea000383ffff */
.L_x_34:
[----:B------:R-:W-:Y:S01]  /*4e00*/  BSSY B0, `(.L_x_86) ;  /* 0x0000006000007945 */ /* 0x000fe20003800000 */
[----:B------:R-:W-:Y:S01]  /*4e10*/  PLOP3.LUT P0, PT, P0, PT, PT, 0x8, 0x80 ;  /* 0x000000000080781c */ /* 0x000fe2000070e170 */
[----:B------:R-:W-:-:S12]  /*4e20*/  IMAD.MOV.U32 R10, RZ, RZ, -0x1 ;  /* 0xffffffffff0a7424 */ /* 0x000fd800078e00ff */
[----:B------:R-:W-:Y:S05]  /*4e30*/  WARPSYNC.COLLECTIVE R10, `(.L_x_87) ;  /* 0x000000000a087348 */ /* 0x000fea0003c00000 */
[----:B------:R-:W-:Y:S01]  /*4e40*/  VOTE.ANY P0, P0 ;  /* 0x0000000000ff7806 */ /* 0x000fe20000000100 */
[----:B------:R-:W-:-:S12]  /*4e50*/  ENDCOLLECTIVE ;  /* 0x000000000000791b */ /* 0x000fd80003800000 */
.L_x_87:
[----:B------:R-:W-:Y:S05]  /*4e60*/  BSYNC B0 ;  /* 0x0000000000007941 */ /* 0x000fea0003800000 */
.L_x_86:
[----:B------:R-:W-:Y:S05]  /*4e70*/  BRA `(.L_x_88) ;  /* 0xffffffe400287947 */ /* 0x000fea000383ffff */
.L_x_36:
[----:B------:R-:W-:Y:S01]  /*4e80*/  BSSY B0, `(.L_x_89) ;  /* 0x0000006000007945 */ /* 0x000fe20003800000 */
[----:B------:R-:W-:Y:S01]  /*4e90*/  PLOP3.LUT P2, PT, P0, PT, PT, 0x8, 0x80 ;  /* 0x000000000080781c */ /* 0x000fe2000074e170 */
[----:B------:R-:W-:-:S12]  /*4ea0*/  IMAD.MOV.U32 R10, RZ, RZ, -0x1 ;  /* 0xffffffffff0a7424 */ /* 0x000fd800078e00ff */
[----:B------:R-:W-:Y:S05]  /*4eb0*/  WARPSYNC.COLLECTIVE R10, `(.L_x_90) ;  /* 0x000000000a087348 */ /* 0x000fea0003c00000 */
[----:B------:R-:W-:Y:S01]  /*4ec0*/  VOTE.ANY R10, PT, P2 ;  /* 0x00000000000a7806 */ /* 0x000fe200010e0100 */
[----:B------:R-:W-:Y:S06]  /*4ed0*/  ENDCOLLECTIVE ;  /* 0x000000000000791b */ /* 0x000fec0003800000 */
.L_x_90:
[----:B------:R-:W-:Y:S05]  /*4ee0*/  BSYNC B0 ;  /* 0x0000000000007941 */ /* 0x000fea0003800000 */
.L_x_89:
[----:B------:R-:W-:Y:S01]  /*4ef0*/  LOP3.LUT R10, R10, 0x80000000, R19, 0xec, !PT ;  /* 0x800000000a0a7812 */ /* 0x000fe200078eec13 */
[----:B------:R-:W-:Y:S02]  /*4f00*/  IMAD.MOV.U32 R14, RZ, RZ, 0x1 ;  /* 0x00000001ff0e7424 */ /* 0x000fe400078e00ff */
[----:B------:R-:W-:Y:S02]  /*4f10*/  VIADD R18, R18, 0xffffffe0 ;  /* 0xffffffe012127836 */ /* 0x000fe40000000000 */
[----:B------:R-:W-:-:S05]  /*4f20*/  VIADD R13, R10, 0xffffffff ;  /* 0xffffffff0a0d7836 */ /* 0x000fca0000000000 */
[----:B------:R-:W-:Y:S01]  /*4f30*/  LOP3.LUT R45, R10, R13, RZ, 0xc, !PT ;  /* 0x0000000d0a2d7212 */ /* 0x000fe200078e0cff */
[----:B------:R-:W-:Y:S02]  /*4f40*/  IMAD.MOV.U32 R13, RZ, RZ, R9 ;  /* 0x000000ffff0d7224 */ /* 0x000fe400078e0009 */
[----:B------:R-:W-:Y:S01]  /*4f50*/  IMAD.MOV.U32 R10, RZ, RZ, -0x1 ;  /* 0xffffffffff0a7424 */ /* 0x000fe200078e00ff */
[----:B------:R0:W1:Y:S06]  /*4f60*/  POPC R15, R45 ;  /* 0x0000002d000f7309 */ /* 0x00006c0000000000 */
[----:B01----:R-:W-:Y:S05]  /*4f70*/  WARPSYNC.COLLECTIVE R10, `(.L_x_91) ;  /* 0x000000000a087348 */ /* 0x003fea0003c00000 */
[----:B-1----:R1:W2:Y:S02]  /*4f80*/  SHFL.DOWN P2, R16, R13, R14, R15 ;  /* 0x0800000e0d107389 */ /* 0x0022a4000004000f */
[----:B012---:R-:W-:Y:S05]  /*4f90*/  ENDCOLLECTIVE ;  /* 0x000000000000791b */ /* 0x007fea0003800000 */
.L_x_91:
[----:B------:R-:W-:Y:S01]  /*4fa0*/  ISETP.GE.AND P0, PT, R38, R15, PT ;  /* 0x0000000f2600720c */ /* 0x000fe20003f06270 */
[----:B------:R-:W-:-:S03]  /*4fb0*/  IMAD.MOV.U32 R14, RZ, RZ, 0x2 ;  /* 0x00000002ff0e7424 */ /* 0x000fc600078e00ff */
[----:B------:R-:W-:-:S05]  /*4fc0*/  SEL R16, R16, RZ, !P0 ;  /* 0x000000ff10107207 */ /* 0x000fca0004000000 */
[----:B------:R-:W-:Y:S02]  /*4fd0*/  IMAD.IADD R44, R16, 0x1, R9 ;  /* 0x00000001102c7824 */ /* 0x000fe400078e0209 */
[----:B------:R-:W-:Y:S02]  /*4fe0*/  VIADD R16, R38, 0x2 ;  /* 0x0000000226107836 */ /* 0x000fe40000000000 */
[----:B------:R-:W-:-:S03]  /*4ff0*/  IMAD.MOV.U32 R13, RZ, RZ, R44 ;  /* 0x000000ffff0d7224 */ /* 0x000fc600078e002c */
[----:B------:R-:W-:-:S13]  /*5000*/  ISETP.GT.AND P0, PT, R16, R15, PT ;  /* 0x0000000f1000720c */ /* 0x000fda0003f04270 */
[----:B------:R-:W-:Y:S05]  /*5010*/  WARPSYNC.COLLECTIVE R10, `(.L_x_92) ;  /* 0x000000000a087348 */ /* 0x000fea0003c00000 */
[----:B------:R0:W1:Y:S02]  /*5020*/  SHFL.DOWN P2, R16, R13, R14, R15 ;  /* 0x0800000e0d107389 */ /* 0x000064000004000f */
[----:B01----:R-:W-:Y:S05]  /*5030*/  ENDCOLLECTIVE ;  /* 0x000000000000791b */ /* 0x003fea0003800000 */
.L_x_92:
[----:B------:R-:W-:Y:S01]  /*5040*/  IMAD.MOV.U32 R14, RZ, RZ, 0x4 ;  /* 0x00000004ff0e7424 */ /* 0x000fe200078e00ff */
        /* <DEDUP_REMOVED lines=8> */
.L_x_93:
[----:B------:R-:W-:Y:S01]  /*50d0*/  IMAD.MOV.U32 R14, RZ, RZ, 0x8 ;  /* 0x00000008ff0e7424 */ /* 0x000fe200078e00ff */
        /* <DEDUP_REMOVED lines=8> */
.L_x_94:
        /* <DEDUP_REMOVED lines=9> */
.L_x_95:
[----:B------:R-:W-:Y:S02]  /*51f0*/  SEL R9, R16, RZ, !P0 ;  /* 0x000000ff10097207 */ /* 0x000fe40004000000 */
[----:B------:R-:W-:Y:S02]  /*5200*/  ISETP.NE.AND P0, PT, R8, 0x65, PT ;  /* 0x000000650800780c */ /* 0x000fe40003f05270 */
[----:B------:R-:W-:-:S11]  /*5210*/  IADD3 R12, PT, PT, R44, R9, R12 ;  /* 0x000000092c0c7210 */ /* 0x000fd60007ffe00c */
[----:B------:R-:W-:Y:S05]  /*5220*/  WARPSYNC.COLLECTIVE R10, `(.L_x_96) ;  /* 0x000000000a087348 */ /* 0x000fea0003c00000 */
[----:B------:R-:W-:Y:S01]  /*5230*/  VOTE.ALL P0, P0 ;  /* 0x0000000000ff7806 */ /* 0x000fe20000000000 */
[----:B------:R-:W-:-:S12]  /*5240*/  ENDCOLLECTIVE ;  /* 0x000000000000791b */ /* 0x000fd80003800000 */
.L_x_96:
[----:B------:R-:W-:Y:S05]  /*5250*/  BRA `(.L_x_97) ;  /* 0xffffffe000c07947 */ /* 0x000fea000383ffff */
.L_x_98:
        /* <DEDUP_REMOVED lines=10> */
.L_x_212:


//--------------------- .text._ZN3cub18CUB_300001_SM_10006detail4scan16DeviceScanKernelINS2_10policy_hubIiiijN4cuda3std3__44plusIvEEE10Policy1000EN6thrust24THRUST_300001_SM_1000_NS6detail15normal_iteratorINSD_10device_ptrIiEEEESI_NS0_13ScanTileStateIiLb1EEES9_NS1_10InputValueIiPiEEjiLb0EiEEvT0_T1_T2_iT3_T4_T5_ --------------------------
	.section	.text._ZN3cub18CUB_300001_SM_10006detail4scan16DeviceScanKernelINS2_10policy_hubIiiijN4cuda3std3__44plusIvEEE10Policy1000EN6thrust24THRUST_300001_SM_1000_NS6detail15normal_iteratorINSD_10device_ptrIiEEEESI_NS0_13ScanTileStateIiLb1EEES9_NS1_10InputValueIiPiEEjiLb0EiEEvT0_T1_T2_iT3_T4_T5_,"ax",@progbits
	.align	128
        .global         _ZN3cub18CUB_300001_SM_10006detail4scan16DeviceScanKernelINS2_10policy_hubIiiijN4cuda3std3__44plusIvEEE10Policy1000EN6thrust24THRUST_300001_SM_1000_NS6detail15normal_iteratorINSD_10device_ptrIiEEEESI_NS0_13ScanTileStateIiLb1EEES9_NS1_10InputValueIiPiEEjiLb0EiEEvT0_T1_T2_iT3_T4_T5_
        .type           _ZN3cub18CUB_300001_SM_10006detail4scan16DeviceScanKernelINS2_10policy_hubIiiijN4cuda3std3__44plusIvEEE10Policy1000EN6thrust24THRUST_300001_SM_1000_NS6detail15normal_iteratorINSD_10device_ptrIiEEEESI_NS0_13ScanTileStateIiLb1EEES9_NS1_10InputValueIiPiEEjiLb0EiEEvT0_T1_T2_iT3_T4_T5_,@function
        .size           _ZN3cub18CUB_300001_SM_10006detail4scan16DeviceScanKernelINS2_10policy_hubIiiijN4cuda3std3__44plusIvEEE10Policy1000EN6thrust24THRUST_300001_SM_1000_NS6detail15normal_iteratorINSD_10device_ptrIiEEEESI_NS0_13ScanTileStateIiLb1EEES9_NS1_10InputValueIiPiEEjiLb0EiEEvT0_T1_T2_iT3_T4_T5_,(.L_x_213 - _ZN3cub18CUB_300001_SM_10006detail4scan16DeviceScanKernelINS2_10policy_hubIiiijN4cuda3std3__44plusIvEEE10Policy1000EN6thrust24THRUST_300001_SM_1000_NS6detail15normal_iteratorINSD_10device_ptrIiEEEESI_NS0_13ScanTileStateIiLb1EEES9_NS1_10InputValueIiPiEEjiLb0EiEEvT0_T1_T2_iT3_T4_T5_)
        .other          _ZN3cub18CUB_300001_SM_10006detail4scan16DeviceScanKernelINS2_10policy_hubIiiijN4cuda3std3__44plusIvEEE10Policy1000EN6thrust24THRUST_300001_SM_1000_NS6detail15normal_iteratorINSD_10device_ptrIiEEEESI_NS0_13ScanTileStateIiLb1EEES9_NS1_10InputValueIiPiEEjiLb0EiEEvT0_T1_T2_iT3_T4_T5_,@"STO_CUDA_ENTRY STV_DEFAULT"
_ZN3cub18CUB_300001_SM_10006detail4scan16DeviceScanKernelINS2_10policy_hubIiiijN4cuda3std3__44plusIvEEE10Policy1000EN6thrust24THRUST_300001_SM_1000_NS6detail15normal_iteratorINSD_10device_ptrIiEEEESI_NS0_13ScanTileStateIiLb1EEES9_NS1_10InputValueIiPiEEjiLb0EiEEvT0_T1_T2_iT3_T4_T5_:
.text._ZN3cub18CUB_300001_SM_10006detail4scan16DeviceScanKernelINS2_10policy_hubIiiijN4cuda3std3__44plusIvEEE10Policy1000EN6thrust24THRUST_300001_SM_1000_NS6detail15normal_iteratorINSD_10device_ptrIiEEEESI_NS0_13ScanTileStateIiLb1EEES9_NS1_10InputValueIiPiEEjiLb0EiEEvT0_T1_T2_iT3_T4_T5_:
[----:B------:R-:W-:Y:S01]  /*0000*/  LDC R1, c[0x0][0x37c] ;  /* 0x0000df00ff017b82 */ /* 0x000fe20000000800 */
[----:B------:R-:W0:Y:S07]  /*0010*/  LDCU UR4, c[0x0][0x3a0] ;  /* 0x00007400ff0477ac */ /* 0x000e2e0008000800 */
[----:B------:R-:W1:Y:S01]  /*0020*/  LDC R42, c[0x0][0x398] ;  /* 0x0000e600ff2a7b82 */ /* 0x000e620000000800 */
[----:B------:R-:W2:Y:S01]  /*0030*/  LDCU.64 UR8, c[0x0][0x358] ;  /* 0x00006b00ff0877ac */ /* 0x000ea20008000a00 */
[----:B------:R-:W3:Y:S01]  /*0040*/  LDCU UR5, c[0x0][0x3b0] ;  /* 0x00007600ff0577ac */ /* 0x000ee20008000800 */
[----:B0-----:R-:W-:-:S06]  /*0050*/  UPRMT UR4, UR4, 0x7770, URZ ;  /* 0x0000777004047896 */ /* 0x001fcc00080000ff */
[----:B------:R-:W-:-:S13]  /*0060*/  ISETP.NE.AND P0, PT, RZ, UR4, PT ;  /* 0x00000004ff007c0c */ /* 0x000fda000bf05270 */
[----:B------:R-:W2:Y:S02]  /*0070*/  @P0 LDC.64 R2, c[0x0][0x3a8] ;  /* 0x0000ea00ff020b82 */ /* 0x000ea40000000a00 */
[----:B--2---:R0:W5:Y:S06]  /*0080*/  @P0 LDG.E R44, desc[UR8][R2.64] ;  /* 0x00000008022c0981 */ /* 0x00416c000c1e1900 */
[----:B------:R-:W1:Y:S02]  /*0090*/  S2UR UR4, SR_CTAID.X ;  /* 0x00000000000479c3 */ /* 0x000e640000002500 */
[----:B-1----:R-:W-:-:S04]  /*00a0*/  VIADD R42, R42, UR4 ;  /* 0x000000042a2a7c36 */ /* 0x002fc80008000000 */
[----:B------:R-:W-:-:S05]  /*00b0*/  IMAD R7, R42, 0x2100, RZ ;  /* 0x000021002a077824 */ /* 0x000fca00078e02ff */
[----:B---3--:R-:W-:Y:S01]  /*00c0*/  IADD3 R0, PT, PT, -R7, UR5, RZ ;  /* 0x0000000507007c10 */ /* 0x008fe2000fffe1ff */
[----:B------:R-:W1:Y:S03]  /*00d0*/  @!P0 LDC R44, c[0x0][0x3a8] ;  /* 0x0000ea00ff2c8b82 */ /* 0x000e660000000800 */
[----:B------:R-:W-:-:S13]  /*00e0*/  ISETP.GE.U32.AND P0, PT, R0, 0x2101, PT ;  /* 0x000021010000780c */ /* 0x000fda0003f06070 */
[----:B0-----:R-:W-:Y:S05]  /*00f0*/  @!P0 BRA `(.L_x_99) ;  /* 0x0000001c00ac8947 */ /* 0x001fea0003800000 */
[----:B------:R-:W0:Y:S01]  /*0100*/  S2R R16, SR_TID.X ;  /* 0x0000000000107919 */ /* 0x000e220000002100 */
[----:B------:R-:W2:Y:S01]  /*0110*/  LDCU.64 UR4, c[0x0][0x380] ;  /* 0x00007000ff0477ac */ /* 0x000ea20008000a00 */
[C---:B0-----:R-:W-:Y:S02]  /*0120*/  LOP3.LUT R0, R16.reuse, 0x1f, RZ, 0xc0, !PT ;  /* 0x0000001f10007812 */ /* 0x041fe400078ec0ff */
[----:B------:R-:W-:-:S05]  /*0130*/  LOP3.LUT R3, R16, 0x3e0, RZ, 0xc0, !PT ;  /* 0x000003e010037812 */ /* 0x000fca00078ec0ff */
[----:B------:R-:W-:-:S05]  /*0140*/  IMAD R0, R3, 0x16, R0 ;  /* 0x0000001603007824 */ /* 0x000fca00078e0200 */
[----:B------:R-:W-:-:S05]  /*0150*/  IADD3 R0, P0, PT, R7, R0, RZ ;  /* 0x0000000007007210 */ /* 0x000fca0007f1e0ff */
[----:B------:R-:W-:Y:S02]  /*0160*/  IMAD.X R3, RZ, RZ, RZ, P0 ;  /* 0x000000ffff037224 */ /* 0x000fe400000e06ff */
        /* <DEDUP_REMOVED lines=30> */
[----:B------:R-:W-:Y:S01]  /*0350*/  ISETP.NE.AND P0, PT, R42, RZ, PT ;  /* 0x000000ff2a00720c */ /* 0x000fe20003f05270 */
        /* <DEDUP_REMOVED lines=28> */
[----:B------:R0:W1:Y:S04]  /*0520*/  LDS.64 R36, [R27] ;  /* 0x000000001b247984 */ /* 0x0000680000000a00 */
[----:B------:R0:W2:Y:S04]  /*0530*/  LDS.64 R34, [R27+0x8] ;  /* 0x000008001b227984 */ /* 0x0000a80000000a00 */
[----:B------:R0:W3:Y:S04]  /*0540*/  LDS.64 R32, [R27+0x10] ;  /* 0x000010001b207984 */ /* 0x0000e80000000a00 */
[----:B------:R0:W4:Y:S04]  /*0550*/  LDS.64 R18, [R27+0x18] ;  /* 0x000018001b127984 */ /* 0x0001280000000a00 */
[----:B------:R0:W0:Y:S04]  /*0560*/  LDS.64 R14, [R27+0x20] ;  /* 0x000020001b0e7984 */ /* 0x0000280000000a00 */
[----:B------:R0:W0:Y:S04]  /*0570*/  LDS.64 R12, [R27+0x28] ;  /* 0x000028001b0c7984 */ /* 0x0000280000000a00 */
[----:B------:R0:W0:Y:S04]  /*0580*/  LDS.64 R10, [R27+0x30] ;  /* 0x000030001b0a7984 */ /* 0x0000280000000a00 */
[----:B------:R0:W0:Y:S04]  /*0590*/  LDS.64 R8, [R27+0x38] ;  /* 0x000038001b087984 */ /* 0x0000280000000a00 */
[----:B------:R0:W0:Y:S04]  /*05a0*/  LDS.64 R6, [R27+0x40] ;  /* 0x000040001b067984 */ /* 0x0000280000000a00 */
[----:B------:R0:W0:Y:S04]  /*05b0*/  LDS.64 R4, [R27+0x48] ;  /* 0x000048001b047984 */ /* 0x0000280000000a00 */
[----:B------:R0:W0:Y:S01]  /*05c0*/  LDS.64 R2, [R27+0x50] ;  /* 0x000050001b027984 */ /* 0x0000220000000a00 */
[----:B------:R-:W-:Y:S06]  /*05d0*/  BAR.SYNC.DEFER_BLOCKING 0x0 ;  /* 0x0000000000007b1d */ /* 0x000fec0000010000 */
[----:B-1----:R-:W-:Y:S05]  /*05e0*/  @P0 BRA `(.L_x_101) ;  /* 0x00000004001c0947 */ /* 0x002fea0003800000 */
[----:B0-2---:R-:W-:Y:S02]  /*05f0*/  IADD3 R17, PT, PT, R34, R37, R36 ;  /* 0x0000002522117210 */ /* 0x005fe40007ffe024 */
[C---:B------:R-:W-:Y:S02]  /*0600*/  ISETP.NE.AND P1, PT, R39.reuse, 0x1f, PT ;  /* 0x0000001f2700780c */ /* 0x040fe40003f25270 */
[----:B---3--:R-:W-:Y:S02]  /*0610*/  IADD3 R17, PT, PT, R32, R35, R17 ;  /* 0x0000002320117210 */ /* 0x008fe40007ffe011 */
[----:B------:R-:W-:Y:S02]  /*0620*/  ISETP.NE.AND P2, PT, R39, RZ, PT ;  /* 0x000000ff2700720c */ /* 0x000fe40003f45270 */
[----:B----4-:R-:W-:-:S04]  /*0630*/  IADD3 R17, PT, PT, R18, R33, R17 ;  /* 0x0000002112117210 */ /* 0x010fc80007ffe011 */
[----:B------:R-:W-:-:S03]  /*0640*/  IADD3 R17, PT, PT, R14, R19, R17 ;  /* 0x000000130e117210 */ /* 0x000fc60007ffe011 */
[----:B------:R-:W-:Y:S02]  /*0650*/  @!P1 LEA R43, R40, UR4, 0x2 ;  /* 0x00000004282b9c11 */ /* 0x000fe4000f8e10ff */
[----:B------:R-:W-:-:S04]  /*0660*/  IADD3 R17, PT, PT, R12, R15, R17 ;  /* 0x0000000f0c117210 */ /* 0x000fc80007ffe011 */
[----:B------:R-:W-:-:S04]  /*0670*/  IADD3 R17, PT, PT, R10, R13, R17 ;  /* 0x0000000d0a117210 */ /* 0x000fc80007ffe011 */
[----:B------:R-:W-:-:S04]  /*0680*/  IADD3 R17, PT, PT, R8, R11, R17 ;  /* 0x0000000b08117210 */ /* 0x000fc80007ffe011 */
[----:B------:R-:W-:-:S04]  /*0690*/  IADD3 R17, PT, PT, R6, R9, R17 ;  /* 0x0000000906117210 */ /* 0x000fc80007ffe011 */
[----:B------:R-:W-:-:S04]  /*06a0*/  IADD3 R17, PT, PT, R4, R7, R17 ;  /* 0x0000000704117210 */ /* 0x000fc80007ffe011 */
[----:B------:R-:W-:-:S05]  /*06b0*/  IADD3 R20, PT, PT, R2, R5, R17 ;  /* 0x0000000502147210 */ /* 0x000fca0007ffe011 */
[----:B------:R-:W-:-:S05]  /*06c0*/  IMAD.IADD R3, R3, 0x1, R20 ;  /* 0x0000000103037824 */ /* 0x000fca00078e0214 */
        /* <DEDUP_REMOVED lines=37> */
[----:B------:R-:W-:Y:S02]  /*0920*/  SEL R20, R26, R20, !P0 ;  /* 0x000000141a147207 */ /* 0x000fe40004000000 */
[----:B------:R-:W-:-:S04]  /*0930*/  ISETP.NE.AND P0, PT, R40, 0x8, PT ;  /* 0x000000082800780c */ /* 0x000fc80003f05270 */
[----:B------:R-:W-:Y:S02]  /*0940*/  SEL R20, R27, R20, !P0 ;  /* 0x000000141b147207 */ /* 0x000fe40004000000 */
[----:B------:R-:W-:Y:S02]  /*0950*/  ISETP.NE.AND P0, PT, R40, 0xa, PT ;  /* 0x0000000a2800780c */ /* 0x000fe40003f05270 */
[----:B------:R-:W-:Y:S02]  /*0960*/  SEL R20, R28, R20, !P1 ;  /* 0x000000141c147207 */ /* 0x000fe40004800000 */
[----:B------:R-:W-:Y:S02]  /*0970*/  ISETP.NE.AND P1, PT, R40, 0xb, PT ;  /* 0x0000000b2800780c */ /* 0x000fe40003f25270 */
[----:B------:R-:W-:Y:S01]  /*0980*/  SEL R20, R29, R20, !P0 ;  /* 0x000000141d147207 */ /* 0x000fe20004000000 */
[----:B------:R-:W-:Y:S01]  /*0990*/  IMAD.IADD R29, R30, 0x1, R29 ;  /* 0x000000011e1d7824 */ /* 0x000fe200078e021d */
[----:B------:R-:W-:-:S04]  /*09a0*/  ISETP.GE.U32.AND P0, PT, R16, 0x20, PT ;  /* 0x000000201000780c */ /* 0x000fc80003f06070 */
[----:B------:R-:W-:Y:S02]  /*09b0*/  SEL R20, R29, R20, !P1 ;  /* 0x000000141d147207 */ /* 0x000fe40004800000 */
[----:B------:R-:W-:Y:S02]  /*09c0*/  ISETP.NE.AND P1, PT, R16, RZ, PT ;  /* 0x000000ff1000720c */ /* 0x000fe40003f25270 */
[----:B------:R-:W-:Y:S02]  /*09d0*/  SEL R16, R3, RZ, P2 ;  /* 0x000000ff03107207 */ /* 0x000fe40001000000 */
[----:B------:R-:W-:Y:S02]  /*09e0*/  SEL R3, R20, RZ, P0 ;  /* 0x000000ff14037207 */ /* 0x000fe40000000000 */
[--C-:B-----5:R-:W-:Y:S02]  /*09f0*/  IADD3 R31, PT, PT, R29, R31, R44.reuse ;  /* 0x0000001f1d1f7210 */ /* 0x120fe40007ffe02c */
[----:B------:R-:W-:-:S05]  /*0a00*/  IADD3 R44, PT, PT, R3, R16, R44 ;  /* 0x00000010032c7210 */ /* 0x000fca0007ffe02c */
[----:B------:R-:W-:Y:S05]  /*0a10*/  @P1 BRA `(.L_x_102) ;  /* 0x0000000c00f41947 */ /* 0x000fea0003800000 */
[----:B------:R-:W0:Y:S01]  /*0a20*/  LDC.64 R16, c[0x0][0x390] ;  /* 0x0000e400ff107b82 */ /* 0x000e220000000a00 */
[----:B------:R-:W-:-:S05]  /*0a30*/  IMAD.MOV.U32 R30, RZ, RZ, 0x65 ;  /* 0x00000065ff1e7424 */ /* 0x000fca00078e00ff */
[----:B0-----:R0:W-:Y:S01]  /*0a40*/  ST.E.64.STRONG.GPU desc[UR8][R16.64+0x100], R30 ;  /* 0x0001001e10007985 */ /* 0x0011e2000c10fb08 */
[----:B------:R-:W-:Y:S05]  /*0a50*/  BRA `(.L_x_102) ;  /* 0x0000000c00e47947 */ /* 0x000fea0003800000 */
.L_x_101:
        /* <DEDUP_REMOVED lines=57> */
[----:B------:R-:W-:Y:S02]  /*0df0*/  ISETP.NE.AND P0, PT, R40, 0xa, PT ;  /* 0x0000000a2800780c */ /* 0x000fe40003f05270 */
[----:B------:R-:W-:Y:S02]  /*0e00*/  SEL R20, R28, R20, !P1 ;  /* 0x000000141c147207 */ /* 0x000fe40004800000 */
[----:B------:R-:W-:Y:S02]  /*0e10*/  ISETP.NE.AND P1, PT, R40, 0xb, PT ;  /* 0x0000000b2800780c */ /* 0x000fe40003f25270 */
[----:B------:R-:W-:Y:S02]  /*0e20*/  SEL R20, R29, R20, !P0 ;  /* 0x000000141d147207 */ /* 0x000fe40004000000 */
[----:B------:R-:W-:-:S02]  /*0e30*/  ISETP.GT.U32.AND P0, PT, R16, 0x1f, PT ;  /* 0x0000001f1000780c */ /* 0x000fc40003f04070 */
[----:B------:R-:W-:Y:S02]  /*0e40*/  SEL R20, R30, R20, !P1 ;  /* 0x000000141e147207 */ /* 0x000fe40004800000 */
[----:B------:R-:W-:-:S03]  /*0e50*/  ISETP.GE.U32.AND P1, PT, R16, 0x20, PT ;  /* 0x000000201000780c */ /* 0x000fc60003f26070 */
[----:B------:R-:W-:-:S05]  /*0e60*/  IMAD.IADD R20, R20, 0x1, R17 ;  /* 0x0000000114147824 */ /* 0x000fca00078e0211 */
[----:B------:R-:W-:Y:S01]  /*0e70*/  SEL R23, R3, R20, !P1 ;  /* 0x0000001403177207 */ /* 0x000fe20004800000 */
[----:B------:R-:W-:Y:S06]  /*0e80*/  @P0 BRA `(.L_x_103) ;  /* 0x0000000800b00947 */ /* 0x000fec0003800000 */
[----:B------:R-:W0:Y:S01]  /*0e90*/  LDC.64 R20, c[0x0][0x390] ;  /* 0x0000e400ff147b82 */ /* 0x000e220000000a00 */
[----:B------:R-:W-:Y:S02]  /*0ea0*/  ISETP.NE.AND P1, PT, R16, RZ, PT ;  /* 0x000000ff1000720c */ /* 0x000fe40003f25270 */
[----:B------:R-:W-:-:S05]  /*0eb0*/  LOP3.LUT R3, RZ, R16, RZ, 0x33, !PT ;  /* 0x00000010ff037212 */ /* 0x000fca00078e33ff */
[----:B------:R-:W-:-:S06]  /*0ec0*/  IMAD.IADD R40, R42, 0x1, R3 ;  /* 0x000000012a287824 */ /* 0x000fcc00078e0203 */
        /* <DEDUP_REMOVED lines=11> */
.L_x_133:
[----:B------:R-:W-:Y:S05]  /*0f80*/  @!P0 BRA `(.L_x_105) ;  /* 0x0000000000748947 */ /* 0x000fea0003800000 */
[----:B------:R-:W-:-:S07]  /*0f90*/  IMAD.MOV.U32 R3, RZ, RZ, 0x3b8 ;  /* 0x000003b8ff037424 */ /* 0x000fce00078e00ff */
.L_x_107:
[----:B------:R-:W-:Y:S02]  /*0fa0*/  VIADD R27, R3, 0x1 ;  /* 0x00000001031b7836 */ /* 0x000fe40000000000 */
[----:B------:R-:W-:Y:S02]  /*0fb0*/  IMAD R42, R42, 0x41a7, RZ ;  /* 0x000041a72a2a7824 */ /* 0x000fe400078e02ff */
[----:B------:R-:W0:Y:S01]  /*0fc0*/  I2F.U32.RP R22, R27 ;  /* 0x0000001b00167306 */ /* 0x000e220000209000 */
[----:B------:R-:W-:Y:S01]  /*0fd0*/  IMAD.MOV R29, RZ, RZ, -R27 ;  /* 0x000000ffff1d7224 */ /* 0x000fe200078e0a1b */
[----:B------:R-:W-:Y:S02]  /*0fe0*/  ISETP.NE.U32.AND P2, PT, R27, RZ, PT ;  /* 0x000000ff1b00720c */ /* 0x000fe40003f45070 */
[----:B------:R-:W-:-:S04]  /*0ff0*/  LOP3.LUT R42, R42, 0x7fffffff, RZ, 0xc0, !PT ;  /* 0x7fffffff2a2a7812 */ /* 0x000fc800078ec0ff */
[----:B0-----:R-:W0:Y:S02]  /*1000*/  MUFU.RCP R22, R22 ;  /* 0x0000001600167308 */ /* 0x001e240000001000 */
[----:B0-----:R-:W-:-:S06]  /*1010*/  VIADD R20, R22, 0xffffffe ;  /* 0x0ffffffe16147836 */ /* 0x001fcc0000000000 */
[----:B------:R0:W1:Y:S02]  /*1020*/  F2I.FTZ.U32.TRUNC.NTZ R21, R20 ;  /* 0x0000001400157305 */ /* 0x000064000021f000 */
[----:B0-----:R-:W-:Y:S02]  /*1030*/  IMAD.MOV.U32 R20, RZ, RZ, RZ ;  /* 0x000000ffff147224 */ /* 0x001fe400078e00ff */
[----:B-1----:R-:W-:-:S04]  /*1040*/  IMAD R29, R29, R21, RZ ;  /* 0x000000151d1d7224 */ /* 0x002fc800078e02ff */
[----:B------:R-:W-:-:S06]  /*1050*/  IMAD.HI.U32 R21, R21, R29, R20 ;  /* 0x0000001d15157227 */ /* 0x000fcc00078e0014 */
[----:B------:R-:W-:-:S04]  /*1060*/  IMAD.HI.U32 R21, R21, R42, RZ ;  /* 0x0000002a15157227 */ /* 0x000fc800078e00ff */
[----:B------:R-:W-:-:S04]  /*1070*/  IMAD.MOV R21, RZ, RZ, -R21 ;  /* 0x000000ffff157224 */ /* 0x000fc800078e0a15 */
[----:B------:R-:W-:-:S05]  /*1080*/  IMAD R22, R27, R21, R42 ;  /* 0x000000151b167224 */ /* 0x000fca00078e022a */
[----:B------:R-:W-:-:S13]  /*1090*/  ISETP.GE.U32.AND P0, PT, R22, R27, PT ;  /* 0x0000001b1600720c */ /* 0x000fda0003f06070 */
[----:B------:R-:W-:-:S05]  /*10a0*/  @P0 IMAD.IADD R22, R22, 0x1, -R27 ;  /* 0x0000000116160824 */ /* 0x000fca00078e0a1b */
[----:B------:R-:W-:-:S13]  /*10b0*/  ISETP.GE.U32.AND P0, PT, R22, R27, PT ;  /* 0x0000001b1600720c */ /* 0x000fda0003f06070 */
[----:B------:R-:W-:Y:S01]  /*10c0*/  @P0 IMAD.IADD R22, R22, 0x1, -R27 ;  /* 0x0000000116160824 */ /* 0x000fe200078e0a1b */
[----:B------:R-:W-:-:S04]  /*10d0*/  @!P2 LOP3.LUT R22, RZ, R27, RZ, 0x33, !PT ;  /* 0x0000001bff16a212 */ /* 0x000fc800078e33ff */
[----:B------:R-:W-:Y:S05]  /*10e0*/  NANOSLEEP R22 ;  /* 0x000000160000735d */ /* 0x000fea0003800000 */
[----:B------:R-:W2:Y:S01]  /*10f0*/  LD.E.64.STRONG.GPU R26, desc[UR8][R16.64+0x100] ;  /* 0x00010008101a7980 */ /* 0x000ea2000c10fb00 */
[----:B------:R-:W-:Y:S01]  /*1100*/  UMOV UR5, 0xffffffff ;  /* 0xffffffff00057882 */ /* 0x000fe20000000000 */
[----:B------:R-:W-:Y:S02]  /*1110*/  SHF.R.U32.HI R3, RZ, 0x1, R3 ;  /* 0x00000001ff037819 */ /* 0x000fe40000011603 */
[----:B--2---:R-:W-:Y:S01]  /*1120*/  ISETP.NE.AND P0, PT, R26, 0x63, PT ;  /* 0x000000631a00780c */ /* 0x004fe20003f05270 */
[----:B------:R-:W-:-:S12]  /*1130*/  BRA.DIV UR5, `(.L_x_106) ;  /* 0x0000003605187947 */ /* 0x000fd8000b800000 */
[----:B------:R-:W-:-:S13]  /*1140*/  VOTE.ANY P0, !P0 ;  /* 0x0000000000ff7806 */ /* 0x000fda0004000100 */
.L_x_136:
[----:B------:R-:W-:Y:S05]  /*1150*/  @P0 BRA `(.L_x_107) ;  /* 0xfffffffc00900947 */ /* 0x000fea000383ffff */
.L_x_105:
[----:B------:R-:W-:Y:S01]  /*1160*/  UMOV UR5, 0xffffffff ;  /* 0xffffffff00057882 */ /* 0x000fe20000000000 */
[----:B------:R-:W-:Y:S02]  /*1170*/  ISETP.NE.AND P0, PT, R26, 0x65, PT ;  /* 0x000000651a00780c */ /* 0x000fe40003f05270 */
[----:B------:R-:W-:Y:S11]  /*1180*/  BRA.DIV UR5, `(.L_x_108) ;  /* 0x0000003605247947 */ /* 0x000ff6000b800000 */
[----:B------:R-:W0:Y:S01]  /*1190*/  S2R R30, SR_GEMASK ;  /* 0x00000000001e7919 */ /* 0x000e220000003c00 */
[----:B------:R-:W-:Y:S01]  /*11a0*/  VOTE.ANY R21, PT, !P0 ;  /* 0x0000000000157806 */ /* 0x000fe200040e0100 */
[C---:B------:R-:W-:Y:S02]  /*11b0*/  VIADD R41, R39.reuse, 0x2 ;  /* 0x0000000227297836 */ /* 0x040fe40000000000 */
[C---:B------:R-:W-:Y:S02]  /*11c0*/  VIADD R43, R39.reuse, 0x4 ;  /* 0x00000004272b7836 */ /* 0x040fe40000000000 */
[C---:B------:R-:W-:Y:S02]  /*11d0*/  VIADD R44, R39.reuse, 0x8 ;  /* 0x00000008272c7836 */ /* 0x040fe40000000000 */
[----:B------:R-:W-:Y:S01]  /*11e0*/  VIADD R45, R39, 0x10 ;  /* 0x00000010272d7836 */ /* 0x000fe20000000000 */
[----:B0-----:R-:W-:-:S05]  /*11f0*/  LOP3.LUT R21, R21, 0x80000000, R30, 0xec, !PT ;  /* 0x8000000015157812 */ /* 0x001fca00078eec1e */
[----:B------:R-:W-:-:S05]  /*1200*/  VIADD R16, R21, 0xffffffff ;  /* 0xffffffff15107836 */ /* 0x000fca0000000000 */
[----:B------:R-:W-:-:S04]  /*1210*/  LOP3.LUT R16, R21, R16, RZ, 0xc, !PT ;  /* 0x0000001015107212 */ /* 0x000fc800078e0cff */
[----:B------:R0:W1:Y:S02]  /*1220*/  POPC R20, R16 ;  /* 0x0000001000147309 */ /* 0x0000640000000000 */
[----:B0-----:R-:W0:Y:S01]  /*1230*/  LDC.64 R16, c[0x0][0x390] ;  /* 0x0000e400ff107b82 */ /* 0x001e220000000a00 */
[----:B-1----:R-:W1:Y:S01]  /*1240*/  SHFL.DOWN PT, R22, R27, 0x1, R20 ;  /* 0x082000001b167989 */ /* 0x002e6200000e0014 */
[-C--:B------:R-:W-:Y:S02]  /*1250*/  ISETP.GE.AND P0, PT, R39, R20.reuse, PT ;  /* 0x000000142700720c */ /* 0x080fe40003f06270 */
[----:B------:R-:W-:Y:S02]  /*1260*/  ISETP.GT.AND P2, PT, R45, R20, PT ;  /* 0x000000142d00720c */ /* 0x000fe40003f44270 */
[----:B0-----:R-:W-:Y:S02]  /*1270*/  IADD3 R28, P3, PT, R16, 0x100, RZ ;  /* 0x00000100101c7810 */ /* 0x001fe40007f7e0ff */
[----:B-1----:R-:W-:-:S02]  /*1280*/  SEL R22, R22, RZ, !P0 ;  /* 0x000000ff16167207 */ /* 0x002fc40004000000 */
[----:B------:R-:W-:-:S03]  /*1290*/  ISETP.GT.AND P0, PT, R41, R20, PT ;  /* 0x000000142900720c */ /* 0x000fc60003f04270 */
[----:B------:R-:W-:-:S05]  /*12a0*/  IMAD.IADD R3, R22, 0x1, R27 ;  /* 0x0000000116037824 */ /* 0x000fca00078e021b */
[----:B------:R-:W0:Y:S02]  /*12b0*/  SHFL.DOWN PT, R22, R3, 0x2, R20 ;  /* 0x0840000003167989 */ /* 0x000e2400000e0014 */
[----:B0-----:R-:W-:Y:S02]  /*12c0*/  SEL R22, R22, RZ, !P0 ;  /* 0x000000ff16167207 */ /* 0x001fe40004000000 */
[----:B------:R-:W-:-:S03]  /*12d0*/  ISETP.GT.AND P0, PT, R43, R20, PT ;  /* 0x000000142b00720c */ /* 0x000fc60003f04270 */
[----:B------:R-:W-:Y:S02]  /*12e0*/  IMAD.IADD R29, R3, 0x1, R22 ;  /* 0x00000001031d7824 */ /* 0x000fe400078e0216 */
[----:B------:R-:W-:-:S03]  /*12f0*/  IMAD.X R3, RZ, RZ, R17, P3 ;  /* 0x000000ffff037224 */ /* 0x000fc600018e0611 */
        /* <DEDUP_REMOVED lines=10> */
[----:B0-----:R-:W-:-:S05]  /*13a0*/  SEL R22, R22, RZ, !P2 ;  /* 0x000000ff16167207 */ /* 0x001fca0005000000 */
[----:B------:R-:W-:-:S07]  /*13b0*/  IMAD.IADD R46, R47, 0x1, R22 ;  /* 0x000000012f2e7824 */ /* 0x000fce00078e0216 */
.L_x_145:
[----:B------:R-:W-:Y:S05]  /*13c0*/  @!P0 BRA `(.L_x_109) ;  /* 0x0000000400248947 */ /* 0x000fea0003800000 */
[----:B------:R-:W-:-:S07]  /*13d0*/  IMAD.MOV.U32 R29, RZ, RZ, 0x3b8 ;  /* 0x000003b8ff1d7424 */ /* 0x000fce00078e00ff */
.L_x_115:
[----:B------:R-:W-:Y:S02]  /*13e0*/  IMAD.MOV.U32 R16, RZ, RZ, R28 ;  /* 0x000000ffff107224 */ /* 0x000fe400078e001c */
[----:B------:R-:W-:Y:S02]  /*13f0*/  IMAD.MOV.U32 R17, RZ, RZ, R3 ;  /* 0x000000ffff117224 */ /* 0x000fe400078e0003 */
        /* <DEDUP_REMOVED lines=8> */
.L_x_148:
[----:B------:R-:W-:Y:S05]  /*1480*/  @!P0 BRA `(.L_x_111) ;  /* 0x0000000000748947 */ /* 0x000fea0003800000 */
[----:B------:R-:W-:-:S07]  /*1490*/  IMAD.MOV.U32 R22, RZ, RZ, R29 ;  /* 0x000000ffff167224 */ /* 0x000fce00078e001d */
.L_x_113:
        /* <DEDUP_REMOVED lines=27> */
.L_x_151:
[----:B------:R-:W-:Y:S05]  /*1650*/  @P0 BRA `(.L_x_113) ;  /* 0xfffffffc00900947 */ /* 0x000fea000383ffff */
.L_x_111:
[----:B------:R-:W-:Y:S01]  /*1660*/  UMOV UR5, 0xffffffff ;  /* 0xffffffff00057882 */ /* 0x000fe20000000000 */
[----:B------:R-:W-:Y:S02]  /*1670*/  ISETP.NE.AND P0, PT, R26, 0x65, PT ;  /* 0x000000651a00780c */ /* 0x000fe40003f05270 */
[----:B------:R-:W-:Y:S11]  /*1680*/  BRA.DIV UR5, `(.L_x_114) ;  /* 0x0000003605287947 */ /* 0x000ff6000b800000 */
[----:B------:R-:W-:Y:S01]  /*1690*/  VOTE.ANY R21, PT, !P0 ;  /* 0x0000000000157806 */ /* 0x000fe200040e0100 */
[----:B------:R-:W-:-:S03]  /*16a0*/  VIADD R40, R40, 0xffffffe0 ;  /* 0xffffffe028287836 */ /* 0x000fc60000000000 */
[----:B------:R-:W-:-:S05]  /*16b0*/  LOP3.LUT R21, R21, 0x80000000, R30, 0xec, !PT ;  /* 0x8000000015157812 */ /* 0x000fca00078eec1e */
        /* <DEDUP_REMOVED lines=25> */
.L_x_160:
[----:B------:R-:W-:Y:S05]  /*1850*/  @P0 BRA `(.L_x_115) ;  /* 0xfffffff800e00947 */ /* 0x000fea000383ffff */
.L_x_109:
        /* <DEDUP_REMOVED lines=8> */
[----:B0-----:R-:W-:-:S05]  /*18e0*/  @!P1 LEA R3, R16, R3, 0x18 ;  /* 0x0000000310039211 */ /* 0x001fca00078ec0ff */
[----:B------:R1:W-:Y:S04]  /*18f0*/  @!P1 STS [R3+0x8], R31 ;  /* 0x0000081f03009388 */ /* 0x0003e80000000800 */
[----:B------:R1:W-:Y:S01]  /*1900*/  @!P1 STS [R3+0x4], R46 ;  /* 0x0000042e03009388 */ /* 0x0003e20000000800 */
[----:B--2---:R-:W-:Y:S01]  /*1910*/  @!P0 LEA R17, R20, R17, 0x18 ;  /* 0x0000001114118211 */ /* 0x004fe200078ec0ff */
[----:B------:R-:W-:Y:S02]  /*1920*/  IMAD.MOV.U32 R20, RZ, RZ, R23 ;  /* 0x000000ffff147224 */ /* 0x000fe400078e0017 */
[----:B------:R-:W-:Y:S02]  /*1930*/  @!P0 IMAD.MOV.U32 R20, RZ, RZ, R46 ;  /* 0x000000ffff148224 */ /* 0x000fe400078e002e */
[----:B------:R1:W-:Y:S05]  /*1940*/  @!P0 STS [R17+0x4c], R46 ;  /* 0x00004c2e11008388 */ /* 0x0003ea0000000800 */
.L_x_103:
[----:B------:R-:W-:Y:S05]  /*1950*/  WARPSYNC.ALL ;  /* 0x0000000000007948 */ /* 0x000fea0003800000 */
[----:B------:R-:W0:Y:S08]  /*1960*/  S2UR UR6, SR_CgaCtaId ;  /* 0x00000000000679c3 */ /* 0x000e300000008800 */
[----:B------:R-:W-:Y:S06]  /*1970*/  BAR.SYNC.DEFER_BLOCKING 0x0 ;  /* 0x0000000000007b1d */ /* 0x000fec0000010000 */
[----:B------:R-:W-:Y:S01]  /*1980*/  UMOV UR5, 0x400 ;  /* 0x0000040000057882 */ /* 0x000fe20000000000 */
[----:B------:R-:W2:Y:S01]  /*1990*/  S2R R16, SR_TID.X ;  /* 0x0000000000107919 */ /* 0x000ea20000002100 */
[----:B0-----:R-:W-:-:S09]  /*19a0*/  ULEA UR5, UR6, UR5, 0x18 ;  /* 0x0000000506057291 */ /* 0x001fd2000f8ec0ff */
[----:B-1----:R-:W0:Y:S01]  /*19b0*/  LDS R3, [UR5+0x4c] ;  /* 0x00004c05ff037984 */ /* 0x002e220008000800 */
[----:B--2---:R-:W-:-:S04]  /*19c0*/  ISETP.NE.AND P0, PT, R16, RZ, PT ;  /* 0x000000ff1000720c */ /* 0x004fc80003f05270 */
[----:B0-----:R-:W-:-:S05]  /*19d0*/  SEL R3, R3, RZ, P0 ;  /* 0x000000ff03037207 */ /* 0x001fca0000000000 */
[----:B------:R-:W-:-:S07]  /*19e0*/  IMAD.IADD R44, R3, 0x1, R20 ;  /* 0x00000001032c7824 */ /* 0x000fce00078e0214 */
.L_x_102:
[----:B------:R-:W-:Y:S05]  /*19f0*/  BSYNC.RECONVERGENT B0 ;  /* 0x0000000000007941 */ /* 0x000fea0003800200 */
.L_x_100:
[----:B------:R-:W-:Y:S01]  /*1a00*/  IMAD.IADD R45, R36, 0x1, R44 ;  /* 0x00000001242d7824 */ /* 0x000fe200078e022c */
[----:B------:R-:W1:Y:S01]  /*1a10*/  S2R R3, SR_TID.X ;  /* 0x0000000000037919 */ /* 0x000e620000002100 */
[----:B------:R-:W2:Y:S01]  /*1a20*/  S2UR UR6, SR_CgaCtaId ;  /* 0x00000000000679c3 */ /* 0x000ea20000008800 */
[----:B------:R-:W-:Y:S01]  /*1a30*/  UMOV UR5, 0x400 ;  /* 0x0000040000057882 */ /* 0x000fe20000000000 */
[----:B0-----:R-:W-:Y:S01]  /*1a40*/  IMAD.IADD R16, R37, 0x1, R45 ;  /* 0x0000000125107824 */ /* 0x001fe200078e022d */
[----:B------:R-:W0:Y:S03]  /*1a50*/  S2R R24, SR_LANEID ;  /* 0x0000000000187919 */ /* 0x000e260000000000 */
[----:B------:R-:W-:Y:S02]  /*1a60*/  IMAD.IADD R17, R34, 0x1, R16 ;  /* 0x0000000122117824 */ /* 0x000fe400078e0210 */
[----:B------:R-:W-:Y:S02]  /*1a70*/  BAR.SYNC.DEFER_BLOCKING 0x0 ;  /* 0x0000000000007b1d */ /* 0x000fe40000010000 */
[----:B------:R-:W-:-:S04]  /*1a80*/  IMAD.IADD R22, R35, 0x1, R17 ;  /* 0x0000000123167824 */ /* 0x000fc800078e0211 */
[----:B------:R-:W-:-:S04]  /*1a90*/  IMAD.IADD R23, R32, 0x1, R22 ;  /* 0x0000000120177824 */ /* 0x000fc800078e0216 */
[----:B------:R-:W-:-:S04]  /*1aa0*/  IMAD.IADD R20, R33, 0x1, R23 ;  /* 0x0000000121147824 */ /* 0x000fc800078e0217 */
[----:B------:R-:W-:Y:S01]  /*1ab0*/  IMAD.IADD R21, R18, 0x1, R20 ;  /* 0x0000000112157824 */ /* 0x000fe200078e0214 */
[----:B--2---:R-:W-:-:S03]  /*1ac0*/  ULEA UR5, UR6, UR5, 0x18 ;  /* 0x0000000506057291 */ /* 0x004fc6000f8ec0ff */
[----:B------:R-:W-:Y:S01]  /*1ad0*/  IMAD.IADD R18, R19, 0x1, R21 ;  /* 0x0000000113127824 */ /* 0x000fe200078e0215 */
[----:B------:R-:W2:Y:S03]  /*1ae0*/  LDCU.64 UR6, c[0x0][0x388] ;  /* 0x00007100ff0677ac */ /* 0x000ea60008000a00 */
[----:B------:R-:W-:Y:S01]  /*1af0*/  IMAD.IADD R19, R14, 0x1, R18 ;  /* 0x000000010e137824 */ /* 0x000fe200078e0212 */
[----:B-1----:R-:W-:-:S03]  /*1b00*/  SHF.R.U32.HI R3, RZ, 0x5, R3 ;  /* 0x00000005ff037819 */ /* 0x002fc60000011603 */
[----:B------:R-:W-:Y:S02]  /*1b10*/  IMAD.IADD R14, R15, 0x1, R19 ;  /* 0x000000010f0e7824 */ /* 0x000fe400078e0213 */
[----:B0-----:R-:W-:Y:S02]  /*1b20*/  IMAD R3, R3, 0x2c0, R24 ;  /* 0x000002c003037824 */ /* 0x001fe400078e0218 */
[----:B------:R-:W-:-:S03]  /*1b30*/  IMAD.IADD R15, R12, 0x1, R14 ;  /* 0x000000010c0f7824 */ /* 0x000fc600078e020e */
[----:B------:R-:W-:Y:S01]  /*1b40*/  LEA R49, R3, UR5, 0x2 ;  /* 0x0000000503317c11 */ /* 0x000fe2000f8e10ff */
[----:B------:R-:W-:Y:S01]  /*1b50*/  IMAD.IADD R12, R13, 0x1, R15 ;  /* 0x000000010d0c7824 */ /* 0x000fe200078e020f */
[----:B--2---:R-:W-:-:S03]  /*1b60*/  IADD3 R38, P0, PT, R38, UR6, RZ ;  /* 0x0000000626267c10 */ /* 0x004fc6000ff1e0ff */
[----:B------:R-:W-:Y:S02]  /*1b70*/  IMAD.IADD R13, R10, 0x1, R12 ;  /* 0x000000010a0d7824 */ /* 0x000fe400078e020c */
[----:B------:R-:W-:Y:S01]  /*1b80*/  IMAD R24, R24, 0x54, R49 ;  /* 0x0000005418187824 */ /* 0x000fe200078e0231 */
[----:B------:R-:W-:Y:S01]  /*1b90*/  IADD3.X R39, PT, PT, R0, UR7, RZ, P0, !PT ;  /* 0x0000000700277c10 */ /* 0x000fe200087fe4ff */
[----:B------:R-:W-:-:S03]  /*1ba0*/  IMAD.IADD R10, R11, 0x1, R13 ;  /* 0x000000010b0a7824 */ /* 0x000fc600078e020d */
[----:B------:R-:W-:Y:S01]  /*1bb0*/  STS.64 [R24], R44 ;  /* 0x0000002c18007388 */ /* 0x000fe20000000a00 */
[----:B------:R-:W-:-:S03]  /*1bc0*/  IMAD.IADD R11, R8, 0x1, R10 ;  /* 0x00000001080b7824 */ /* 0x000fc600078e020a */
[----:B------:R-:W-:Y:S01]  /*1bd0*/  STS.64 [R24+0x8], R16 ;  /* 0x0000081018007388 */ /* 0x000fe20000000a00 */
        /* <DEDUP_REMOVED lines=11> */
[----:B------:R-:W-:Y:S04]  /*1c90*/  STS.64 [R24+0x38], R10 ;  /* 0x0000380a18007388 */ /* 0x000fe80000000a00 */
[----:B------:R-:W-:Y:S04]  /*1ca0*/  STS.64 [R24+0x40], R8 ;  /* 0x0000400818007388 */ /* 0x000fe80000000a00 */
[----:B------:R-:W-:Y:S04]  /*1cb0*/  STS.64 [R24+0x48], R6 ;  /* 0x0000480618007388 */ /* 0x000fe80000000a00 */
[----:B------:R-:W-:Y:S01]  /*1cc0*/  STS.64 [R24+0x50], R4 ;  /* 0x0000500418007388 */ /* 0x000fe20000000a00 */
[----:B------:R-:W-:-:S03]  /*1cd0*/  NOP ;  /* 0x0000000000007918 */ /* 0x000fc60000000000 */
[----:B------:R-:W0:Y:S04]  /*1ce0*/  LDS R3, [R49] ;  /* 0x0000000031037984 */ /* 0x000e280000000800 */
[----:B------:R-:W1:Y:S04]  /*1cf0*/  LDS R17, [R49+0x80] ;  /* 0x0000800031117984 */ /* 0x000e680000000800 */
        /* <DEDUP_REMOVED lines=43> */
.L_x_99:
[----:B------:R-:W-:-:S13]  /*1fb0*/  ISETP.NE.AND P0, PT, R0, RZ, PT ;  /* 0x000000ff0000720c */ /* 0x000fda0003f05270 */
[----:B------:R-:W-:Y:S05]  /*1fc0*/  @!P0 EXIT ;  /* 0x000000000000894d */ /* 0x000fea0003800000 */
[----:B------:R-:W0:Y:S02]  /*1fd0*/  LDC.64 R4, c[0x0][0x380] ;  /* 0x0000e000ff047b82 */ /* 0x000e240000000a00 */
[----:B0-----:R-:W-:-:S05]  /*1fe0*/  IMAD.WIDE.U32 R4, R7, 0x4, R4 ;  /* 0x0000000407047825 */ /* 0x001fca00078e0004 */
[----:B------:R0:W2:Y:S01]  /*1ff0*/  LDG.E R6, desc[UR8][R4.64] ;  /* 0x0000000804067981 */ /* 0x0000a2000c1e1900 */
[----:B------:R-:W3:Y:S02]  /*2000*/  S2R R2, SR_TID.X ;  /* 0x0000000000027919 */ /* 0x000ee40000002100 */
[C---:B---3--:R-:W-:Y:S02]  /*2010*/  LOP3.LUT R3, R2.reuse, 0x1f, RZ, 0xc0, !PT ;  /* 0x0000001f02037812 */ /* 0x048fe400078ec0ff */
[----:B------:R-:W-:-:S05]  /*2020*/  LOP3.LUT R8, R2, 0x3e0, RZ, 0xc0, !PT ;  /* 0x000003e002087812 */ /* 0x000fca00078ec0ff */
[----:B------:R-:W-:-:S04]  /*2030*/  IMAD R3, R8, 0x16, R3 ;  /* 0x0000001608037824 */ /* 0x000fc800078e0203 */
[C---:B------:R-:W-:Y:S01]  /*2040*/  VIADD R7, R3.reuse, 0x20 ;  /* 0x0000002003077836 */ /* 0x040fe20000000000 */
[C---:B------:R-:W-:Y:S01]  /*2050*/  ISETP.GE.U32.AND P6, PT, R3.reuse, R0, PT ;  /* 0x000000000300720c */ /* 0x040fe20003fc6070 */
[C---:B------:R-:W-:Y:S01]  /*2060*/  VIADD R9, R3.reuse, 0x40 ;  /* 0x0000004003097836 */ /* 0x040fe20000000000 */
[C---:B0-----:R-:W-:Y:S01]  /*2070*/  LEA R4, P1, R3.reuse, R4, 0x2 ;  /* 0x0000000403047211 */ /* 0x041fe200078210ff */
[----:B------:R-:W-:Y:S01]  /*2080*/  VIADD R11, R3, 0x60 ;  /* 0x00000060030b7836 */ /* 0x000fe20000000000 */
[-C--:B------:R-:W-:Y:S01]  /*2090*/  ISETP.GE.U32.AND P5, PT, R7, R0.reuse, PT ;  /* 0x000000000700720c */ /* 0x080fe20003fa6070 */
[----:B------:R-:W-:Y:S01]  /*20a0*/  VIADD R7, R3, 0x80 ;  /* 0x0000008003077836 */ /* 0x000fe20000000000 */
[-C--:B------:R-:W-:Y:S01]  /*20b0*/  ISETP.GE.U32.AND P0, PT, R9, R0.reuse, PT ;  /* 0x000000000900720c */ /* 0x080fe20003f06070 */
[----:B------:R-:W-:Y:S01]  /*20c0*/  IMAD.X R5, RZ, RZ, R5, P1 ;  /* 0x000000ffff057224 */ /* 0x000fe200008e0605 */
[-C--:B------:R-:W-:Y:S01]  /*20d0*/  ISETP.GE.U32.AND P4, PT, R11, R0.reuse, PT ;  /* 0x000000000b00720c */ /* 0x080fe20003f86070 */
[----:B------:R-:W-:Y:S01]  /*20e0*/  VIADD R9, R3, 0xa0 ;  /* 0x000000a003097836 */ /* 0x000fe20000000000 */
[----:B------:R-:W-:Y:S01]  /*20f0*/  ISETP.GE.U32.AND P3, PT, R7, R0, PT ;  /* 0x000000000700720c */ /* 0x000fe20003f66070 */
[----:B------:R-:W-:-:S03]  /*2100*/  VIADD R7, R3, 0xc0 ;  /* 0x000000c003077836 */ /* 0x000fc60000000000 */
[-C--:B------:R-:W-:Y:S01]  /*2110*/  ISETP.GE.U32.AND P2, PT, R9, R0.reuse, PT ;  /* 0x000000000900720c */ /* 0x080fe20003f46070 */
[----:B------:R-:W-:Y:S01]  /*2120*/  VIADD R9, R3, 0x100 ;  /* 0x0000010003097836 */ /* 0x000fe20000000000 */
[-C--:B------:R-:W-:Y:S01]  /*2130*/  ISETP.GE.U32.AND P1, PT, R7, R0.reuse, PT ;  /* 0x000000000700720c */ /* 0x080fe20003f26070 */
[C---:B------:R-:W-:Y:S02]  /*2140*/  VIADD R7, R3.reuse, 0xe0 ;  /* 0x000000e003077836 */ /* 0x040fe40000000000 */
[----:B------:R-:W-:Y:S02]  /*2150*/  VIADD R39, R3, 0x2a0 ;  /* 0x000002a003277836 */ /* 0x000fe40000000000 */
[----:B--2---:R-:W-:Y:S02]  /*2160*/  IMAD.MOV.U32 R16, RZ, RZ, R6 ;  /* 0x000000ffff107224 */ /* 0x004fe400078e0006 */
[----:B------:R-:W2:Y:S01]  /*2170*/  @!P6 LDG.E R6, desc[UR8][R4.64] ;  /* 0x000000080406e981 */ /* 0x000ea2000c1e1900 */
[----:B------:R-:W-:Y:S01]  /*2180*/  ISETP.GE.U32.AND P6, PT, R7, R0, PT ;  /* 0x000000000700720c */ /* 0x000fe20003fc6070 */
[----:B------:R-:W-:-:S02]  /*2190*/  IMAD.MOV.U32 R10, RZ, RZ, R16 ;  /* 0x000000ffff0a7224 */ /* 0x000fc400078e0010 */
[----:B------:R-:W-:Y:S02]  /*21a0*/  VIADD R7, R3, 0x120 ;  /* 0x0000012003077836 */ /* 0x000fe40000000000 */
[--C-:B------:R-:W-:Y:S02]  /*21b0*/  IMAD.MOV.U32 R12, RZ, RZ, R16.reuse ;  /* 0x000000ffff0c7224 */ /* 0x100fe400078e0010 */
[----:B------:R-:W3:Y:S01]  /*21c0*/  @!P0 LDG.E R10, desc[UR8][R4.64+0x100] ;  /* 0x00010008040a8981 */ /* 0x000ee2000c1e1900 */
[-C--:B------:R-:W-:Y:S01]  /*21d0*/  ISETP.GE.U32.AND P0, PT, R7, R0.reuse, PT ;  /* 0x000000000700720c */ /* 0x080fe20003f06070 */
[----:B------:R-:W-:Y:S02]  /*21e0*/  VIADD R7, R3, 0x140 ;  /* 0x0000014003077836 */ /* 0x000fe40000000000 */
[--C-:B------:R-:W-:Y:S01]  /*21f0*/  IMAD.MOV.U32 R8, RZ, RZ, R16.reuse ;  /* 0x000000ffff087224 */ /* 0x100fe200078e0010 */
[----:B------:R-:W4:Y:S01]  /*2200*/  @!P4 LDG.E R12, desc[UR8][R4.64+0x180] ;  /* 0x00018008040cc981 */ /* 0x000f22000c1e1900 */
[----:B------:R-:W-:Y:S01]  /*2210*/  IMAD.MOV.U32 R18, RZ, RZ, R16 ;  /* 0x000000ffff127224 */ /* 0x000fe200078e0010 */
[----:B------:R-:W-:Y:S01]  /*2220*/  ISETP.GE.U32.AND P4, PT, R7, R0, PT ;  /* 0x000000000700720c */ /* 0x000fe20003f86070 */
[----:B------:R-:W-:-:S02]  /*2230*/  VIADD R7, R3, 0x180 ;  /* 0x0000018003077836 */ /* 0x000fc40000000000 */
[----:B------:R-:W4:Y:S01]  /*2240*/  @!P5 LDG.E R8, desc[UR8][R4.64+0x80] ;  /* 0x000080080408d981 */ /* 0x000f22000c1e1900 */
[-C--:B------:R-:W-:Y:S01]  /*2250*/  ISETP.GE.U32.AND P5, PT, R9, R0.reuse, PT ;  /* 0x000000000900720c */ /* 0x080fe20003fa6070 */
[--C-:B------:R-:W-:Y:S02]  /*2260*/  IMAD.MOV.U32 R20, RZ, RZ, R16.reuse ;  /* 0x000000ffff147224 */ /* 0x100fe400078e0010 */
[----:B------:R-:W4:Y:S01]  /*2270*/  @!P2 LDG.E R18, desc[UR8][R4.64+0x280] ;  /* 0x000280080412a981 */ /* 0x000f22000c1e1900 */
[-C--:B------:R-:W-:Y:S01]  /*2280*/  ISETP.GE.U32.AND P2, PT, R7, R0.reuse, PT ;  /* 0x000000000700720c */ /* 0x080fe20003f46070 */
[C---:B------:R-:W-:Y:S02]  /*2290*/  VIADD R7, R3.reuse, 0x1a0 ;  /* 0x000001a003077836 */ /* 0x040fe40000000000 */
[--C-:B------:R-:W-:Y:S01]  /*22a0*/  IMAD.MOV.U32 R14, RZ, RZ, R16.reuse ;  /* 0x000000ffff0e7224 */ /* 0x100fe200078e0010 */
[----:B------:R-:W4:Y:S01]  /*22b0*/  @!P1 LDG.E R20, desc[UR8][R4.64+0x300] ;  /* 0x0003000804149981 */ /* 0x000f22000c1e1900 */
[----:B------:R-:W-:Y:S01]  /*22c0*/  VIADD R9, R3, 0x160 ;  /* 0x0000016003097836 */ /* 0x000fe20000000000 */
[----:B------:R-:W-:Y:S01]  /*22d0*/  ISETP.GE.U32.AND P1, PT, R7, R0, PT ;  /* 0x000000000700720c */ /* 0x000fe20003f26070 */
[----:B------:R-:W-:-:S02]  /*22e0*/  IMAD.MOV.U32 R24, RZ, RZ, R16 ;  /* 0x000000ffff187224 */ /* 0x000fc400078e0010 */
[----:B------:R-:W-:Y:S01]  /*22f0*/  VIADD R7, R3, 0x1e0 ;  /* 0x000001e003077836 */ /* 0x000fe20000000000 */
[----:B------:R-:W4:Y:S01]  /*2300*/  @!P3 LDG.E R14, desc[UR8][R4.64+0x200] ;  /* 0x00020008040eb981 */ /* 0x000f22000c1e1900 */
[--C-:B------:R-:W-:Y:S01]  /*2310*/  IMAD.MOV.U32 R22, RZ, RZ, R16.reuse ;  /* 0x000000ffff167224 */ /* 0x100fe200078e0010 */
[-C--:B------:R-:W-:Y:S01]  /*2320*/  ISETP.GE.U32.AND P3, PT, R9, R0.reuse, PT ;  /* 0x000000000900720c */ /* 0x080fe20003f66070 */
[----:B------:R-:W-:Y:S01]  /*2330*/  VIADD R9, R3, 0x1c0 ;  /* 0x000001c003097836 */ /* 0x000fe20000000000 */
[----:B------:R-:W4:Y:S01]  /*2340*/  @!P5 LDG.E R24, desc[UR8][R4.64+0x400] ;  /* 0x000400080418d981 */ /* 0x000f22000c1e1900 */
[--C-:B------:R-:W-:Y:S01]  /*2350*/  IMAD.MOV.U32 R26, RZ, RZ, R16.reuse ;  /* 0x000000ffff1a7224 */ /* 0x100fe200078e0010 */
[-C--:B------:R-:W-:Y:S01]  /*2360*/  ISETP.GE.U32.AND P5, PT, R7, R0.reuse, PT ;  /* 0x000000000700720c */ /* 0x080fe20003fa6070 */
[----:B------:R-:W-:Y:S01]  /*2370*/  VIADD R7, R3, 0x200 ;  /* 0x0000020003077836 */ /* 0x000fe20000000000 */
[----:B------:R-:W4:Y:S01]  /*2380*/  @!P6 LDG.E R22, desc[UR8][R4.64+0x380] ;  /* 0x000380080416e981 */ /* 0x000f22000c1e1900 */
[----:B------:R-:W-:Y:S01]  /*2390*/  ISETP.GE.U32.AND P6, PT, R9, R0, PT ;  /* 0x000000000900720c */ /* 0x000fe20003fc6070 */
[----:B------:R-:W-:-:S02]  /*23a0*/  IMAD.MOV.U32 R28, RZ, RZ, R16 ;  /* 0x000000ffff1c7224 */ /* 0x000fc400078e0010 */
[--C-:B------:R-:W-:Y:S01]  /*23b0*/  IMAD.MOV.U32 R30, RZ, RZ, R16.reuse ;  /* 0x000000ffff1e7224 */ /* 0x100fe200078e0010 */
[----:B------:R-:W4:Y:S01]  /*23c0*/  @!P0 LDG.E R26, desc[UR8][R4.64+0x480] ;  /* 0x00048008041a8981 */ /* 0x000f22000c1e1900 */
[-C--:B------:R-:W-:Y:S01]  /*23d0*/  ISETP.GE.U32.AND P0, PT, R7, R0.reuse, PT ;  /* 0x000000000700720c */ /* 0x080fe20003f06070 */
[C---:B------:R-:W-:Y:S02]  /*23e0*/  VIADD R9, R3.reuse, 0x220 ;  /* 0x0000022003097836 */ /* 0x040fe40000000000 */
[----:B------:R-:W-:Y:S01]  /*23f0*/  VIADD R7, R3, 0x240 ;  /* 0x0000024003077836 */ /* 0x000fe20000000000 */
[----:B------:R-:W4:Y:S01]  /*2400*/  @!P4 LDG.E R28, desc[UR8][R4.64+0x500] ;  /* 0x00050008041cc981 */ /* 0x000f22000c1e1900 */
[--C-:B------:R-:W-:Y:S01]  /*2410*/  IMAD.MOV.U32 R32, RZ, RZ, R16.reuse ;  /* 0x000000ffff207224 */ /* 0x100fe200078e0010 */
[-C--:B------:R-:W-:Y:S01]  /*2420*/  ISETP.GE.U32.AND P4, PT, R9, R0.reuse, PT ;  /* 0x000000000900720c */ /* 0x080fe20003f86070 */
[--C-:B------:R-:W-:Y:S01]  /*2430*/  IMAD.MOV.U32 R34, RZ, RZ, R16.reuse ;  /* 0x000000ffff227224 */ /* 0x100fe200078e0010 */
[----:B------:R-:W4:Y:S01]  /*2440*/  @!P3 LDG.E R30, desc[UR8][R4.64+0x580] ;  /* 0x00058008041eb981 */ /* 0x000f22000c1e1900 */
[----:B------:R-:W-:Y:S01]  /*2450*/  IMAD.MOV.U32 R36, RZ, RZ, R16 ;  /* 0x000000ffff247224 */ /* 0x000fe200078e0010 */
[----:B------:R-:W-:Y:S01]  /*2460*/  ISETP.GE.U32.AND P3, PT, R7, R0, PT ;  /* 0x000000000700720c */ /* 0x000fe20003f66070 */
[C---:B------:R-:W-:Y:S01]  /*2470*/  VIADD R7, R3.reuse, 0x260 ;  /* 0x0000026003077836 */ /* 0x040fe20000000000 */
[----:B------:R-:W4:Y:S01]  /*2480*/  @!P2 LDG.E R32, desc[UR8][R4.64+0x600] ;  /* 0x000600080420a981 */ /* 0x000f22000c1e1900 */
[----:B------:R-:W-:-:S03]  /*2490*/  VIADD R9, R3, 0x280 ;  /* 0x0000028003097836 */ /* 0x000fc60000000000 */
[----:B------:R-:W4:Y:S01]  /*24a0*/  @!P1 LDG.E R34, desc[UR8][R4.64+0x680] ;  /* 0x0006800804229981 */ /* 0x000f22000c1e1900 */
[-C--:B------:R-:W-:Y:S02]  /*24b0*/  ISETP.GE.U32.AND P2, PT, R7, R0.reuse, PT ;  /* 0x000000000700720c */ /* 0x080fe40003f46070 */
[-C--:B------:R-:W-:Y:S01]  /*24c0*/  ISETP.GE.U32.AND P1, PT, R9, R0.reuse, PT ;  /* 0x000000000900720c */ /* 0x080fe20003f26070 */
[----:B------:R-:W4:Y:S01]  /*24d0*/  @!P6 LDG.E R36, desc[UR8][R4.64+0x700] ;  /* 0x000700080424e981 */ /* 0x000f22000c1e1900 */
[----:B------:R-:W-:Y:S01]  /*24e0*/  ISETP.GE.U32.AND P6, PT, R39, R0, PT ;  /* 0x000000002700720c */ /* 0x000fe20003fc6070 */
[--C-:B------:R-:W-:Y:S02]  /*24f0*/  IMAD.MOV.U32 R46, RZ, RZ, R16.reuse ;  /* 0x000000ffff2e7224 */ /* 0x100fe400078e0010 */
[--C-:B------:R-:W-:Y:S02]  /*2500*/  IMAD.MOV.U32 R48, RZ, RZ, R16.reuse ;  /* 0x000000ffff307224 */ /* 0x100fe400078e0010 */
[----:B------:R-:W-:-:S02]  /*2510*/  IMAD.MOV.U32 R50, RZ, RZ, R16 ;  /* 0x000000ffff327224 */ /* 0x000fc400078e0010 */
        /* <DEDUP_REMOVED lines=13> */
[----:B------:R-:W-:Y:S01]  /*25f0*/  UMOV UR4, 0x400 ;  /* 0x0000040000047882 */ /* 0x000fe20000000000 */
[----:B------:R-:W-:Y:S01]  /*2600*/  ISETP.NE.AND P0, PT, R42, RZ, PT ;  /* 0x000000ff2a00720c */ /* 0x000fe20003f05270 */
[----:B-1----:R-:W-:-:S02]  /*2610*/  ULEA UR4, UR5, UR4, 0x18 ;  /* 0x0000000405047291 */ /* 0x002fc4000f8ec0ff */
[----:B0-----:R-:W-:-:S05]  /*2620*/  IMAD R41, R43, 0x2c0, R38 ;  /* 0x000002c02b297824 */ /* 0x001fca00078e0226 */
        /* <DEDUP_REMOVED lines=39> */
[----:B------:R-:W-:Y:S02]  /*28a0*/  ISETP.NE.AND P1, PT, R38, 0x1f, PT ;  /* 0x0000001f2600780c */ /* 0x000fe40003f25270 */
[----:B---3--:R-:W-:Y:S02]  /*28b0*/  IADD3 R16, PT, PT, R8, R7, R16 ;  /* 0x0000000708107210 */ /* 0x008fe40007ffe010 */
[----:B------:R-:W-:Y:S02]  /*28c0*/  ISETP.NE.AND P2, PT, R43, 0xb, PT ;  /* 0x0000000b2b00780c */ /* 0x000fe40003f45270 */
        /* <DEDUP_REMOVED lines=52> */
[----:B------:R-:W-:Y:S02]  /*2c10*/  ISETP.NE.AND P1, PT, R38, RZ, PT ;  /* 0x000000ff2600720c */ /* 0x000fe40003f25270 */
[----:B------:R-:W-:Y:S01]  /*2c20*/  SEL R16, R25, R16, !P0 ;  /* 0x0000001019107207 */ /* 0x000fe20004000000 */
[----:B------:R-:W-:Y:S01]  /*2c30*/  @!P2 IMAD.IADD R16, R26, 0x1, R25 ;  /* 0x000000011a10a824 */ /* 0x000fe200078e0219 */
[----:B------:R-:W-:-:S02]  /*2c40*/  ISETP.GE.U32.AND P0, PT, R2, 0x20, PT ;  /* 0x000000200200780c */ /* 0x000fc40003f06070 */
[----:B------:R-:W-:Y:S02]  /*2c50*/  SEL R37, R37, RZ, P1 ;  /* 0x000000ff25257207 */ /* 0x000fe40000800000 */
[----:B------:R-:W-:-:S04]  /*2c60*/  SEL R17, R16, RZ, P0 ;  /* 0x000000ff10117207 */ /* 0x000fc80000000000 */
[----:B-----5:R-:W-:Y:S01]  /*2c70*/  IADD3 R44, PT, PT, R17, R37, R44 ;  /* 0x00000025112c7210 */ /* 0x020fe20007ffe02c */
[----:B------:R-:W-:Y:S06]  /*2c80*/  BRA `(.L_x_117) ;  /* 0x0000000c00e87947 */ /* 0x000fec0003800000 */
.L_x_116:
[----:B0-2---:R-:W-:Y:S02]  /*2c90*/  IADD3 R16, PT, PT, R6, R5, R4 ;  /* 0x0000000506107210 */ /* 0x005fe40007ffe004 */
[----:B------:R-:W-:Y:S02]  /*2ca0*/  ISETP.NE.AND P1, PT, R38, 0x1f, PT ;  /* 0x0000001f2600780c */ /* 0x000fe40003f25270 */
        /* <DEDUP_REMOVED lines=52> */
[----:B------:R-:W-:Y:S01]  /*2ff0*/  SEL R16, R23, R16, !P0 ;  /* 0x0000001017107207 */ /* 0x000fe20004000000 */
[----:B------:R-:W-:Y:S01]  /*3000*/  IMAD.IADD R23, R44, 0x1, -R37 ;  /* 0x000000012c177824 */ /* 0x000fe200078e0a25 */
[C---:B------:R-:W-:Y:S02]  /*3010*/  ISETP.NE.AND P0, PT, R43.reuse, 0xa, PT ;  /* 0x0000000a2b00780c */ /* 0x040fe40003f05270 */
[----:B------:R-:W-:Y:S02]  /*3020*/  SEL R16, R24, R16, !P1 ;  /* 0x0000001018107207 */ /* 0x000fe40004800000 */
[----:B------:R-:W-:Y:S02]  /*3030*/  ISETP.NE.AND P1, PT, R43, 0xb, PT ;  /* 0x0000000b2b00780c */ /* 0x000fe40003f25270 */
[----:B------:R-:W-:Y:S02]  /*3040*/  SEL R16, R25, R16, !P0 ;  /* 0x0000001019107207 */ /* 0x000fe40004000000 */
[----:B------:R-:W-:-:S02]  /*3050*/  ISETP.GT.U32.AND P0, PT, R2, 0x1f, PT ;  /* 0x0000001f0200780c */ /* 0x000fc40003f04070 */
[----:B------:R-:W-:Y:S02]  /*3060*/  SEL R17, R23, RZ, P2 ;  /* 0x000000ff17117207 */ /* 0x000fe40001000000 */
        /* <DEDUP_REMOVED lines=20> */
.L_x_163:
[----:B------:R-:W-:Y:S05]  /*31b0*/  @!P0 BRA `(.L_x_120) ;  /* 0x0000000000748947 */ /* 0x000fea0003800000 */
[----:B------:R-:W-:-:S07]  /*31c0*/  IMAD.MOV.U32 R20, RZ, RZ, 0x3b8 ;  /* 0x000003b8ff147424 */ /* 0x000fce00078e00ff */
.L_x_122:
        /* <DEDUP_REMOVED lines=27> */
.L_x_166:
[----:B------:R-:W-:Y:S05]  /*3380*/  @P0 BRA `(.L_x_122) ;  /* 0xfffffffc00900947 */ /* 0x000fea000383ffff */
.L_x_120:
[----:B------:R-:W-:Y:S01]  /*3390*/  UMOV UR5, 0xffffffff ;  /* 0xffffffff00057882 */ /* 0x000fe20000000000 */
[----:B------:R-:W-:Y:S02]  /*33a0*/  ISETP.NE.AND P0, PT, R18, 0x65, PT ;  /* 0x000000651200780c */ /* 0x000fe40003f05270 */
[----:B------:R-:W-:Y:S11]  /*33b0*/  BRA.DIV UR5, `(.L_x_123) ;  /* 0x0000001e05047947 */ /* 0x000ff6000b800000 */
[----:B------:R-:W0:Y:S01]  /*33c0*/  S2R R26, SR_GEMASK ;  /* 0x00000000001a7919 */ /* 0x000e220000003c00 */
[----:B------:R-:W-:Y:S01]  /*33d0*/  VOTE.ANY R21, PT, !P0 ;  /* 0x0000000000157806 */ /* 0x000fe200040e0100 */
[----:B------:R-:W-:-:S03]  /*33e0*/  VIADD R17, R38, 0x2 ;  /* 0x0000000226117836 */ /* 0x000fc60000000000 */
[----:B0-----:R-:W-:-:S05]  /*33f0*/  LOP3.LUT R21, R21, 0x80000000, R26, 0xec, !PT ;  /* 0x8000000015157812 */ /* 0x001fca00078eec1a */
[----:B------:R-:W-:-:S05]  /*3400*/  VIADD R16, R21, 0xffffffff ;  /* 0xffffffff15107836 */ /* 0x000fca0000000000 */
[----:B------:R-:W-:Y:S01]  /*3410*/  LOP3.LUT R16, R21, R16, RZ, 0xc, !PT ;  /* 0x0000001015107212 */ /* 0x000fe200078e0cff */
[----:B------:R-:W-:-:S03]  /*3420*/  VIADD R21, R38, 0x10 ;  /* 0x0000001026157836 */ /* 0x000fc60000000000 */
[----:B------:R-:W0:Y:S02]  /*3430*/  POPC R20, R16 ;  /* 0x0000001000147309 */ /* 0x000e240000000000 */
[----:B0-----:R-:W0:Y:S01]  /*3440*/  SHFL.DOWN PT, R22, R19, 0x1, R20 ;  /* 0x0820000013167989 */ /* 0x001e2200000e0014 */
[-C--:B------:R-:W-:Y:S02]  /*3450*/  ISETP.GE.AND P0, PT, R38, R20.reuse, PT ;  /* 0x000000142600720c */ /* 0x080fe40003f06270 */
[-C--:B------:R-:W-:Y:S02]  /*3460*/  ISETP.GT.AND P2, PT, R21, R20.reuse, PT ;  /* 0x000000141500720c */ /* 0x080fe40003f44270 */
[----:B0-----:R-:W-:Y:S02]  /*3470*/  SEL R22, R22, RZ, !P0 ;  /* 0x000000ff16167207 */ /* 0x001fe40004000000 */
[----:B------:R-:W-:Y:S01]  /*3480*/  ISETP.GT.AND P0, PT, R17, R20, PT ;  /* 0x000000141100720c */ /* 0x000fe20003f04270 */
[----:B------:R-:W-:-:S02]  /*3490*/  VIADD R17, R38, 0x4 ;  /* 0x0000000426117836 */ /* 0x000fc40000000000 */
        /* <DEDUP_REMOVED lines=8> */
[----:B------:R-:W-:Y:S02]  /*3520*/  ISETP.GT.AND P0, PT, R17, R20, PT ;  /* 0x000000141100720c */ /* 0x000fe40003f04270 */
[----:B------:R-:W0:Y:S01]  /*3530*/  LDC.64 R16, c[0x0][0x390] ;  /* 0x0000e400ff107b82 */ /* 0x000e220000000a00 */
[----:B------:R-:W-:-:S05]  /*3540*/  IMAD.IADD R19, R45, 0x1, R22 ;  /* 0x000000012d137824 */ /* 0x000fca00078e0216 */
[----:B------:R-:W1:Y:S01]  /*3550*/  SHFL.DOWN PT, R22, R19, 0x8, R20 ;  /* 0x0900000013167989 */ /* 0x000e6200000e0014 */
[----:B0-----:R-:W-:-:S05]  /*3560*/  IADD3 R44, P3, PT, R16, 0x100, RZ ;  /* 0x00000100102c7810 */ /* 0x001fca0007f7e0ff */
[----:B------:R-:W-:Y:S01]  /*3570*/  IMAD.X R45, RZ, RZ, R17, P3 ;  /* 0x000000ffff2d7224 */ /* 0x000fe200018e0611 */
[----:B-1----:R-:W-:Y:S02]  /*3580*/  SEL R22, R22, RZ, !P0 ;  /* 0x000000ff16167207 */ /* 0x002fe40004000000 */
[----:B------:R-:W-:-:S03]  /*3590*/  ISETP.NE.AND P0, PT, R18, 0x65, PT ;  /* 0x000000651200780c */ /* 0x000fc60003f05270 */
[----:B------:R-:W-:-:S05]  /*35a0*/  IMAD.IADD R43, R19, 0x1, R22 ;  /* 0x00000001132b7824 */ /* 0x000fca00078e0216 */
[----:B------:R-:W0:Y:S05]  /*35b0*/  SHFL.DOWN PT, R22, R43, 0x10, R20 ;  /* 0x0a0000002b167989 */ /* 0x000e2a00000e0014 */
[----:B------:R-:W-:Y:S02]  /*35c0*/  VOTE.ALL P0, P0 ;  /* 0x0000000000ff7806 */ /* 0x000fe40000000000 */
[----:B0-----:R-:W-:-:S05]  /*35d0*/  SEL R22, R22, RZ, !P2 ;  /* 0x000000ff16167207 */ /* 0x001fca0005000000 */
[----:B------:R-:W-:-:S07]  /*35e0*/  IMAD.IADD R46, R43, 0x1, R22 ;  /* 0x000000012b2e7824 */ /* 0x000fce00078e0216 */
.L_x_175:
[----:B------:R-:W-:Y:S05]  /*35f0*/  @!P0 BRA `(.L_x_124) ;  /* 0x00000004002c8947 */ /* 0x000fea0003800000 */
[----:B------:R-:W-:-:S07]  /*3600*/  IMAD.MOV.U32 R43, RZ, RZ, 0x3b8 ;  /* 0x000003b8ff2b7424 */ /* 0x000fce00078e00ff */
.L_x_130:
        /* <DEDUP_REMOVED lines=8> */
.L_x_178:
[----:B------:R-:W-:Y:S05]  /*3690*/  @!P0 BRA `(.L_x_126) ;  /* 0x0000000000748947 */ /* 0x000fea0003800000 */
[----:B------:R-:W-:-:S07]  /*36a0*/  IMAD.MOV.U32 R20, RZ, RZ, R43 ;  /* 0x000000ffff147224 */ /* 0x000fce00078e002b */
.L_x_128:
        /* <DEDUP_REMOVED lines=27> */
.L_x_181:
[----:B------:R-:W-:Y:S05]  /*3860*/  @P0 BRA `(.L_x_128) ;  /* 0xfffffffc00900947 */ /* 0x000fea000383ffff */
.L_x_126:
[----:B------:R-:W-:Y:S01]  /*3870*/  UMOV UR5, 0xffffffff ;  /* 0xffffffff00057882 */ /* 0x000fe20000000000 */
[----:B------:R-:W-:Y:S02]  /*3880*/  ISETP.NE.AND P0, PT, R18, 0x65, PT ;  /* 0x000000651200780c */ /* 0x000fe40003f05270 */
[----:B------:R-:W-:Y:S11]  /*3890*/  BRA.DIV UR5, `(.L_x_129) ;  /* 0x0000001e05107947 */ /* 0x000ff6000b800000 */
[----:B------:R-:W-:Y:S01]  /*38a0*/  VOTE.ANY R21, PT, !P0 ;  /* 0x0000000000157806 */ /* 0x000fe200040e0100 */
[----:B------:R-:W-:Y:S02]  /*38b0*/  VIADD R17, R38, 0x2 ;  /* 0x0000000226117836 */ /* 0x000fe40000000000 */
[----:B------:R-:W-:Y:S01]  /*38c0*/  VIADD R37, R37, 0xffffffe0 ;  /* 0xffffffe025257836 */ /* 0x000fe20000000000 */
[----:B------:R-:W-:-:S05]  /*38d0*/  LOP3.LUT R21, R21, 0x80000000, R26, 0xec, !PT ;  /* 0x8000000015157812 */ /* 0x000fca00078eec1a */
[----:B------:R-:W-:-:S05]  /*38e0*/  VIADD R16, R21, 0xffffffff ;  /* 0xffffffff15107836 */ /* 0x000fca0000000000 */
[----:B------:R-:W-:-:S04]  /*38f0*/  LOP3.LUT R16, R21, R16, RZ, 0xc, !PT ;  /* 0x0000001015107212 */ /* 0x000fc800078e0cff */
        /* <DEDUP_REMOVED lines=16> */
[----:B------:R-:W-:-:S03]  /*3a00*/  IMAD.IADD R19, R49, 0x1, R22 ;  /* 0x0000000131137824 */ /* 0x000fc600078e0216 */
[----:B------:R-:W-:Y:S02]  /*3a10*/  ISETP.GT.AND P2, PT, R17, R20, PT ;  /* 0x000000141100720c */ /* 0x000fe40003f44270 */
        /* <DEDUP_REMOVED lines=8> */
.L_x_190:
[----:B------:R-:W-:Y:S05]  /*3aa0*/  @P0 BRA `(.L_x_130) ;  /* 0xfffffff800d80947 */ /* 0x000fea000383ffff */
.L_x_124:
        /* <DEDUP_REMOVED lines=15> */
.L_x_118:
        /* <DEDUP_REMOVED lines=9> */
.L_x_117:
[----:B------:R-:W-:Y:S01]  /*3c30*/  IMAD.IADD R45, R4, 0x1, R44 ;  /* 0x00000001042d7824 */ /* 0x000fe200078e022c */
[----:B------:R-:W-:Y:S01]  /*3c40*/  BAR.SYNC.DEFER_BLOCKING 0x0 ;  /* 0x0000000000007b1d */ /* 0x000fe20000010000 */
[----:B------:R-:W-:Y:S02]  /*3c50*/  ISETP.NE.AND P0, PT, R2, RZ, PT ;  /* 0x000000ff0200720c */ /* 0x000fe40003f05270 */
[----:B------:R-:W-:-:S05]  /*3c60*/  IMAD.IADD R4, R5, 0x1, R45 ;  /* 0x0000000105047824 */ /* 0x000fca00078e022d */
[----:B------:R-:W0:Y:S01]  /*3c70*/  S2UR UR5, SR_CTAID.X ;  /* 0x00000000000579c3 */ /* 0x000e220000002500 */
[----:B------:R-:W-:Y:S01]  /*3c80*/  IMAD.IADD R5, R6, 0x1, R4 ;  /* 0x0000000106057824 */ /* 0x000fe200078e0204 */
[----:B------:R-:W1:Y:S03]  /*3c90*/  LDCU.64 UR6, c[0x0][0x388] ;  /* 0x00007100ff0677ac */ /* 0x000e660008000a00 */
[----:B------:R-:W-:-:S04]  /*3ca0*/  IMAD.IADD R6, R7, 0x1, R5 ;  /* 0x0000000107067824 */ /* 0x000fc800078e0205 */
[----:B------:R-:W-:-:S04]  /*3cb0*/  IMAD.IADD R7, R8, 0x1, R6 ;  /* 0x0000000108077824 */ /* 0x000fc800078e0206 */
[----:B------:R-:W-:-:S04]  /*3cc0*/  IMAD.IADD R8, R9, 0x1, R7 ;  /* 0x0000000109087824 */ /* 0x000fc800078e0207 */
[----:B------:R-:W-:Y:S01]  /*3cd0*/  IMAD.IADD R9, R10, 0x1, R8 ;  /* 0x000000010a097824 */ /* 0x000fe200078e0208 */
[----:B------:R-:W-:Y:S03]  /*3ce0*/  STS.64 [R40], R44 ;  /* 0x0000002c28007388 */ /* 0x000fe60000000a00 */
[----:B------:R-:W-:Y:S01]  /*3cf0*/  IMAD.IADD R10, R11, 0x1, R9 ;  /* 0x000000010b0a7824 */ /* 0x000fe200078e0209 */
[----:B------:R2:W-:Y:S03]  /*3d00*/  STS.64 [R40+0x8], R4 ;  /* 0x0000080428007388 */ /* 0x0005e60000000a00 */
[----:B------:R-:W-:Y:S01]  /*3d10*/  IMAD.IADD R11, R12, 0x1, R10 ;  /* 0x000000010c0b7824 */ /* 0x000fe200078e020a */
[----:B------:R3:W-:Y:S03]  /*3d20*/  STS.64 [R40+0x10], R6 ;  /* 0x0000100628007388 */ /* 0x0007e60000000a00 */
[----:B------:R-:W-:Y:S01]  /*3d30*/  IMAD.IADD R12, R13, 0x1, R11 ;  /* 0x000000010d0c7824 */ /* 0x000fe200078e020b */
[----:B------:R-:W-:Y:S03]  /*3d40*/  STS.64 [R40+0x18], R8 ;  /* 0x0000180828007388 */ /* 0x000fe60000000a00 */
[----:B------:R-:W-:Y:S01]  /*3d50*/  IMAD.IADD R13, R14, 0x1, R12 ;  /* 0x000000010e0d7824 */ /* 0x000fe200078e020c */
[----:B------:R-:W-:Y:S01]  /*3d60*/  STS.64 [R40+0x20], R10 ;  /* 0x0000200a28007388 */ /* 0x000fe20000000a00 */
[----:B--2---:R-:W0:Y:S02]  /*3d70*/  LDC R4, c[0x0][0x398] ;  /* 0x0000e600ff047b82 */ /* 0x004e240000000800 */
[----:B------:R-:W-:Y:S01]  /*3d80*/  IMAD.IADD R14, R15, 0x1, R13 ;  /* 0x000000010f0e7824 */ /* 0x000fe200078e020d */
[----:B------:R2:W-:Y:S03]  /*3d90*/  STS.64 [R40+0x28], R12 ;  /* 0x0000280c28007388 */ /* 0x0005e60000000a00 */
[----:B------:R-:W-:Y:S01]  /*3da0*/  IMAD.IADD R15, R28, 0x1, R14 ;  /* 0x000000011c0f7824 */ /* 0x000fe200078e020e */
[----:B------:R-:W4:Y:S03]  /*3db0*/  S2R R5, SR_TID.X ;  /* 0x0000000000057919 */ /* 0x000f260000002100 */
[----:B------:R-:W-:Y:S01]  /*3dc0*/  IMAD.IADD R16, R29, 0x1, R15 ;  /* 0x000000011d107824 */ /* 0x000fe200078e020f */
[----:B------:R-:W-:Y:S03]  /*3dd0*/  STS.64 [R40+0x30], R14 ;  /* 0x0000300e28007388 */ /* 0x000fe60000000a00 */
[----:B------:R-:W-:Y:S01]  /*3de0*/  IMAD.IADD R17, R30, 0x1, R16 ;  /* 0x000000011e117824 */ /* 0x000fe200078e0210 */
[----:B---3--:R-:W3:Y:S03]  /*3df0*/  S2R R6, SR_TID.X ;  /* 0x0000000000067919 */ /* 0x008ee60000002100 */
[----:B------:R-:W-:Y:S01]  /*3e00*/  IMAD.IADD R18, R31, 0x1, R17 ;  /* 0x000000011f127824 */ /* 0x000fe200078e0211 */
[----:B------:R-:W-:Y:S03]  /*3e10*/  STS.64 [R40+0x38], R16 ;  /* 0x0000381028007388 */ /* 0x000fe60000000a00 */
[----:B------:R-:W-:-:S02]  /*3e20*/  IMAD.IADD R19, R32, 0x1, R18 ;  /* 0x0000000120137824 */ /* 0x000fc400078e0212 */
[----:B0-----:R-:W-:Y:S02]  /*3e30*/  VIADD R4, R4, UR5 ;  /* 0x0000000504047c36 */ /* 0x001fe40008000000 */
[----:B------:R-:W-:Y:S01]  /*3e40*/  IMAD.IADD R20, R33, 0x1, R19 ;  /* 0x0000000121147824 */ /* 0x000fe200078e0213 */
[----:B------:R-:W-:Y:S01]  /*3e50*/  STS.64 [R40+0x40], R18 ;  /* 0x0000401228007388 */ /* 0x000fe20000000a00 */
[----:B--2---:R-:W-:Y:S02]  /*3e60*/  IMAD R12, R4, 0x2100, RZ ;  /* 0x00002100040c7824 */ /* 0x004fe400078e02ff */
[----:B------:R-:W-:-:S04]  /*3e70*/  IMAD.IADD R21, R34, 0x1, R20 ;  /* 0x0000000122157824 */ /* 0x000fc800078e0214 */
[----:B------:R-:W-:Y:S01]  /*3e80*/  IMAD.IADD R22, R35, 0x1, R21 ;  /* 0x0000000123167824 */ /* 0x000fe200078e0215 */
[----:B------:R-:W-:Y:S03]  /*3e90*/  STS.64 [R40+0x48], R20 ;  /* 0x0000481428007388 */ /* 0x000fe60000000a00 */
[----:B------:R-:W-:Y:S01]  /*3ea0*/  IMAD.IADD R23, R36, 0x1, R22 ;  /* 0x0000000124177824 */ /* 0x000fe200078e0216 */
[C---:B----4-:R-:W-:Y:S02]  /*3eb0*/  LOP3.LUT R4, R5.reuse, 0x1f, RZ, 0xc0, !PT ;  /* 0x0000001f05047812 */ /* 0x050fe400078ec0ff */
[----:B------:R-:W-:Y:S02]  /*3ec0*/  LOP3.LUT R10, R5, 0x3e0, RZ, 0xc0, !PT ;  /* 0x000003e0050a7812 */ /* 0x000fe400078ec0ff */
[----:B------:R-:W-:Y:S01]  /*3ed0*/  STS.64 [R40+0x50], R22 ;  /* 0x0000501628007388 */ /* 0x000fe20000000a00 */
[----:B------:R-:W-:-:S03]  /*3ee0*/  NOP ;  /* 0x0000000000007918 */ /* 0x000fc60000000000 */
[----:B------:R-:W-:Y:S01]  /*3ef0*/  LDS R45, [R41] ;  /* 0x00000000292d7984 */ /* 0x000fe20000000800 */
[----:B---3--:R-:W-:Y:S01]  /*3f00*/  LOP3.LUT R8, R6, 0x3e0, RZ, 0xc0, !PT ;  /* 0x000003e006087812 */ /* 0x008fe200078ec0ff */
[----:B------:R-:W-:Y:S02]  /*3f10*/  IMAD R10, R10, 0x16, R4 ;  /* 0x000000160a0a7824 */ /* 0x000fe400078e0204 */
        /* <DEDUP_REMOVED lines=20> */
[----:B------:R0:W-:Y:S04]  /*4060*/  LDS R25, [R41+0xa80] ;  /* 0x000a800029197984 */ /* 0x0001e80000000800 */
[----:B------:R2:W-:Y:S01]  /*4070*/  @!P0 STS [UR4+0x8400], R0 ;  /* 0x00840000ff008988 */ /* 0x0005e20008000804 */
[----:B------:R-:W-:Y:S01]  /*4080*/  BAR.SYNC.DEFER_BLOCKING 0x0 ;  /* 0x0000000000007b1d */ /* 0x000fe20000010000 */
[----:B0-----:R-:W-:Y:S01]  /*4090*/  LOP3.LUT R41, R6, 0x1f, RZ, 0xc0, !PT ;  /* 0x0000001f06297812 */ /* 0x001fe200078ec0ff */
[----:B------:R-:W-:Y:S01]  /*40a0*/  VIADD R6, R10, 0x60 ;  /* 0x000000600a067836 */ /* 0x000fe20000000000 */
[----:B------:R-:W-:-:S03]  /*40b0*/  IADD3 R5, P0, PT, R12, R3, RZ ;  /* 0x000000030c057210 */ /* 0x000fc60007f1e0ff */
[----:B------:R-:W-:Y:S02]  /*40c0*/  IMAD R8, R8, 0x16, R41 ;  /* 0x0000001608087824 */ /* 0x000fe400078e0229 */
[----:B--2---:R-:W-:Y:S01]  /*40d0*/  IMAD.X R0, RZ, RZ, RZ, P0 ;  /* 0x000000ffff007224 */ /* 0x004fe200000e06ff */
[----:B-1----:R-:W-:Y:S01]  /*40e0*/  LEA R4, P0, R5, UR6, 0x2 ;  /* 0x0000000605047c11 */ /* 0x002fe2000f8010ff */
[----:B------:R-:W-:-:S03]  /*40f0*/  VIADD R41, R10, 0x20 ;  /* 0x000000200a297836 */ /* 0x000fc60000000000 */
[----:B------:R-:W-:Y:S01]  /*4100*/  LEA.HI.X R5, R5, UR7, R0, 0x2, P0 ;  /* 0x0000000705057c11 */ /* 0x000fe200080f1400 */
[C---:B------:R-:W-:Y:S01]  /*4110*/  VIADD R0, R8.reuse, 0xc0 ;  /* 0x000000c008007836 */ /* 0x040fe20000000000 */
[----:B------:R-:W0:Y:S02]  /*4120*/  LDS R2, [UR4+0x8400] ;  /* 0x00840004ff027984 */ /* 0x000e240008000800 */
[-C--:B0-----:R-:W-:Y:S01]  /*4130*/  ISETP.GE.AND P6, PT, R3, R2.reuse, PT ;  /* 0x000000020300720c */ /* 0x081fe20003fc6270 */
[C---:B------:R-:W-:Y:S01]  /*4140*/  VIADD R3, R8.reuse, 0x80 ;  /* 0x0000008008037836 */ /* 0x040fe20000000000 */
[-C--:B------:R-:W-:Y:S01]  /*4150*/  ISETP.GE.AND P5, PT, R41, R2.reuse, PT ;  /* 0x000000022900720c */ /* 0x080fe20003fa6270 */
[----:B------:R-:W-:Y:S01]  /*4160*/  VIADD R41, R8, 0xa0 ;  /* 0x000000a008297836 */ /* 0x000fe20000000000 */
[-C--:B------:R-:W-:Y:S01]  /*4170*/  ISETP.GE.AND P0, PT, R6, R2.reuse, PT ;  /* 0x000000020600720c */ /* 0x080fe20003f06270 */
[C---:B------:R-:W-:Y:S01]  /*4180*/  VIADD R6, R8.reuse, 0xe0 ;  /* 0x000000e008067836 */ /* 0x040fe20000000000 */
[-C--:B------:R-:W-:Y:S01]  /*4190*/  ISETP.GE.AND P3, PT, R3, R2.reuse, PT ;  /* 0x000000020300720c */ /* 0x080fe20003f66270 */
[----:B------:R-:W-:Y:S01]  /*41a0*/  VIADD R3, R8, 0x100 ;  /* 0x0000010008037836 */ /* 0x000fe20000000000 */
[-C--:B------:R-:W-:Y:S01]  /*41b0*/  ISETP.GE.AND P2, PT, R0, R2.reuse, PT ;  /* 0x000000020000720c */ /* 0x080fe20003f46270 */
[----:B------:R-:W-:Y:S01]  /*41c0*/  VIADD R0, R10, 0x40 ;  /* 0x000000400a007836 */ /* 0x000fe20000000000 */
[-C--:B------:R-:W-:Y:S01]  /*41d0*/  ISETP.GE.AND P4, PT, R41, R2.reuse, PT ;  /* 0x000000022900720c */ /* 0x080fe20003f86270 */
[----:B------:R-:W-:Y:S01]  /*41e0*/  VIADD R41, R8, 0x120 ;  /* 0x0000012008297836 */ /* 0x000fe20000000000 */
[-C--:B------:R-:W-:Y:S01]  /*41f0*/  ISETP.GE.AND P1, PT, R6, R2.reuse, PT ;  /* 0x000000020600720c */ /* 0x080fe20003f26270 */
[----:B------:R-:W-:Y:S01]  /*4200*/  @!P6 STG.E desc[UR8][R4.64], R45 ;  /* 0x0000002d0400e986 */ /* 0x000fe2000c101908 */
[----:B------:R-:W-:Y:S01]  /*4210*/  ISETP.GE.AND P6, PT, R3, R2, PT ;  /* 0x000000020300720c */ /* 0x000fe20003fc6270 */
[----:B------:R-:W-:-:S02]  /*4220*/  VIADD R3, R10, 0x140 ;  /* 0x000001400a037836 */ /* 0x000fc40000000000 */
[----:B------:R-:W-:Y:S01]  /*4230*/  @!P5 STG.E desc[UR8][R4.64+0x80], R47 ;  /* 0x0000802f0400d986 */ /* 0x000fe2000c101908 */
[-C--:B------:R-:W-:Y:S01]  /*4240*/  ISETP.GE.AND P5, PT, R41, R2.reuse, PT ;  /* 0x000000022900720c */ /* 0x080fe20003fa6270 */
[C---:B------:R-:W-:Y:S02]  /*4250*/  VIADD R41, R10.reuse, 0x160 ;  /* 0x000001600a297836 */ /* 0x040fe40000000000 */
[----:B------:R-:W-:Y:S01]  /*4260*/  @!P0 STG.E desc[UR8][R4.64+0x180], R49 ;  /* 0x0001803104008986 */ /* 0x000fe2000c101908 */
[-C--:B------:R-:W-:Y:S01]  /*4270*/  ISETP.GE.AND P0, PT, R3, R2.reuse, PT ;  /* 0x000000020300720c */ /* 0x080fe20003f06270 */
[C---:B------:R-:W-:Y:S02]  /*4280*/  VIADD R3, R10.reuse, 0x180 ;  /* 0x000001800a037836 */ /* 0x040fe40000000000 */
[----:B------:R-:W-:Y:S01]  /*4290*/  @!P3 STG.E desc[UR8][R4.64+0x200], R51 ;  /* 0x000200330400b986 */ /* 0x000fe2000c101908 */
[----:B------:R-:W-:Y:S01]  /*42a0*/  ISETP.GE.AND P3, PT, R41, R2, PT ;  /* 0x000000022900720c */ /* 0x000fe20003f66270 */
[----:B------:R-:W-:-:S02]  /*42b0*/  VIADD R41, R10, 0x1a0 ;  /* 0x000001a00a297836 */ /* 0x000fc40000000000 */
[----:B------:R-:W-:Y:S01]  /*42c0*/  @!P2 STG.E desc[UR8][R4.64+0x300], R43 ;  /* 0x0003002b0400a986 */ /* 0x000fe2000c101908 */
[-C--:B------:R-:W-:Y:S01]  /*42d0*/  ISETP.GE.AND P2, PT, R3, R2.reuse, PT ;  /* 0x000000020300720c */ /* 0x080fe20003f46270 */
[----:B------:R-:W-:Y:S02]  /*42e0*/  VIADD R3, R8, 0x1c0 ;  /* 0x000001c008037836 */ /* 0x000fe40000000000 */
[----:B------:R-:W-:Y:S01]  /*42f0*/  @!P4 STG.E desc[UR8][R4.64+0x280], R53 ;  /* 0x000280350400c986 */ /* 0x000fe2000c101908 */
[----:B------:R-:W-:-:S03]  /*4300*/  ISETP.GE.AND P4, PT, R0, R2, PT ;  /* 0x000000020000720c */ /* 0x000fc60003f86270 */
[----:B------:R0:W-:Y:S01]  /*4310*/  @!P1 STG.E desc[UR8][R4.64+0x380], R37 ;  /* 0x0003802504009986 */ /* 0x0001e2000c101908 */
[-C--:B------:R-:W-:Y:S01]  /*4320*/  ISETP.GE.AND P1, PT, R41, R2.reuse, PT ;  /* 0x000000022900720c */ /* 0x080fe20003f26270 */
[C---:B------:R-:W-:Y:S02]  /*4330*/  VIADD R41, R8.reuse, 0x1e0 ;  /* 0x000001e008297836 */ /* 0x040fe40000000000 */
[----:B------:R-:W-:Y:S01]  /*4340*/  @!P6 STG.E desc[UR8][R4.64+0x400], R35 ;  /* 0x000400230400e986 */ /* 0x000fe2000c101908 */
[-C--:B------:R-:W-:Y:S01]  /*4350*/  ISETP.GE.AND P6, PT, R3, R2.reuse, PT ;  /* 0x000000020300720c */ /* 0x080fe20003fc6270 */
[----:B------:R-:W-:Y:S02]  /*4360*/  VIADD R3, R8, 0x200 ;  /* 0x0000020008037836 */ /* 0x000fe40000000000 */
[----:B------:R1:W-:Y:S01]  /*4370*/  @!P5 STG.E desc[UR8][R4.64+0x480], R33 ;  /* 0x000480210400d986 */ /* 0x0003e2000c101908 */
[----:B------:R-:W-:Y:S01]  /*4380*/  ISETP.GE.AND P5, PT, R41, R2, PT ;  /* 0x000000022900720c */ /* 0x000fe20003fa6270 */
[----:B------:R-:W-:-:S02]  /*4390*/  VIADD R41, R10, 0x220 ;  /* 0x000002200a297836 */ /* 0x000fc40000000000 */
[----:B------:R2:W-:Y:S01]  /*43a0*/  @!P0 STG.E desc[UR8][R4.64+0x500], R31 ;  /* 0x0005001f04008986 */ /* 0x0005e2000c101908 */
[-C--:B------:R-:W-:Y:S01]  /*43b0*/  ISETP.GE.AND P0, PT, R3, R2.reuse, PT ;  /* 0x000000020300720c */ /* 0x080fe20003f06270 */
[----:B0-----:R-:W-:Y:S02]  /*43c0*/  VIADD R37, R10, 0x240 ;  /* 0x000002400a257836 */ /* 0x001fe40000000000 */
[C---:B------:R-:W-:Y:S01]  /*43d0*/  VIADD R3, R8.reuse, 0x260 ;  /* 0x0000026008037836 */ /* 0x040fe20000000000 */
[----:B------:R2:W-:Y:S01]  /*43e0*/  @!P4 STG.E desc[UR8][R4.64+0x100], R29 ;  /* 0x0001001d0400c986 */ /* 0x0005e2000c101908 */
[-C--:B------:R-:W-:Y:S01]  /*43f0*/  ISETP.GE.AND P4, PT, R41, R2.reuse, PT ;  /* 0x000000022900720c */ /* 0x080fe20003f86270 */
[----:B-1----:R-:W-:Y:S02]  /*4400*/  VIADD R33, R8, 0x280 ;  /* 0x0000028008217836 */ /* 0x002fe40000000000 */
        /* <DEDUP_REMOVED lines=17> */
.L_x_104:
[----:B------:R-:W-:Y:S01]  /*4520*/  BSSY B1, `(.L_x_131) ;  /* 0x0000006000017945 */ /* 0x000fe20003800000 */
[----:B------:R-:W-:Y:S01]  /*4530*/  PLOP3.LUT P0, PT, P0, PT, PT, 0x8, 0x80 ;  /* 0x000000000080781c */ /* 0x000fe2000070e170 */
[----:B------:R-:W-:-:S12]  /*4540*/  IMAD.MOV.U32 R21, RZ, RZ, -0x1 ;  /* 0xffffffffff157424 */ /* 0x000fd800078e00ff */
[----:B------:R-:W-:Y:S05]  /*4550*/  WARPSYNC.COLLECTIVE R21, `(.L_x_132) ;  /* 0x0000000015087348 */ /* 0x000fea0003c00000 */
[----:B------:R-:W-:Y:S01]  /*4560*/  VOTE.ANY P0, P0 ;  /* 0x0000000000ff7806 */ /* 0x000fe20000000100 */
[----:B------:R-:W-:-:S12]  /*4570*/  ENDCOLLECTIVE ;  /* 0x000000000000791b */ /* 0x000fd80003800000 */
.L_x_132:
[----:B------:R-:W-:Y:S05]  /*4580*/  BSYNC B1 ;  /* 0x0000000000017941 */ /* 0x000fea0003800000 */
.L_x_131:
[----:B------:R-:W-:Y:S05]  /*4590*/  BRA `(.L_x_133) ;  /* 0xffffffc800787947 */ /* 0x000fea000383ffff */
.L_x_106:
[----:B------:R-:W-:Y:S01]  /*45a0*/  BSSY B1, `(.L_x_134) ;  /* 0x0000006000017945 */ /* 0x000fe20003800000 */
[----:B------:R-:W-:Y:S01]  /*45b0*/  PLOP3.LUT P0, PT, P0, PT, PT, 0x8, 0x80 ;  /* 0x000000000080781c */ /* 0x000fe2000070e170 */
[----:B------:R-:W-:-:S12]  /*45c0*/  IMAD.MOV.U32 R21, RZ, RZ, -0x1 ;  /* 0xffffffffff157424 */ /* 0x000fd800078e00ff */
[----:B------:R-:W-:Y:S05]  /*45d0*/  WARPSYNC.COLLECTIVE R21, `(.L_x_135) ;  /* 0x0000000015087348 */ /* 0x000fea0003c00000 */
[----:B------:R-:W-:Y:S01]  /*45e0*/  VOTE.ANY P0, P0 ;  /* 0x0000000000ff7806 */ /* 0x000fe20000000100 */
[----:B------:R-:W-:-:S12]  /*45f0*/  ENDCOLLECTIVE ;  /* 0x000000000000791b */ /* 0x000fd80003800000 */
.L_x_135:
[----:B------:R-:W-:Y:S05]  /*4600*/  BSYNC B1 ;  /* 0x0000000000017941 */ /* 0x000fea0003800000 */
.L_x_134:
[----:B------:R-:W-:Y:S05]  /*4610*/  BRA `(.L_x_136) ;  /* 0xffffffc800cc7947 */ /* 0x000fea000383ffff */
.L_x_108:
[----:B------:R-:W0:Y:S01]  /*4620*/  S2R R30, SR_GEMASK ;  /* 0x00000000001e7919 */ /* 0x000e220000003c00 */
[----:B------:R-:W-:Y:S01]  /*4630*/  BSSY B1, `(.L_x_137) ;  /* 0x0000006000017945 */ /* 0x000fe20003800000 */
[----:B------:R-:W-:Y:S01]  /*4640*/  PLOP3.LUT P0, PT, P0, PT, PT, 0x8, 0x80 ;  /* 0x000000000080781c */ /* 0x000fe2000070e170 */
[----:B------:R-:W-:-:S12]  /*4650*/  IMAD.MOV.U32 R21, RZ, RZ, -0x1 ;  /* 0xffffffffff157424 */ /* 0x000fd800078e00ff */
[----:B0-----:R-:W-:Y:S05]  /*4660*/  WARPSYNC.COLLECTIVE R21, `(.L_x_138) ;  /* 0x0000000015087348 */ /* 0x001fea0003c00000 */
[----:B------:R-:W-:Y:S01]  /*4670*/  VOTE.ANY R21, PT, P0 ;  /* 0x0000000000157806 */ /* 0x000fe200000e0100 */
[----:B0-----:R-:W-:Y:S06]  /*4680*/  ENDCOLLECTIVE ;  /* 0x000000000000791b */ /* 0x001fec0003800000 */
.L_x_138:
[----:B------:R-:W-:Y:S05]  /*4690*/  BSYNC B1 ;  /* 0x0000000000017941 */ /* 0x000fea0003800000 */
.L_x_137:
[----:B------:R-:W-:Y:S01]  /*46a0*/  LOP3.LUT R21, R21, 0x80000000, R30, 0xec, !PT ;  /* 0x8000000015157812 */ /* 0x000fe200078eec1e */
[----:B------:R-:W-:Y:S02]  /*46b0*/  IMAD.MOV.U32 R17, RZ, RZ, 0x1 ;  /* 0x00000001ff117424 */ /* 0x000fe400078e00ff */
[----:B------:R-:W-:Y:S02]  /*46c0*/  VIADD R41, R39, 0x2 ;  /* 0x0000000227297836 */ /* 0x000fe40000000000 */
[----:B------:R-:W-:Y:S02]  /*46d0*/  VIADD R16, R21, 0xffffffff ;  /* 0xffffffff15107836 */ /* 0x000fe40000000000 */
[C---:B------:R-:W-:Y:S02]  /*46e0*/  VIADD R43, R39.reuse, 0x4 ;  /* 0x00000004272b7836 */ /* 0x040fe40000000000 */
[----:B------:R-:W-:Y:S01]  /*46f0*/  VIADD R44, R39, 0x8 ;  /* 0x00000008272c7836 */ /* 0x000fe20000000000 */
[----:B------:R-:W-:Y:S01]  /*4700*/  LOP3.LUT R28, R21, R16, RZ, 0xc, !PT ;  /* 0x00000010151c7212 */ /* 0x000fe200078e0cff */
[----:B------:R-:W-:-:S02]  /*4710*/  IMAD.MOV.U32 R16, RZ, RZ, R27 ;  /* 0x000000ffff107224 */ /* 0x000fc400078e001b */
[----:B------:R-:W-:Y:S01]  /*4720*/  IMAD.MOV.U32 R21, RZ, RZ, -0x1 ;  /* 0xffffffffff157424 */ /* 0x000fe200078e00ff */
[----:B------:R0:W1:Y:S01]  /*4730*/  POPC R20, R28 ;  /* 0x0000001c00147309 */ /* 0x0000620000000000 */
[----:B------:R-:W-:-:S07]  /*4740*/  VIADD R45, R39, 0x10 ;  /* 0x00000010272d7836 */ /* 0x000fce0000000000 */
[----:B01----:R-:W-:Y:S05]  /*4750*/  WARPSYNC.COLLECTIVE R21, `(.L_x_139) ;  /* 0x0000000015087348 */ /* 0x003fea0003c00000 */
[----:B-1----:R1:W2:Y:S02]  /*4760*/  SHFL.DOWN P3, R22, R16, R17, R20 ;  /* 0x0800001110167389 */ /* 0x0022a40000060014 */
[----:B012---:R-:W-:Y:S05]  /*4770*/  ENDCOLLECTIVE ;  /* 0x000000000000791b */ /* 0x007fea0003800000 */
.L_x_139:
[-C--:B------:R-:W-:Y:S02]  /*4780*/  ISETP.GE.AND P0, PT, R39, R20.reuse, PT ;  /* 0x000000142700720c */ /* 0x080fe40003f06270 */
[-C--:B------:R-:W-:Y:S01]  /*4790*/  ISETP.GT.AND P2, PT, R45, R20.reuse, PT ;  /* 0x000000142d00720c */ /* 0x080fe20003f44270 */
        /* <DEDUP_REMOVED lines=8> */
.L_x_140:
        /* <DEDUP_REMOVED lines=8> */
.L_x_141:
[----:B------:R-:W-:Y:S01]  /*48a0*/  IMAD.MOV.U32 R17, RZ, RZ, 0x8 ;  /* 0x00000008ff117424 */ /* 0x000fe200078e00ff */
[----:B------:R-:W-:Y:S02]  /*48b0*/  SEL R22, R22, RZ, !P0 ;  /* 0x000000ff16167207 */ /* 0x000fe40004000000 */
[----:B------:R-:W-:-:S03]  /*48c0*/  ISETP.GT.AND P0, PT, R44, R20, PT ;  /* 0x000000142c00720c */ /* 0x000fc60003f04270 */
[----:B------:R-:W-:Y:S02]  /*48d0*/  IMAD.IADD R27, R29, 0x1, R22 ;  /* 0x000000011d1b7824 */ /* 0x000fe400078e0216 */
[----:B------:R-:W0:Y:S02]  /*48e0*/  LDC.64 R28, c[0x0][0x390] ;  /* 0x0000e400ff1c7b82 */ /* 0x000e240000000a00 */
[----:B------:R-:W-:-:S07]  /*48f0*/  IMAD.MOV.U32 R16, RZ, RZ, R27 ;  /* 0x000000ffff107224 */ /* 0x000fce00078e001b */
[----:B0-----:R-:W-:Y:S05]  /*4900*/  WARPSYNC.COLLECTIVE R21, `(.L_x_142) ;  /* 0x0000000015087348 */ /* 0x001fea0003c00000 */
[----:B------:R1:W2:Y:S02]  /*4910*/  SHFL.DOWN P3, R22, R16, R17, R20 ;  /* 0x0800001110167389 */ /* 0x0002a40000060014 */
[----:B012---:R-:W-:Y:S05]  /*4920*/  ENDCOLLECTIVE ;  /* 0x000000000000791b */ /* 0x007fea0003800000 */
.L_x_142:
[----:B------:R-:W-:Y:S01]  /*4930*/  IMAD.MOV.U32 R17, RZ, RZ, 0x10 ;  /* 0x00000010ff117424 */ /* 0x000fe200078e00ff */
[----:B------:R-:W-:Y:S02]  /*4940*/  SEL R22, R22, RZ, !P0 ;  /* 0x000000ff16167207 */ /* 0x000fe40004000000 */
[----:B------:R-:W-:-:S03]  /*4950*/  ISETP.NE.AND P0, PT, R26, 0x65, PT ;  /* 0x000000651a00780c */ /* 0x000fc60003f05270 */
[----:B------:R-:W-:-:S04]  /*4960*/  IMAD.IADD R47, R27, 0x1, R22 ;  /* 0x000000011b2f7824 */ /* 0x000fc800078e0216 */
[----:B------:R-:W-:-:S07]  /*4970*/  IMAD.MOV.U32 R16, RZ, RZ, R47 ;  /* 0x000000ffff107224 */ /* 0x000fce00078e002f */
[----:B------:R-:W-:Y:S05]  /*4980*/  WARPSYNC.COLLECTIVE R21, `(.L_x_143) ;  /* 0x0000000015087348 */ /* 0x000fea0003c00000 */
[----:B------:R0:W1:Y:S02]  /*4990*/  SHFL.DOWN P3, R22, R16, R17, R20 ;  /* 0x0800001110167389 */ /* 0x0000640000060014 */
[----:B01----:R-:W-:Y:S05]  /*49a0*/  ENDCOLLECTIVE ;  /* 0x000000000000791b */ /* 0x003fea0003800000 */
.L_x_143:
[----:B------:R-:W-:Y:S05]  /*49b0*/  WARPSYNC.COLLECTIVE R21, `(.L_x_144) ;  /* 0x0000000015087348 */ /* 0x000fea0003c00000 */
[----:B------:R-:W-:Y:S01]  /*49c0*/  VOTE.ALL P0, P0 ;  /* 0x0000000000ff7806 */ /* 0x000fe20000000000 */
[----:B------:R-:W-:-:S12]  /*49d0*/  ENDCOLLECTIVE ;  /* 0x000000000000791b */ /* 0x000fd80003800000 */
.L_x_144:
[----:B------:R-:W-:Y:S02]  /*49e0*/  IADD3 R28, P3, PT, R28, 0x100, RZ ;  /* 0x000001001c1c7810 */ /* 0x000fe40007f7e0ff */
[----:B------:R-:W-:-:S03]  /*49f0*/  SEL R22, R22, RZ, !P2 ;  /* 0x000000ff16167207 */ /* 0x000fc60005000000 */
[----:B------:R-:W-:Y:S02]  /*4a00*/  IMAD.X R3, RZ, RZ, R29, P3 ;  /* 0x000000ffff037224 */ /* 0x000fe400018e061d */
[----:B------:R-:W-:Y:S01]  /*4a10*/  IMAD.IADD R46, R47, 0x1, R22 ;  /* 0x000000012f2e7824 */ /* 0x000fe200078e0216 */
[----:B------:R-:W-:Y:S06]  /*4a20*/  BRA `(.L_x_145) ;  /* 0xffffffc800647947 */ /* 0x000fec000383ffff */
.L_x_110:
[----:B------:R-:W-:Y:S01]  /*4a30*/  BSSY B1, `(.L_x_146) ;  /* 0x0000006000017945 */ /* 0x000fe20003800000 */
[----:B------:R-:W-:Y:S01]  /*4a40*/  PLOP3.LUT P0, PT, P0, PT, PT, 0x8, 0x80 ;  /* 0x000000000080781c */ /* 0x000fe2000070e170 */
[----:B------:R-:W-:-:S12]  /*4a50*/  IMAD.MOV.U32 R21, RZ, RZ, -0x1 ;  /* 0xffffffffff157424 */ /* 0x000fd800078e00ff */
[----:B------:R-:W-:Y:S05]  /*4a60*/  WARPSYNC.COLLECTIVE R21, `(.L_x_147) ;  /* 0x0000000015087348 */ /* 0x000fea0003c00000 */
[----:B------:R-:W-:Y:S01]  /*4a70*/  VOTE.ANY P0, P0 ;  /* 0x0000000000ff7806 */ /* 0x000fe20000000100 */
[----:B------:R-:W-:-:S12]  /*4a80*/  ENDCOLLECTIVE ;  /* 0x000000000000791b */ /* 0x000fd80003800000 */
.L_x_147:
[----:B------:R-:W-:Y:S05]  /*4a90*/  BSYNC B1 ;  /* 0x0000000000017941 */ /* 0x000fea0003800000 */
.L_x_146:
[----:B------:R-:W-:Y:S05]  /*4aa0*/  BRA `(.L_x_148) ;  /* 0xffffffc800747947 */ /* 0x000fea000383ffff */
.L_x_112:
[----:B------:R-:W-:Y:S01]  /*4ab0*/  BSSY B1, `(.L_x_149) ;  /* 0x0000006000017945 */ /* 0x000fe20003800000 */
[----:B------:R-:W-:Y:S01]  /*4ac0*/  PLOP3.LUT P0, PT, P0, PT, PT, 0x8, 0x80 ;  /* 0x000000000080781c */ /* 0x000fe2000070e170 */
[----:B------:R-:W-:-:S12]  /*4ad0*/  IMAD.MOV.U32 R21, RZ, RZ, -0x1 ;  /* 0xffffffffff157424 */ /* 0x000fd800078e00ff */
[----:B------:R-:W-:Y:S05]  /*4ae0*/  WARPSYNC.COLLECTIVE R21, `(.L_x_150) ;  /* 0x0000000015087348 */ /* 0x000fea0003c00000 */
[----:B------:R-:W-:Y:S01]  /*4af0*/  VOTE.ANY P0, P0 ;  /* 0x0000000000ff7806 */ /* 0x000fe20000000100 */
[----:B------:R-:W-:-:S12]  /*4b00*/  ENDCOLLECTIVE ;  /* 0x000000000000791b */ /* 0x000fd80003800000 */
.L_x_150:
[----:B------:R-:W-:Y:S05]  /*4b10*/  BSYNC B1 ;  /* 0x0000000000017941 */ /* 0x000fea0003800000 */
.L_x_149:
[----:B------:R-:W-:Y:S05]  /*4b20*/  BRA `(.L_x_151) ;  /* 0xffffffc800c87947 */ /* 0x000fea000383ffff */
.L_x_114:
[----:B------:R-:W-:Y:S01]  /*4b30*/  BSSY B1, `(.L_x_152) ;  /* 0x0000006000017945 */ /* 0x000fe20003800000 */
[----:B------:R-:W-:Y:S01]  /*4b40*/  PLOP3.LUT P0, PT, P0, PT, PT, 0x8, 0x80 ;  /* 0x000000000080781c */ /* 0x000fe2000070e170 */
[----:B------:R-:W-:-:S12]  /*4b50*/  IMAD.MOV.U32 R21, RZ, RZ, -0x1 ;  /* 0xffffffffff157424 */ /* 0x000fd800078e00ff */
[----:B------:R-:W-:Y:S05]  /*4b60*/  WARPSYNC.COLLECTIVE R21, `(.L_x_153) ;  /* 0x0000000015087348 */ /* 0x000fea0003c00000 */
[----:B------:R-:W-:Y:S01]  /*4b70*/  VOTE.ANY R21, PT, P0 ;  /* 0x0000000000157806 */ /* 0x000fe200000e0100 */
[----:B------:R-:W-:Y:S06]  /*4b80*/  ENDCOLLECTIVE ;  /* 0x000000000000791b */ /* 0x000fec0003800000 */
.L_x_153:
[----:B------:R-:W-:Y:S05]  /*4b90*/  BSYNC B1 ;  /* 0x0000000000017941 */ /* 0x000fea0003800000 */
.L_x_152:
        /* <DEDUP_REMOVED lines=11> */
.L_x_154:
        /* <DEDUP_REMOVED lines=9> */
.L_x_155:
        /* <DEDUP_REMOVED lines=8> */
.L_x_156:
        /* <DEDUP_REMOVED lines=8> */
.L_x_157:
        /* <DEDUP_REMOVED lines=8> */
.L_x_158:
[----:B------:R-:W-:Y:S02]  /*4e60*/  SEL R22, R22, RZ, !P0 ;  /* 0x000000ff16167207 */ /* 0x000fe40004000000 */
[----:B------:R-:W-:Y:S02]  /*4e70*/  ISETP.NE.AND P0, PT, R26, 0x65, PT ;  /* 0x000000651a00780c */ /* 0x000fe40003f05270 */
[----:B------:R-:W-:-:S11]  /*4e80*/  IADD3 R46, PT, PT, R47, R22, R46 ;  /* 0x000000162f2e7210 */ /* 0x000fd60007ffe02e */
[----:B------:R-:W-:Y:S05]  /*4e90*/  WARPSYNC.COLLECTIVE R21, `(.L_x_159) ;  /* 0x0000000015087348 */ /* 0x000fea0003c00000 */
[----:B------:R-:W-:Y:S01]  /*4ea0*/  VOTE.ALL P0, P0 ;  /* 0x0000000000ff7806 */ /* 0x000fe20000000000 */
[----:B------:R-:W-:-:S12]  /*4eb0*/  ENDCOLLECTIVE ;  /* 0x000000000000791b */ /* 0x000fd80003800000 */
.L_x_159:
[----:B------:R-:W-:Y:S05]  /*4ec0*/  BRA `(.L_x_160) ;  /* 0xffffffc800607947 */ /* 0x000fea000383ffff */
.L_x_119:
[----:B------:R-:W-:Y:S01]  /*4ed0*/  BSSY B0, `(.L_x_161) ;  /* 0x0000006000007945 */ /* 0x000fe20003800000 */
[----:B------:R-:W-:Y:S01]  /*4ee0*/  PLOP3.LUT P0, PT, P0, PT, PT, 0x8, 0x80 ;  /* 0x000000000080781c */ /* 0x000fe2000070e170 */
[----:B------:R-:W-:-:S12]  /*4ef0*/  IMAD.MOV.U32 R21, RZ, RZ, -0x1 ;  /* 0xffffffffff157424 */ /* 0x000fd800078e00ff */
[----:B------:R-:W-:Y:S05]  /*4f00*/  WARPSYNC.COLLECTIVE R21, `(.L_x_162) ;  /* 0x0000000015087348 */ /* 0x000fea0003c00000 */
[----:B------:R-:W-:Y:S01]  /*4f10*/  VOTE.ANY P0, P0 ;  /* 0x0000000000ff7806 */ /* 0x000fe20000000100 */
[----:B------:R-:W-:-:S12]  /*4f20*/  ENDCOLLECTIVE ;  /* 0x000000000000791b */ /* 0x000fd80003800000 */
.L_x_162:
[----:B------:R-:W-:Y:S05]  /*4f30*/  BSYNC B0 ;  /* 0x0000000000007941 */ /* 0x000fea0003800000 */
.L_x_161:
[----:B------:R-:W-:Y:S05]  /*4f40*/  BRA `(.L_x_163) ;  /* 0xffffffe000987947 */ /* 0x000fea000383ffff */
.L_x_121:
[----:B------:R-:W-:Y:S01]  /*4f50*/  BSSY B0, `(.L_x_164) ;  /* 0x0000006000007945 */ /* 0x000fe20003800000 */
[----:B------:R-:W-:Y:S01]  /*4f60*/  PLOP3.LUT P0, PT, P0, PT, PT, 0x8, 0x80 ;  /* 0x000000000080781c */ /* 0x000fe2000070e170 */
[----:B------:R-:W-:-:S12]  /*4f70*/  IMAD.MOV.U32 R21, RZ, RZ, -0x1 ;  /* 0xffffffffff157424 */ /* 0x000fd800078e00ff */
[----:B------:R-:W-:Y:S05]  /*4f80*/  WARPSYNC.COLLECTIVE R21, `(.L_x_165) ;  /* 0x0000000015087348 */ /* 0x000fea0003c00000 */
[----:B------:R-:W-:Y:S01]  /*4f90*/  VOTE.ANY P0, P0 ;  /* 0x0000000000ff7806 */ /* 0x000fe20000000100 */
[----:B------:R-:W-:-:S12]  /*4fa0*/  ENDCOLLECTIVE ;  /* 0x000000000000791b */ /* 0x000fd80003800000 */
.L_x_165:
[----:B------:R-:W-:Y:S05]  /*4fb0*/  BSYNC B0 ;  /* 0x0000000000007941 */ /* 0x000fea0003800000 */
.L_x_164:
[----:B------:R-:W-:Y:S05]  /*4fc0*/  BRA `(.L_x_166) ;  /* 0xffffffe000ec7947 */ /* 0x000fea000383ffff */
.L_x_123:
[----:B------:R-:W0:Y:S01]  /*4fd0*/  S2R R26, SR_GEMASK ;  /* 0x00000000001a7919 */ /* 0x000e220000003c00 */
[----:B------:R-:W-:Y:S01]  /*4fe0*/  BSSY B0, `(.L_x_167) ;  /* 0x0000006000007945 */ /* 0x000fe20003800000 */
[----:B------:R-:W-:Y:S01]  /*4ff0*/  PLOP3.LUT P0, PT, P0, PT, PT, 0x8, 0x80 ;  /* 0x000000000080781c */ /* 0x000fe2000070e170 */
[----:B------:R-:W-:-:S12]  /*5000*/  IMAD.MOV.U32 R21, RZ, RZ, -0x1 ;  /* 0xffffffffff157424 */ /* 0x000fd800078e00ff */
[----:B0-----:R-:W-:Y:S05]  /*5010*/  WARPSYNC.COLLECTIVE R21, `(.L_x_168) ;  /* 0x0000000015087348 */ /* 0x001fea0003c00000 */
[----:B------:R-:W-:Y:S01]  /*5020*/  VOTE.ANY R21, PT, P0 ;  /* 0x0000000000157806 */ /* 0x000fe200000e0100 */
[----:B0-----:R-:W-:Y:S06]  /*5030*/  ENDCOLLECTIVE ;  /* 0x000000000000791b */ /* 0x001fec0003800000 */
.L_x_168:
[----:B------:R-:W-:Y:S05]  /*5040*/  BSYNC B0 ;  /* 0x0000000000007941 */ /* 0x000fea0003800000 */
.L_x_167:
[----:B------:R-:W-:Y:S01]  /*5050*/  LOP3.LUT R21, R21, 0x80000000, R26, 0xec, !PT ;  /* 0x8000000015157812 */ /* 0x000fe200078eec1a */
[----:B------:R-:W-:-:S04]  /*5060*/  IMAD.MOV.U32 R17, RZ, RZ, 0x1 ;  /* 0x00000001ff117424 */ /* 0x000fc800078e00ff */
        /* <DEDUP_REMOVED lines=8> */
.L_x_169:
[----:B------:R-:W-:Y:S01]  /*50f0*/  ISETP.GE.AND P0, PT, R38, R20, PT ;  /* 0x000000142600720c */ /* 0x000fe20003f06270 */
[----:B------:R-:W-:-:S03]  /*5100*/  IMAD.MOV.U32 R17, RZ, RZ, 0x2 ;  /* 0x00000002ff117424 */ /* 0x000fc600078e00ff */
[----:B------:R-:W-:-:S05]  /*5110*/  SEL R22, R22, RZ, !P0 ;  /* 0x000000ff16167207 */ /* 0x000fca0004000000 */
[----:B------:R-:W-:Y:S02]  /*5120*/  IMAD.IADD R43, R22, 0x1, R19 ;  /* 0x00000001162b7824 */ /* 0x000fe400078e0213 */
[----:B------:R-:W-:Y:S02]  /*5130*/  VIADD R19, R38, 0x2 ;  /* 0x0000000226137836 */ /* 0x000fe40000000000 */
[----:B------:R-:W-:-:S03]  /*5140*/  IMAD.MOV.U32 R16, RZ, RZ, R43 ;  /* 0x000000ffff107224 */ /* 0x000fc600078e002b */
[----:B------:R-:W-:Y:S01]  /*5150*/  ISETP.GT.AND P0, PT, R19, R20, PT ;  /* 0x000000141300720c */ /* 0x000fe20003f04270 */
[----:B------:R-:W-:-:S12]  /*5160*/  VIADD R19, R38, 0x4 ;  /* 0x0000000426137836 */ /* 0x000fd80000000000 */
[----:B------:R-:W-:Y:S05]  /*5170*/  WARPSYNC.COLLECTIVE R21, `(.L_x_170) ;  /* 0x0000000015087348 */ /* 0x000fea0003c00000 */
[----:B------:R0:W1:Y:S02]  /*5180*/  SHFL.DOWN P3, R22, R16, R17, R20 ;  /* 0x0800001110167389 */ /* 0x0000640000060014 */
[----:B01----:R-:W-:Y:S05]  /*5190*/  ENDCOLLECTIVE ;  /* 0x000000000000791b */ /* 0x003fea0003800000 */
.L_x_170:
[----:B------:R-:W-:Y:S01]  /*51a0*/  IMAD.MOV.U32 R17, RZ, RZ, 0x4 ;  /* 0x00000004ff117424 */ /* 0x000fe200078e00ff */
[----:B------:R-:W-:Y:S02]  /*51b0*/  SEL R22, R22, RZ, !P0 ;  /* 0x000000ff16167207 */ /* 0x000fe40004000000 */
[----:B------:R-:W-:-:S03]  /*51c0*/  ISETP.GT.AND P0, PT, R19, R20, PT ;  /* 0x000000141300720c */ /* 0x000fc60003f04270 */
[----:B------:R-:W-:Y:S02]  /*51d0*/  IMAD.IADD R45, R43, 0x1, R22 ;  /* 0x000000012b2d7824 */ /* 0x000fe400078e0216 */
[----:B------:R-:W-:Y:S02]  /*51e0*/  VIADD R43, R38, 0x8 ;  /* 0x00000008262b7836 */ /* 0x000fe40000000000 */
[----:B------:R-:W-:-:S07]  /*51f0*/  IMAD.MOV.U32 R16, RZ, RZ, R45 ;  /* 0x000000ffff107224 */ /* 0x000fce00078e002d */
[----:B------:R-:W-:Y:S05]  /*5200*/  WARPSYNC.COLLECTIVE R21, `(.L_x_171) ;  /* 0x0000000015087348 */ /* 0x000fea0003c00000 */
[----:B------:R0:W1:Y:S02]  /*5210*/  SHFL.DOWN P3, R22, R16, R17, R20 ;  /* 0x0800001110167389 */ /* 0x0000640000060014 */
[----:B01----:R-:W-:Y:S05]  /*5220*/  ENDCOLLECTIVE ;  /* 0x000000000000791b */ /* 0x003fea0003800000 */
.L_x_171:
        /* <DEDUP_REMOVED lines=9> */
.L_x_172:
[----:B------:R-:W-:Y:S01]  /*52c0*/  IMAD.MOV.U32 R17, RZ, RZ, 0x10 ;  /* 0x00000010ff117424 */ /* 0x000fe200078e00ff */
[----:B------:R-:W-:Y:S02]  /*52d0*/  SEL R22, R22, RZ, !P0 ;  /* 0x000000ff16167207 */ /* 0x000fe40004000000 */
[----:B------:R-:W-:-:S03]  /*52e0*/  ISETP.NE.AND P0, PT, R18, 0x65, PT ;  /* 0x000000651200780c */ /* 0x000fc60003f05270 */
[----:B------:R-:W-:Y:S02]  /*52f0*/  IMAD.IADD R43, R19, 0x1, R22 ;  /* 0x00000001132b7824 */ /* 0x000fe400078e0216 */
[----:B------:R-:W-:Y:S02]  /*5300*/  VIADD R19, R38, 0x10 ;  /* 0x0000001026137836 */ /* 0x000fe40000000000 */
[----:B------:R-:W-:-:S03]  /*5310*/  IMAD.MOV.U32 R16, RZ, RZ, R43 ;  /* 0x000000ffff107224 */ /* 0x000fc600078e002b */
[----:B------:R-:W-:-:S13]  /*5320*/  ISETP.GT.AND P2, PT, R19, R20, PT ;  /* 0x000000141300720c */ /* 0x000fda0003f44270 */
[----:B------:R-:W-:Y:S05]  /*5330*/  WARPSYNC.COLLECTIVE R21, `(.L_x_173) ;  /* 0x0000000015087348 */ /* 0x000fea0003c00000 */
[----:B------:R0:W1:Y:S02]  /*5340*/  SHFL.DOWN P3, R22, R16, R17, R20 ;  /* 0x0800001110167389 */ /* 0x0000640000060014 */
[----:B01----:R-:W-:Y:S05]  /*5350*/  ENDCOLLECTIVE ;  /* 0x000000000000791b */ /* 0x003fea0003800000 */
.L_x_173:
[----:B------:R-:W-:Y:S05]  /*5360*/  WARPSYNC.COLLECTIVE R21, `(.L_x_174) ;  /* 0x0000000015087348 */ /* 0x000fea0003c00000 */
[----:B------:R-:W-:Y:S01]  /*5370*/  VOTE.ALL P0, P0 ;  /* 0x0000000000ff7806 */ /* 0x000fe20000000000 */
[----:B------:R-:W-:-:S12]  /*5380*/  ENDCOLLECTIVE ;  /* 0x000000000000791b */ /* 0x000fd80003800000 */
.L_x_174:
[----:B------:R-:W-:Y:S02]  /*5390*/  IADD3 R44, P3, PT, R44, 0x100, RZ ;  /* 0x000001002c2c7810 */ /* 0x000fe40007f7e0ff */
[----:B------:R-:W-:-:S03]  /*53a0*/  SEL R22, R22, RZ, !P2 ;  /* 0x000000ff16167207 */ /* 0x000fc60005000000 */
[----:B------:R-:W-:Y:S02]  /*53b0*/  IMAD.X R45, RZ, RZ, R45, P3 ;  /* 0x000000ffff2d7224 */ /* 0x000fe400018e062d */
[----:B------:R-:W-:Y:S01]  /*53c0*/  IMAD.IADD R46, R43, 0x1, R22 ;  /* 0x000000012b2e7824 */ /* 0x000fe200078e0216 */
[----:B------:R-:W-:Y:S06]  /*53d0*/  BRA `(.L_x_175) ;  /* 0xffffffe000847947 */ /* 0x000fec000383ffff */
.L_x_125:
[----:B------:R-:W-:Y:S01]  /*53e0*/  BSSY B0, `(.L_x_176) ;  /* 0x0000006000007945 */ /* 0x000fe20003800000 */
[----:B------:R-:W-:Y:S01]  /*53f0*/  PLOP3.LUT P0, PT, P0, PT, PT, 0x8, 0x80 ;  /* 0x000000000080781c */ /* 0x000fe2000070e170 */
[----:B------:R-:W-:-:S12]  /*5400*/  IMAD.MOV.U32 R21, RZ, RZ, -0x1 ;  /* 0xffffffffff157424 */ /* 0x000fd800078e00ff */
[----:B------:R-:W-:Y:S05]  /*5410*/  WARPSYNC.COLLECTIVE R21, `(.L_x_177) ;  /* 0x0000000015087348 */ /* 0x000fea0003c00000 */
[----:B------:R-:W-:Y:S01]  /*5420*/  VOTE.ANY P0, P0 ;  /* 0x0000000000ff7806 */ /* 0x000fe20000000100 */
[----:B------:R-:W-:-:S12]  /*5430*/  ENDCOLLECTIVE ;  /* 0x000000000000791b */ /* 0x000fd80003800000 */
.L_x_177:
[----:B------:R-:W-:Y:S05]  /*5440*/  BSYNC B0 ;  /* 0x0000000000007941 */ /* 0x000fea0003800000 */
.L_x_176:
[----:B------:R-:W-:Y:S05]  /*5450*/  BRA `(.L_x_178) ;  /* 0xffffffe0008c7947 */ /* 0x000fea000383ffff */
.L_x_127:
[----:B------:R-:W-:Y:S01]  /*5460*/  BSSY B0, `(.L_x_179) ;  /* 0x0000006000007945 */ /* 0x000fe20003800000 */
[----:B------:R-:W-:Y:S01]  /*5470*/  PLOP3.LUT P0, PT, P0, PT, PT, 0x8, 0x80 ;  /* 0x000000000080781c */ /* 0x000fe2000070e170 */
[----:B------:R-:W-:-:S12]  /*5480*/  IMAD.MOV.U32 R21, RZ, RZ, -0x1 ;  /* 0xffffffffff157424 */ /* 0x000fd800078e00ff */
[----:B------:R-:W-:Y:S05]  /*5490*/  WARPSYNC.COLLECTIVE R21, `(.L_x_180) ;  /* 0x0000000015087348 */ /* 0x000fea0003c00000 */
[----:B------:R-:W-:Y:S01]  /*54a0*/  VOTE.ANY P0, P0 ;  /* 0x0000000000ff7806 */ /* 0x000fe20000000100 */
[----:B------:R-:W-:-:S12]  /*54b0*/  ENDCOLLECTIVE ;  /* 0x000000000000791b */ /* 0x000fd80003800000 */
.L_x_180:
[----:B------:R-:W-:Y:S05]  /*54c0*/  BSYNC B0 ;  /* 0x0000000000007941 */ /* 0x000fea0003800000 */
.L_x_179:
[----:B------:R-:W-:Y:S05]  /*54d0*/  BRA `(.L_x_181) ;  /* 0xffffffe000e07947 */ /* 0x000fea000383ffff */
.L_x_129:
[----:B------:R-:W-:Y:S01]  /*54e0*/  BSSY B0, `(.L_x_182) ;  /* 0x0000006000007945 */ /* 0x000fe20003800000 */
[----:B------:R-:W-:Y:S01]  /*54f0*/  PLOP3.LUT P0, PT, P0, PT, PT, 0x8, 0x80 ;  /* 0x000000000080781c */ /* 0x000fe2000070e170 */
[----:B------:R-:W-:-:S12]  /*5500*/  IMAD.MOV.U32 R21, RZ, RZ, -0x1 ;  /* 0xffffffffff157424 */ /* 0x000fd800078e00ff */
[----:B------:R-:W-:Y:S05]  /*5510*/  WARPSYNC.COLLECTIVE R21, `(.L_x_183) ;  /* 0x0000000015087348 */ /* 0x000fea0003c00000 */
[----:B------:R-:W-:Y:S01]  /*5520*/  VOTE.ANY R21, PT, P0 ;  /* 0x0000000000157806 */ /* 0x000fe200000e0100 */
[----:B------:R-:W-:Y:S06]  /*5530*/  ENDCOLLECTIVE ;  /* 0x000000000000791b */ /* 0x000fec0003800000 */
.L_x_183:
[----:B------:R-:W-:Y:S05]  /*5540*/  BSYNC B0 ;  /* 0x0000000000007941 */ /* 0x000fea0003800000 */
.L_x_182:
        /* <DEDUP_REMOVED lines=11> */
.L_x_184:
        /* <DEDUP_REMOVED lines=11> */
.L_x_185:
        /* <DEDUP_REMOVED lines=9> */
.L_x_186:
        /* <DEDUP_REMOVED lines=8> */
.L_x_187:
        /* <DEDUP_REMOVED lines=9> */
.L_x_188:
[----:B------:R-:W-:Y:S02]  /*5850*/  SEL R22, R22, RZ, !P0 ;  /* 0x000000ff16167207 */ /* 0x000fe40004000000 */
[----:B------:R-:W-:Y:S02]  /*5860*/  ISETP.NE.AND P0, PT, R18, 0x65, PT ;  /* 0x000000651200780c */ /* 0x000fe40003f05270 */
[----:B------:R-:W-:-:S11]  /*5870*/  IADD3 R46, PT, PT, R47, R22, R46 ;  /* 0x000000162f2e7210 */ /* 0x000fd60007ffe02e */
[----:B------:R-:W-:Y:S05]  /*5880*/  WARPSYNC.COLLECTIVE R21, `(.L_x_189) ;  /* 0x0000000015087348 */ /* 0x000fea0003c00000 */
[----:B------:R-:W-:Y:S01]  /*5890*/  VOTE.ALL P0, P0 ;  /* 0x0000000000ff7806 */ /* 0x000fe20000000000 */
[----:B------:R-:W-:-:S12]  /*58a0*/  ENDCOLLECTIVE ;  /* 0x000000000000791b */ /* 0x000fd80003800000 */
.L_x_189:
[----:B------:R-:W-:Y:S05]  /*58b0*/  BRA `(.L_x_190) ;  /* 0xffffffe000787947 */ /* 0x000fea000383ffff */
.L_x_191:
        /* <DEDUP_REMOVED lines=12> */
.L_x_213:


//--------------------- .text._ZN3cub18CUB_300001_SM_10006detail4scan20DeviceScanInitKernelINS0_13ScanTileStateIiLb1EEEEEvT_i --------------------------
	.section	.text._ZN3cub18CUB_300001_SM_10006detail4scan20DeviceScanInitKernelINS0_13ScanTileStateIiLb1EEEEEvT_i,"ax",@progbits
	.align	128
        .global         _ZN3cub18CUB_300001_SM_10006detail4scan20DeviceScanInitKernelINS0_13ScanTileStateIiLb1EEEEEvT_i
        .type           _ZN3cub18CUB_300001_SM_10006detail4scan20DeviceScanInitKernelINS0_13ScanTileStateIiLb1EEEEEvT_i,@function
        .size           _ZN3cub18CUB_300001_SM_10006detail4scan20DeviceScanInitKernelINS0_13ScanTileStateIiLb1EEEEEvT_i,(.L_x_214 - _ZN3cub18CUB_300001_SM_10006detail4scan20DeviceScanInitKernelINS0_13ScanTileStateIiLb1EEEEEvT_i)
        .other          _ZN3cub18CUB_300001_SM_10006detail4scan20DeviceScanInitKernelINS0_13ScanTileStateIiLb1EEEEEvT_i,@"STO_CUDA_ENTRY STV_DEFAULT"
_ZN3cub18CUB_300001_SM_10006detail4scan20DeviceScanInitKernelINS0_13ScanTileStateIiLb1EEEEEvT_i:
.text._ZN3cub18CUB_300001_SM_10006detail4scan20DeviceScanInitKernelINS0_13ScanTileStateIiLb1EEEEEvT_i:
[----:B------:R-:W-:Y:S01]  /*0000*/  LDC R1, c[0x0][0x37c] ;  /* 0x0000df00ff017b82 */ /* 0x000fe20000000800 */
[----:B------:R-:W0:Y:S07]  /*0010*/  S2R R0, SR_TID.X ;  /* 0x0000000000007919 */ /* 0x000e2e0000002100 */
[----:B------:R-:W1:Y:S01]  /*0020*/  S2UR UR6, SR_CTAID.X ;  /* 0x00000000000679c3 */ /* 0x000e620000002500 */
[----:B------:R-:W2:Y:S07]  /*0030*/  LDCU UR4, c[0x0][0x388] ;  /* 0x00007100ff0477ac */ /* 0x000eae0008000800 */
[----:B------:R-:W1:Y:S01]  /*0040*/  LDC R5, c[0x0][0x360] ;  /* 0x0000d800ff057b82 */ /* 0x000e620000000800 */
[----:B0-----:R-:W-:Y:S01]  /*0050*/  ISETP.GT.U32.AND P0, PT, R0, 0x1f, PT ;  /* 0x0000001f0000780c */ /* 0x001fe20003f04070 */
[----:B-1----:R-:W-:-:S03]  /*0060*/  IMAD R5, R5, UR6, R0 ;  /* 0x0000000605057c24 */ /* 0x002fc6000f8e0200 */
[----:B------:R-:W-:Y:S02]  /*0070*/  ISETP.NE.OR P0, PT, RZ, UR6, P0 ;  /* 0x00000006ff007c0c */ /* 0x000fe40008705670 */
[----:B--2---:R-:W-:Y:S01]  /*0080*/  ISETP.GE.AND P1, PT, R5, UR4, PT ;  /* 0x0000000405007c0c */ /* 0x004fe2000bf26270 */
[----:B------:R-:W0:-:S12]  /*0090*/  LDCU.64 UR4, c[0x0][0x358] ;  /* 0x00006b00ff0477ac */ /* 0x000e180008000a00 */
[----:B------:R-:W1:Y:S01]  /*00a0*/  @!P1 LDC.64 R2, c[0x0][0x380] ;  /* 0x0000e000ff029b82 */ /* 0x000e620000000a00 */
[----:B------:R-:W-:Y:S01]  /*00b0*/  @!P1 MOV R4, 0x63 ;  /* 0x0000006300049802 */ /* 0x000fe20000000f00 */
[----:B-1----:R-:W-:-:S04]  /*00c0*/  @!P1 IMAD.WIDE R2, R5, 0x8, R2 ;  /* 0x0000000805029825 */ /* 0x002fc800078e0202 */
[----:B------:R-:W-:-:S05]  /*00d0*/  HFMA2 R5, -RZ, RZ, 0, 0 ;  /* 0x00000000ff057431 */ /* 0x000fca00000001ff */
[----:B0-----:R0:W-:Y:S01]  /*00e0*/  @!P1 STG.E.64 desc[UR4][R2.64+0x100], R4 ;  /* 0x0001000402009986 */ /* 0x0011e2000c101b04 */
[----:B------:R-:W-:Y:S05]  /*00f0*/  @P0 EXIT ;  /* 0x000000000000094d */ /* 0x000fea0003800000 */
[----:B0-----:R-:W0:Y:S02]  /*0100*/  LDC.64 R2, c[0x0][0x380] ;  /* 0x0000e000ff027b82 */ /* 0x001e240000000a00 */
[----:B0-----:R-:W-:-:S05]  /*0110*/  IMAD.WIDE.U32 R2, R0, 0x8, R2 ;  /* 0x0000000800027825 */ /* 0x001fca00078e0002 */
[----:B------:R-:W-:Y:S01]  /*0120*/  STG.E.64 desc[UR4][R2.64], RZ ;  /* 0x000000ff02007986 */ /* 0x000fe2000c101b04 */
[----:B------:R-:W-:Y:S05]  /*0130*/  EXIT ;  /* 0x000000000000794d */ /* 0x000fea0003800000 */
.L_x_192:
        /* <DEDUP_REMOVED lines=12> */
.L_x_214:


//--------------------- .text._ZN3cub18CUB_300001_SM_10006detail11EmptyKernelIvEEvv --------------------------
	.section	.text._ZN3cub18CUB_300001_SM_10006detail11EmptyKernelIvEEvv,"ax",@progbits
	.align	128
        .global         _ZN3cub18CUB_300001_SM_10006detail11EmptyKernelIvEEvv
        .type           _ZN3cub18CUB_300001_SM_10006detail11EmptyKernelIvEEvv,@function
        .size           _ZN3cub18CUB_300001_SM_10006detail11EmptyKernelIvEEvv,(.L_x_215 - _ZN3cub18CUB_300001_SM_10006detail11EmptyKernelIvEEvv)
        .other          _ZN3cub18CUB_300001_SM_10006detail11EmptyKernelIvEEvv,@"STO_CUDA_ENTRY STV_DEFAULT"
_ZN3cub18CUB_300001_SM_10006detail11EmptyKernelIvEEvv:
.text._ZN3cub18CUB_300001_SM_10006detail11EmptyKernelIvEEvv:
[----:B------:R-:W-:Y:S01]  /*0000*/  LDC R1, c[0x0][0x37c] ;  /* 0x0000df00ff017b82 */ /* 0x000fe20000000800 */
[----:B------:R-:W-:Y:S05]  /*0010*/  EXIT ;  /* 0x000000000000794d */ /* 0x000fea0003800000 */
.L_x_193:
        /* <DEDUP_REMOVED lines=14> */
.L_x_215:


//--------------------- .text._Z15seperate_valuesPKiS0_S0_Piii --------------------------
	.section	.text._Z15seperate_valuesPKiS0_S0_Piii,"ax",@progbits
	.align	128
        .global         _Z15seperate_valuesPKiS0_S0_Piii
        .type           _Z15seperate_valuesPKiS0_S0_Piii,@function
        .size           _Z15seperate_valuesPKiS0_S0_Piii,(.L_x_216 - _Z15seperate_valuesPKiS0_S0_Piii)
        .other          _Z15seperate_valuesPKiS0_S0_Piii,@"STO_CUDA_ENTRY STV_DEFAULT"
_Z15seperate_valuesPKiS0_S0_Piii:
.text._Z15seperate_valuesPKiS0_S0_Piii:
[----:B------:R-:W-:Y:S01]  /*0000*/  LDC R1, c[0x0][0x37c] ;  /* 0x0000df00ff017b82 */ /* 0x000fe20000000800 */
[----:B------:R-:W0:Y:S07]  /*0010*/  S2R R9, SR_TID.X ;  /* 0x0000000000097919 */ /* 0x000e2e0000002100 */
[----:B------:R-:W0:Y:S01]  /*0020*/  S2UR UR4, SR_CTAID.X ;  /* 0x00000000000479c3 */ /* 0x000e220000002500 */
[----:B------:R-:W1:Y:S07]  /*0030*/  LDCU UR5, c[0x0][0x3a0] ;  /* 0x00007400ff0577ac */ /* 0x000e6e0008000800 */
[----:B------:R-:W0:Y:S02]  /*0040*/  LDC R0, c[0x0][0x360] ;  /* 0x0000d800ff007b82 */ /* 0x000e240000000800 */
[----:B0-----:R-:W-:-:S05]  /*0050*/  IMAD R9, R0, UR4, R9 ;  /* 0x0000000400097c24 */ /* 0x001fca000f8e0209 */
[----:B-1----:R-:W-:-:S13]  /*0060*/  ISETP.GE.AND P0, PT, R9, UR5, PT ;  /* 0x0000000509007c0c */ /* 0x002fda000bf06270 */
[----:B------:R-:W-:Y:S05]  /*0070*/  @P0 EXIT ;  /* 0x000000000000094d */ /* 0x000fea0003800000 */
[----:B------:R-:W0:Y:S01]  /*0080*/  LDC.64 R2, c[0x0][0x388] ;  /* 0x0000e200ff027b82 */ /* 0x000e220000000a00 */
[----:B------:R-:W1:Y:S01]  /*0090*/  LDCU.64 UR4, c[0x0][0x358] ;  /* 0x00006b00ff0477ac */ /* 0x000e620008000a00 */
[----:B0-----:R-:W-:-:S06]  /*00a0*/  IMAD.WIDE R2, R9, 0x4, R2 ;  /* 0x0000000409027825 */ /* 0x001fcc00078e0202 */
[----:B-1----:R-:W2:Y:S02]  /*00b0*/  LDG.E R2, desc[UR4][R2.64] ;  /* 0x0000000402027981 */ /* 0x002ea4000c1e1900 */
[----:B--2---:R-:W-:-:S13]  /*00c0*/  ISETP.NE.AND P0, PT, R2, RZ, PT ;  /* 0x000000ff0200720c */ /* 0x004fda0003f05270 */
[----:B------:R-:W-:Y:S05]  /*00d0*/  @!P0 BRA `(.L_x_194) ;  /* 0x0000000000288947 */ /* 0x000fea0003800000 */
[----:B------:R-:W0:Y:S08]  /*00e0*/  LDC.64 R4, c[0x0][0x390] ;  /* 0x0000e400ff047b82 */ /* 0x000e300000000a00 */
[----:B------:R-:W1:Y:S08]  /*00f0*/  LDC.64 R2, c[0x0][0x380] ;  /* 0x0000e000ff027b82 */ /* 0x000e700000000a00 */
[----:B------:R-:W2:Y:S01]  /*0100*/  LDC.64 R6, c[0x0][0x398] ;  /* 0x0000e600ff067b82 */ /* 0x000ea20000000a00 */
[----:B0-----:R-:W-:-:S06]  /*0110*/  IMAD.WIDE R4, R9, 0x4, R4 ;  /* 0x0000000409047825 */ /* 0x001fcc00078e0204 */
[----:B------:R-:W2:Y:S01]  /*0120*/  LDG.E R5, desc[UR4][R4.64] ;  /* 0x0000000404057981 */ /* 0x000ea2000c1e1900 */
[----:B-1----:R-:W-:-:S06]  /*0130*/  IMAD.WIDE R2, R9, 0x4, R2 ;  /* 0x0000000409027825 */ /* 0x002fcc00078e0202 */
[----:B------:R-:W3:Y:S01]  /*0140*/  LDG.E R3, desc[UR4][R2.64] ;  /* 0x0000000402037981 */ /* 0x000ee2000c1e1900 */
[----:B--2---:R-:W-:-:S05]  /*0150*/  IMAD.WIDE R6, R5, 0x4, R6 ;  /* 0x0000000405067825 */ /* 0x004fca00078e0206 */
[----:B---3--:R-:W-:Y:S01]  /*0160*/  STG.E desc[UR4][R6.64], R3 ;  /* 0x0000000306007986 */ /* 0x008fe2000c101904 */
[----:B------:R-:W-:Y:S05]  /*0170*/  EXIT ;  /* 0x000000000000794d */ /* 0x000fea0003800000 */
.L_x_194:
[----:B------:R-:W0:Y:S01]  /*0180*/  LDC.64 R2, c[0x0][0x390] ;  /* 0x0000e400ff027b82 */ /* 0x000e220000000a00 */
[----:B------:R-:W1:Y:S07]  /*0190*/  LDCU UR6, c[0x0][0x3a4] ;  /* 0x00007480ff0677ac */ /* 0x000e6e0008000800 */
[----:B------:R-:W2:Y:S01]  /*01a0*/  LDC.64 R6, c[0x0][0x380] ;  /* 0x0000e000ff067b82 */ /* 0x000ea20000000a00 */
[----:B0-----:R-:W-:-:S07]  /*01b0*/  IMAD.WIDE R4, R9, 0x4, R2 ;  /* 0x0000000409047825 */ /* 0x001fce00078e0202 */
[----:B------:R-:W0:Y:S01]  /*01c0*/  LDC.64 R2, c[0x0][0x398] ;  /* 0x0000e600ff027b82 */ /* 0x000e220000000a00 */
[----:B------:R-:W1:Y:S01]  /*01d0*/  LDG.E R4, desc[UR4][R4.64] ;  /* 0x0000000404047981 */ /* 0x000e62000c1e1900 */
[----:B--2---:R-:W-:-:S06]  /*01e0*/  IMAD.WIDE R6, R9, 0x4, R6 ;  /* 0x0000000409067825 */ /* 0x004fcc00078e0206 */
[----:B------:R-:W2:Y:S01]  /*01f0*/  LDG.E R7, desc[UR4][R6.64] ;  /* 0x0000000406077981 */ /* 0x000ea2000c1e1900 */
[----:B-1----:R-:W-:-:S05]  /*0200*/  IADD3 R9, PT, PT, -R4, UR6, R9 ;  /* 0x0000000604097c10 */ /* 0x002fca000fffe109 */
[----:B0-----:R-:W-:-:S05]  /*0210*/  IMAD.WIDE R2, R9, 0x4, R2 ;  /* 0x0000000409027825 */ /* 0x001fca00078e0202 */
[----:B--2---:R-:W-:Y:S01]  /*0220*/  STG.E desc[UR4][R2.64], R7 ;  /* 0x0000000702007986 */ /* 0x004fe2000c101904 */
[----:B------:R-:W-:Y:S05]  /*0230*/  EXIT ;  /* 0x000000000000794d */ /* 0x000fea0003800000 */
.L_x_195:
        /* <DEDUP_REMOVED lines=12> */
.L_x_216:


//--------------------- .text._Z15calculate_flagsPiS_ii --------------------------
	.section	.text._Z15calculate_flagsPiS_ii,"ax",@progbits
	.align	128
        .global         _Z15calculate_flagsPiS_ii
        .type           _Z15calculate_flagsPiS_ii,@function
        .size           _Z15calculate_flagsPiS_ii,(.L_x_217 - _Z15calculate_flagsPiS_ii)
        .other          _Z15calculate_flagsPiS_ii,@"STO_CUDA_ENTRY STV_DEFAULT"
_Z15calculate_flagsPiS_ii:
.text._Z15calculate_flagsPiS_ii:
        /* <DEDUP_REMOVED lines=10> */
[----:B------:R-:W2:Y:S06]  /*00a0*/  LDCU UR6, c[0x0][0x394] ;  /* 0x00007280ff0677ac */ /* 0x000eac0008000800 */
[----:B------:R-:W3:Y:S01]  /*00b0*/  LDC.64 R4, c[0x0][0x388] ;  /* 0x0000e200ff047b82 */ /* 0x000ee20000000a00 */
[----:B0-----:R-:W-:-:S06]  /*00c0*/  IMAD.WIDE R2, R7, 0x4, R2 ;  /* 0x0000000407027825 */ /* 0x001fcc00078e0202 */
[----:B-1----:R-:W2:Y:S01]  /*00d0*/  LDG.E R2, desc[UR4][R2.64] ;  /* 0x0000000402027981 */ /* 0x002ea2000c1e1900 */
[----:B---3--:R-:W-:Y:S01]  /*00e0*/  IMAD.WIDE R4, R7, 0x4, R4 ;  /* 0x0000000407047825 */ /* 0x008fe200078e0204 */
[----:B--2---:R-:W-:-:S04]  /*00f0*/  SHF.R.U32.HI R0, RZ, UR6, R2 ;  /* 0x00000006ff007c19 */ /* 0x004fc80008011602 */
[----:B------:R-:W-:-:S05]  /*0100*/  LOP3.LUT R7, R0, 0x1, RZ, 0xc0, !PT ;  /* 0x0000000100077812 */ /* 0x000fca00078ec0ff */
[----:B------:R-:W-:Y:S01]  /*0110*/  STG.E desc[UR4][R4.64], R7 ;  /* 0x0000000704007986 */ /* 0x000fe2000c101904 */
[----:B------:R-:W-:Y:S05]  /*0120*/  EXIT ;  /* 0x000000000000794d */ /* 0x000fea0003800000 */
.L_x_196:
        /* <DEDUP_REMOVED lines=13> */
.L_x_217:


//--------------------- .text._Z23generate_random_numbersPiiij --------------------------
	.section	.text._Z23generate_random_numbersPiiij,"ax",@progbits
	.align	128
        .global         _Z23generate_random_numbersPiiij
        .type           _Z23generate_random_numbersPiiij,@function
        .size           _Z23generate_random_numbersPiiij,(.L_x_218 - _Z23generate_random_numbersPiiij)
        .other          _Z23generate_random_numbersPiiij,@"STO_CUDA_ENTRY STV_DEFAULT"
_Z23generate_random_numbersPiiij:
.text._Z23generate_random_numbersPiiij:
[----:B------:R-:W0:Y:S01]  /*0000*/  LDC R1, c[0x0][0x37c] ;  /* 0x0000df00ff017b82 */ /* 0x000e220000000800 */
[----:B------:R-:W1:Y:S07]  /*0010*/  S2R R10, SR_TID.X ;  /* 0x00000000000a7919 */ /* 0x000e6e0000002100 */
[----:B------:R-:W1:Y:S01]  /*0020*/  S2UR UR4, SR_CTAID.X ;  /* 0x00000000000479c3 */ /* 0x000e620000002500 */
[----:B------:R-:W2:Y:S01]  /*0030*/  LDCU UR5, c[0x0][0x38c] ;  /* 0x00007180ff0577ac */ /* 0x000ea20008000800 */
[----:B0-----:R-:W-:-:S06]  /*0040*/  VIADD R1, R1, 0xffffffd0 ;  /* 0xffffffd001017836 */ /* 0x001fcc0000000000 */
[----:B------:R-:W1:Y:S02]  /*0050*/  LDC R3, c[0x0][0x360] ;  /* 0x0000d800ff037b82 */ /* 0x000e640000000800 */
[----:B-1----:R-:W-:-:S05]  /*0060*/  IMAD R10, R3, UR4, R10 ;  /* 0x00000004030a7c24 */ /* 0x002fca000f8e020a */
[----:B--2---:R-:W-:-:S13]  /*0070*/  ISETP.GE.AND P0, PT, R10, UR5, PT ;  /* 0x000000050a007c0c */ /* 0x004fda000bf06270 */
[----:B------:R-:W-:Y:S05]  /*0080*/  @P0 EXIT ;  /* 0x000000000000094d */ /* 0x000fea0003800000 */
[----:B------:R-:W0:Y:S01]  /*0090*/  LDC R0, c[0x0][0x390] ;  /* 0x0000e400ff007b82 */ /* 0x000e220000000800 */
[----:B------:R-:W-:Y:S01]  /*00a0*/  IMAD.MOV.U32 R7, RZ, RZ, -0x75bd8fc ;  /* 0xf8a42704ff077424 */ /* 0x000fe200078e00ff */
[----:B------:R-:W-:Y:S01]  /*00b0*/  ISETP.NE.AND P0, PT, R10, RZ, PT ;  /* 0x000000ff0a00720c */ /* 0x000fe20003f05270 */
[----:B------:R-:W-:Y:S01]  /*00c0*/  IMAD.MOV.U32 R4, RZ, RZ, -0x23270784 ;  /* 0xdcd8f87cff047424 */ /* 0x000fe200078e00ff */
[----:B------:R-:W1:Y:S01]  /*00d0*/  LDCU.64 UR6, c[0x0][0x358] ;  /* 0x00006b00ff0677ac */ /* 0x000e620008000a00 */
[----:B------:R-:W-:Y:S01]  /*00e0*/  BSSY.RECONVERGENT B0, `(.L_x_197) ;  /* 0x000025a000007945 */ /* 0x000fe20003800200 */
[----:B0-----:R-:W-:-:S05]  /*00f0*/  LOP3.LUT R0, R0, 0xaad26b49, RZ, 0x3c, !PT ;  /* 0xaad26b4900007812 */ /* 0x001fca00078e3cff */
[----:B------:R-:W-:-:S04]  /*0100*/  IMAD R0, R0, 0x4182bed5, RZ ;  /* 0x4182bed500007824 */ /* 0x000fc800078e02ff */
[C---:B------:R-:W-:Y:S01]  /*0110*/  VIADD R5, R0.reuse, 0x583f19 ;  /* 0x00583f1900057836 */ /* 0x040fe20000000000 */
[C---:B------:R-:W-:Y:S01]  /*0120*/  LOP3.LUT R6, R0.reuse, 0x159a55e5, RZ, 0x3c, !PT ;  /* 0x159a55e500067812 */ /* 0x040fe200078e3cff */
[C---:B------:R-:W-:Y:S02]  /*0130*/  VIADD R2, R0.reuse, 0xd9f6dc18 ;  /* 0xd9f6dc1800027836 */ /* 0x040fe40000000000 */
[----:B------:R-:W-:Y:S01]  /*0140*/  VIADD R3, R0, 0x75bcd15 ;  /* 0x075bcd1500037836 */ /* 0x000fe20000000000 */
[----:B------:R0:W-:Y:S01]  /*0150*/  STL.64 [R1+0x10], R4 ;  /* 0x0000100401007387 */ /* 0x0001e20000100a00 */
[----:B------:R-:W-:-:S03]  /*0160*/  SHF.R.S32.HI R0, RZ, 0x1f, R10 ;  /* 0x0000001fff007819 */ /* 0x000fc6000001140a */
[----:B------:R0:W-:Y:S04]  /*0170*/  STL.64 [R1+0x8], R6 ;  /* 0x0000080601007387 */ /* 0x0001e80000100a00 */
[----:B------:R0:W-:Y:S01]  /*0180*/  STL.64 [R1], R2 ;  /* 0x0000000201007387 */ /* 0x0001e20000100a00 */
[----:B-1----:R-:W-:Y:S05]  /*0190*/  @!P0 BRA `(.L_x_198) ;  /* 0x0000002400388947 */ /* 0x002fea0003800000 */
[----:B------:R-:W-:Y:S02]  /*01a0*/  IMAD.MOV.U32 R13, RZ, RZ, R0 ;  /* 0x000000ffff0d7224 */ /* 0x000fe400078e0000 */
[----:B------:R-:W-:Y:S02]  /*01b0*/  IMAD.MOV.U32 R11, RZ, RZ, RZ ;  /* 0x000000ffff0b7224 */ /* 0x000fe400078e00ff */
[----:B0-----:R-:W-:-:S07]  /*01c0*/  IMAD.MOV.U32 R2, RZ, RZ, R10 ;  /* 0x000000ffff027224 */ /* 0x001fce00078e000a */
.L_x_207:
[----:B------:R-:W-:Y:S01]  /*01d0*/  LOP3.LUT R0, R2, 0x3, RZ, 0xc0, !PT ;  /* 0x0000000302007812 */ /* 0x000fe200078ec0ff */
[----:B------:R-:W-:Y:S03]  /*01e0*/  BSSY.RECONVERGENT B1, `(.L_x_199) ;  /* 0x0000243000017945 */ /* 0x000fe60003800200 */
[----:B------:R-:W-:-:S04]  /*01f0*/  ISETP.NE.U32.AND P0, PT, R0, RZ, PT ;  /* 0x000000ff0000720c */ /* 0x000fc80003f05070 */
[----:B------:R-:W-:-:S13]  /*0200*/  ISETP.NE.AND.EX P0, PT, RZ, RZ, PT, P0 ;  /* 0x000000ffff00720c */ /* 0x000fda0003f05300 */
[----:B0-----:R-:W-:Y:S05]  /*0210*/  @!P0 BRA `(.L_x_200) ;  /* 0x0000002000fc8947 */ /* 0x001fea0003800000 */
[----:B------:R-:W0:Y:S01]  /*0220*/  LDC.64 R8, c[0x4][RZ] ;  /* 0x01000000ff087b82 */ /* 0x000e220000000a00 */
[----:B------:R-:W-:Y:S01]  /*0230*/  IMAD.MOV.U32 R0, RZ, RZ, RZ ;  /* 0x000000ffff007224 */ /* 0x000fe200078e00ff */
[----:B------:R-:W-:Y:S02]  /*0240*/  CS2R R4, SRZ ;  /* 0x0000000000047805 */ /* 0x000fe4000001ff00 */
[----:B------:R-:W-:Y:S01]  /*0250*/  CS2R R6, SRZ ;  /* 0x0000000000067805 */ /* 0x000fe2000001ff00 */
[----:B------:R-:W-:Y:S02]  /*0260*/  IMAD.MOV.U32 R3, RZ, RZ, RZ ;  /* 0x000000ffff037224 */ /* 0x000fe400078e00ff */
[----:B0-----:R-:W-:-:S07]  /*0270*/  IMAD.WIDE.U32 R8, R11, 0xc80, R8 ;  /* 0x00000c800b087825 */ /* 0x001fce00078e0008 */
.L_x_202:
[----:B------:R-:W-:-:S06]  /*0280*/  IMAD R12, R0, 0x4, R1 ;  /* 0x00000004000c7824 */ /* 0x000fcc00078e0201 */
[----:B------:R-:W5:Y:S01]  /*0290*/  LDL R12, [R12+0x4] ;  /* 0x000004000c0c7983 */ /* 0x000f620000100800 */
[----:B------:R-:W-:-:S05]  /*02a0*/  UMOV UR4, URZ ;  /* 0x000000ff00047c82 */ /* 0x000fca0008000000 */
.L_x_201:
[----:B-----5:R-:W-:Y:S01]  /*02b0*/  SHF.R.U32.HI R22, RZ, UR4, R12 ;  /* 0x00000004ff167c19 */ /* 0x020fe2000801160c */
[----:B------:R-:W-:-:S03]  /*02c0*/  IMAD.SHL.U32 R14, R0, 0x20, RZ ;  /* 0x00000020000e7824 */ /* 0x000fc600078e00ff */
[----:B------:R-:W-:Y:S01]  /*02d0*/  LOP3.LUT R15, R22, 0x1, RZ, 0xc0, !PT ;  /* 0x00000001160f7812 */ /* 0x000fe200078ec0ff */
[----:B------:R-:W-:-:S03]  /*02e0*/  VIADD R14, R14, UR4 ;  /* 0x000000040e0e7c36 */ /* 0x000fc60008000000 */
[----:B------:R-:W-:Y:S01]  /*02f0*/  ISETP.NE.U32.AND P0, PT, R15, 0x1, PT ;  /* 0x000000010f00780c */ /* 0x000fe20003f05070 */
[----:B------:R-:W-:-:S03]  /*0300*/  IMAD R15, R14, 0x5, RZ ;  /* 0x000000050e0f7824 */ /* 0x000fc600078e02ff */
[----:B------:R-:W-:Y:S01]  /*0310*/  R2P PR, R22, 0x7e ;  /* 0x0000007e16007804 */ /* 0x000fe20000000000 */
[----:B------:R-:W-:-:S08]  /*0320*/  IMAD.WIDE.U32 R14, R15, 0x4, R8 ;  /* 0x000000040f0e7825 */ /* 0x000fd000078e0008 */
[----:B------:R-:W2:Y:S04]  /*0330*/  @!P0 LDG.E R16, desc[UR6][R14.64+0x10] ;  /* 0x000010060e108981 */ /* 0x000ea8000c1e1900 */
[----:B------:R-:W3:Y:S04]  /*0340*/  @P1 LDG.E R18, desc[UR6][R14.64+0x24] ;  /* 0x000024060e121981 */ /* 0x000ee8000c1e1900 */
[----:B------:R-:W4:Y:S04]  /*0350*/  @P2 LDG.E R20, desc[UR6][R14.64+0x38] ;  /* 0x000038060e142981 */ /* 0x000f28000c1e1900 */
[----:B------:R-:W4:Y:S04]  /*0360*/  @P3 LDG.E R24, desc[UR6][R14.64+0x4c] ;  /* 0x00004c060e183981 */ /* 0x000f28000c1e1900 */
[----:B------:R-:W4:Y:S04]  /*0370*/  @P4 LDG.E R26, desc[UR6][R14.64+0x60] ;  /* 0x000060060e1a4981 */ /* 0x000f28000c1e1900 */
[----:B------:R-:W4:Y:S04]  /*0380*/  @!P0 LDG.E R17, desc[UR6][R14.64+0x4] ;  /* 0x000004060e118981 */ /* 0x000f28000c1e1900 */
[----:B------:R-:W4:Y:S04]  /*0390*/  @!P0 LDG.E R19, desc[UR6][R14.64+0xc] ;  /* 0x00000c060e138981 */ /* 0x000f28000c1e1900 */
[----:B------:R-:W4:Y:S04]  /*03a0*/  @P1 LDG.E R21, desc[UR6][R14.64+0x18] ;  /* 0x000018060e151981 */ /* 0x000f28000c1e1900 */
[----:B------:R-:W4:Y:S04]  /*03b0*/  @P3 LDG.E R23, desc[UR6][R14.64+0x40] ;  /* 0x000040060e173981 */ /* 0x000f28000c1e1900 */
[----:B------:R-:W4:Y:S04]  /*03c0*/  @P5 LDG.E R25, desc[UR6][R14.64+0x70] ;  /* 0x000070060e195981 */ /* 0x000f28000c1e1900 */
[----:B------:R-:W4:Y:S01]  /*03d0*/  @P6 LDG.E R28, desc[UR6][R14.64+0x88] ;  /* 0x000088060e1c6981 */ /* 0x000f22000c1e1900 */
[----:B--2---:R-:W-:-:S03]  /*03e0*/  @!P0 LOP3.LUT R5, R5, R16, RZ, 0x3c, !PT ;  /* 0x0000001005058212 */ /* 0x004fc600078e3cff */
[----:B------:R-:W2:Y:S01]  /*03f0*/  @!P0 LDG.E R16, desc[UR6][R14.64] ;  /* 0x000000060e108981 */ /* 0x000ea2000c1e1900 */
[----:B---3--:R-:W-:-:S03]  /*0400*/  @P1 LOP3.LUT R5, R5, R18, RZ, 0x3c, !PT ;  /* 0x0000001205051212 */ /* 0x008fc600078e3cff */
[----:B------:R-:W3:Y:S01]  /*0410*/  @!P0 LDG.E R18, desc[UR6][R14.64+0x8] ;  /* 0x000008060e128981 */ /* 0x000ee2000c1e1900 */
[----:B----4-:R-:W-:-:S03]  /*0420*/  @P2 LOP3.LUT R5, R5, R20, RZ, 0x3c, !PT ;  /* 0x0000001405052212 */ /* 0x010fc600078e3cff */
[----:B------:R-:W4:Y:S01]  /*0430*/  @P1 LDG.E R20, desc[UR6][R14.64+0x14] ;  /* 0x000014060e141981 */ /* 0x000f22000c1e1900 */
[----:B------:R-:W-:-:S03]  /*0440*/  @P3 LOP3.LUT R5, R5, R24, RZ, 0x3c, !PT ;  /* 0x0000001805053212 */ /* 0x000fc600078e3cff */
[----:B------:R-:W4:Y:S01]  /*0450*/  @P5 LDG.E R24, desc[UR6][R14.64+0x74] ;  /* 0x000074060e185981 */ /* 0x000f22000c1e1900 */
[----:B------:R-:W-:-:S03]  /*0460*/  @P4 LOP3.LUT R5, R5, R26, RZ, 0x3c, !PT ;  /* 0x0000001a05054212 */ /* 0x000fc600078e3cff */
[----:B------:R-:W4:Y:S01]  /*0470*/  @P3 LDG.E R26, desc[UR6][R14.64+0x44] ;  /* 0x000044060e1a3981 */ /* 0x000f22000c1e1900 */
[----:B------:R-:W-:-:S03]  /*0480*/  @!P0 LOP3.LUT R6, R6, R17, RZ, 0x3c, !PT ;  /* 0x0000001106068212 */ /* 0x000fc600078e3cff */
[----:B------:R-:W4:Y:S01]  /*0490*/  @P1 LDG.E R17, desc[UR6][R14.64+0x20] ;  /* 0x000020060e111981 */ /* 0x000f22000c1e1900 */
[----:B------:R-:W-:-:S03]  /*04a0*/  @!P0 LOP3.LUT R4, R4, R19, RZ, 0x3c, !PT ;  /* 0x0000001304048212 */ /* 0x000fc600078e3cff */
[----:B------:R-:W4:Y:S01]  /*04b0*/  @P2 LDG.E R19, desc[UR6][R14.64+0x2c] ;  /* 0x00002c060e132981 */ /* 0x000f22000c1e1900 */
[----:B------:R-:W-:-:S03]  /*04c0*/  @P1 LOP3.LUT R6, R6, R21, RZ, 0x3c, !PT ;  /* 0x0000001506061212 */ /* 0x000fc600078e3cff */
[----:B------:R-:W4:Y:S01]  /*04d0*/  @P2 LDG.E R21, desc[UR6][R14.64+0x34] ;  /* 0x000034060e152981 */ /* 0x000f22000c1e1900 */
[----:B--2---:R-:W-:-:S03]  /*04e0*/  @!P0 LOP3.LUT R3, R3, R16, RZ, 0x3c, !PT ;  /* 0x0000001003038212 */ /* 0x004fc600078e3cff */
[----:B------:R-:W2:Y:S01]  /*04f0*/  @P1 LDG.E R16, desc[UR6][R14.64+0x1c] ;  /* 0x00001c060e101981 */ /* 0x000ea2000c1e1900 */
[----:B---3--:R-:W-:-:S03]  /*0500*/  @!P0 LOP3.LUT R7, R7, R18, RZ, 0x3c, !PT ;  /* 0x0000001207078212 */ /* 0x008fc600078e3cff */
[----:B------:R-:W3:Y:S01]  /*0510*/  @P2 LDG.E R18, desc[UR6][R14.64+0x28] ;  /* 0x000028060e122981 */ /* 0x000ee2000c1e1900 */
[----:B----4-:R-:W-:-:S03]  /*0520*/  @P1 LOP3.LUT R3, R3, R20, RZ, 0x3c, !PT ;  /* 0x0000001403031212 */ /* 0x010fc600078e3cff */
[----:B------:R-:W4:Y:S01]  /*0530*/  @P2 LDG.E R20, desc[UR6][R14.64+0x30] ;  /* 0x000030060e142981 */ /* 0x000f22000c1e1900 */
[----:B------:R-:W-:-:S03]  /*0540*/  @P5 LOP3.LUT R5, R5, R24, RZ, 0x3c, !PT ;  /* 0x0000001805055212 */ /* 0x000fc600078e3cff */
[----:B------:R-:W4:Y:S01]  /*0550*/  @P3 LDG.E R24, desc[UR6][R14.64+0x3c] ;  /* 0x00003c060e183981 */ /* 0x000f22000c1e1900 */
[----:B------:R-:W-:-:S03]  /*0560*/  @P1 LOP3.LUT R4, R4, R17, RZ, 0x3c, !PT ;  /* 0x0000001104041212 */ /* 0x000fc600078e3cff */
[----:B------:R-:W4:Y:S01]  /*0570*/  @P3 LDG.E R17, desc[UR6][R14.64+0x48] ;  /* 0x000048060e113981 */ /* 0x000f22000c1e1900 */
[----:B------:R-:W-:-:S03]  /*0580*/  @P2 LOP3.LUT R6, R6, R19, RZ, 0x3c, !PT ;  /* 0x0000001306062212 */ /* 0x000fc600078e3cff */
[----:B------:R-:W4:Y:S01]  /*0590*/  @P4 LDG.E R19, desc[UR6][R14.64+0x54] ;  /* 0x000054060e134981 */ /* 0x000f22000c1e1900 */
[----:B------:R-:W-:Y:S02]  /*05a0*/  @P2 LOP3.LUT R4, R4, R21, RZ, 0x3c, !PT ;  /* 0x0000001504042212 */ /* 0x000fe400078e3cff */
[----:B------:R-:W-:Y:S01]  /*05b0*/  @P3 LOP3.LUT R6, R6, R23, RZ, 0x3c, !PT ;  /* 0x0000001706063212 */ /* 0x000fe200078e3cff */
[----:B------:R-:W4:Y:S04]  /*05c0*/  @P4 LDG.E R21, desc[UR6][R14.64+0x5c] ;  /* 0x00005c060e154981 */ /* 0x000f28000c1e1900 */
[----:B------:R-:W4:Y:S01]  /*05d0*/  @P5 LDG.E R23, desc[UR6][R14.64+0x68] ;  /* 0x000068060e175981 */ /* 0x000f22000c1e1900 */
[----:B--2---:R-:W-:-:S03]  /*05e0*/  @P1 LOP3.LUT R7, R7, R16, RZ, 0x3c, !PT ;  /* 0x0000001007071212 */ /* 0x004fc600078e3cff */
[----:B------:R-:W2:Y:S01]  /*05f0*/  @P4 LDG.E R16, desc[UR6][R14.64+0x50] ;  /* 0x000050060e104981 */ /* 0x000ea2000c1e1900 */
[----:B---3--:R-:W-:-:S03]  /*0600*/  @P2 LOP3.LUT R3, R3, R18, RZ, 0x3c, !PT ;  /* 0x0000001203032212 */ /* 0x008fc600078e3cff */
[----:B------:R-:W3:Y:S01]  /*0610*/  @P4 LDG.E R18, desc[UR6][R14.64+0x58] ;  /* 0x000058060e124981 */ /* 0x000ee2000c1e1900 */
[----:B----4-:R-:W-:-:S03]  /*0620*/  @P2 LOP3.LUT R7, R7, R20, RZ, 0x3c, !PT ;  /* 0x0000001407072212 */ /* 0x010fc600078e3cff */
[----:B------:R-:W4:Y:S01]  /*0630*/  @P5 LDG.E R20, desc[UR6][R14.64+0x64] ;  /* 0x000064060e145981 */ /* 0x000f22000c1e1900 */
[----:B------:R-:W-:-:S03]  /*0640*/  @P3 LOP3.LUT R3, R3, R24, RZ, 0x3c, !PT ;  /* 0x0000001803033212 */ /* 0x000fc600078e3cff */
[----:B------:R-:W4:Y:S01]  /*0650*/  @P5 LDG.E R24, desc[UR6][R14.64+0x6c] ;  /* 0x00006c060e185981 */ /* 0x000f22000c1e1900 */
[----:B------:R-:W-:Y:S02]  /*0660*/  LOP3.LUT P0, RZ, R22, 0x80, RZ, 0xc0, !PT ;  /* 0x0000008016ff7812 */ /* 0x000fe4000780c0ff */
[----:B------:R-:W-:Y:S02]  /*0670*/  @P3 LOP3.LUT R7, R7, R26, RZ, 0x3c, !PT ;  /* 0x0000001a07073212 */ /* 0x000fe400078e3cff */
[----:B------:R-:W-:Y:S02]  /*0680*/  @P3 LOP3.LUT R4, R4, R17, RZ, 0x3c, !PT ;  /* 0x0000001104043212 */ /* 0x000fe400078e3cff */
[----:B------:R-:W4:Y:S01]  /*0690*/  @P6 LDG.E R17, desc[UR6][R14.64+0x7c] ;  /* 0x00007c060e116981 */ /* 0x000f22000c1e1900 */
[----:B------:R-:W-:-:S03]  /*06a0*/  @P4 LOP3.LUT R6, R6, R19, RZ, 0x3c, !PT ;  /* 0x0000001306064212 */ /* 0x000fc600078e3cff */
[----:B------:R-:W4:Y:S01]  /*06b0*/  @P6 LDG.E R19, desc[UR6][R14.64+0x84] ;  /* 0x000084060e136981 */ /* 0x000f22000c1e1900 */
[----:B------:R-:W-:-:S03]  /*06c0*/  @P4 LOP3.LUT R4, R4, R21, RZ, 0x3c, !PT ;  /* 0x0000001504044212 */ /* 0x000fc600078e3cff */
[----:B------:R-:W4:Y:S01]  /*06d0*/  @P0 LDG.E R26, desc[UR6][R14.64+0x9c] ;  /* 0x00009c060e1a0981 */ /* 0x000f22000c1e1900 */
[----:B------:R-:W-:-:S03]  /*06e0*/  @P5 LOP3.LUT R6, R6, R23, RZ, 0x3c, !PT ;  /* 0x0000001706065212 */ /* 0x000fc600078e3cff */
        /* <DEDUP_REMOVED lines=10> */
[----:B------:R-:W-:Y:S02]  /*0790*/  @P5 LOP3.LUT R4, R4, R25, RZ, 0x3c, !PT ;  /* 0x0000001904045212 */ /* 0x000fe400078e3cff */
[----:B------:R-:W-:Y:S02]  /*07a0*/  @P6 LOP3.LUT R5, R5, R28, RZ, 0x3c, !PT ;  /* 0x0000001c05056212 */ /* 0x000fe400078e3cff */
[----:B------:R-:W-:Y:S02]  /*07b0*/  @P6 LOP3.LUT R6, R6, R17, RZ, 0x3c, !PT ;  /* 0x0000001106066212 */ /* 0x000fe400078e3cff */
[----:B------:R-:W-:Y:S02]  /*07c0*/  @P6 LOP3.LUT R4, R4, R19, RZ, 0x3c, !PT ;  /* 0x0000001304046212 */ /* 0x000fe400078e3cff */
[----:B------:R-:W-:Y:S02]  /*07d0*/  @P0 LOP3.LUT R5, R5, R26, RZ, 0x3c, !PT ;  /* 0x0000001a05050212 */ /* 0x000fe400078e3cff */
[----:B------:R-:W-:-:S02]  /*07e0*/  @P0 LOP3.LUT R6, R6, R21, RZ, 0x3c, !PT ;  /* 0x0000001506060212 */ /* 0x000fc400078e3cff */
[----:B------:R-:W-:Y:S02]  /*07f0*/  @P0 LOP3.LUT R4, R4, R23, RZ, 0x3c, !PT ;  /* 0x0000001704040212 */ /* 0x000fe400078e3cff */
[----:B--2---:R-:W-:Y:S02]  /*0800*/  @P6 LOP3.LUT R3, R3, R16, RZ, 0x3c, !PT ;  /* 0x0000001003036212 */ /* 0x004fe400078e3cff */
[----:B---3--:R-:W-:Y:S02]  /*0810*/  @P6 LOP3.LUT R7, R7, R18, RZ, 0x3c, !PT ;  /* 0x0000001207076212 */ /* 0x008fe400078e3cff */
[----:B----4-:R-:W-:Y:S02]  /*0820*/  @P0 LOP3.LUT R3, R3, R20, RZ, 0x3c, !PT ;  /* 0x0000001403030212 */ /* 0x010fe400078e3cff */
[----:B------:R-:W-:Y:S02]  /*0830*/  @P0 LOP3.LUT R7, R7, R24, RZ, 0x3c, !PT ;  /* 0x0000001807070212 */ /* 0x000fe400078e3cff */
[----:B------:R-:W-:-:S13]  /*0840*/  R2P PR, R22.B1, 0x7f ;  /* 0x0000007f16007804 */ /* 0x000fda0000001000 */
[----:B------:R-:W2:Y:S04]  /*0850*/  @P0 LDG.E R18, desc[UR6][R14.64+0xa0] ;  /* 0x0000a0060e120981 */ /* 0x000ea8000c1e1900 */
[----:B------:R-:W3:Y:S04]  /*0860*/  @P0 LDG.E R19, desc[UR6][R14.64+0xa4] ;  /* 0x0000a4060e130981 */ /* 0x000ee8000c1e1900 */
[----:B------:R-:W4:Y:S04]  /*0870*/  @P0 LDG.E R20, desc[UR6][R14.64+0xa8] ;  /* 0x0000a8060e140981 */ /* 0x000f28000c1e1900 */
[----:B------:R-:W4:Y:S04]  /*0880*/  @P0 LDG.E R21, desc[UR6][R14.64+0xac] ;  /* 0x0000ac060e150981 */ /* 0x000f28000c1e1900 */
[----:B------:R-:W4:Y:S04]  /*0890*/  @P0 LDG.E R24, desc[UR6][R14.64+0xb0] ;  /* 0x0000b0060e180981 */ /* 0x000f28000c1e1900 */
[----:B------:R-:W4:Y:S04]  /*08a0*/  @P1 LDG.E R16, desc[UR6][R14.64+0xbc] ;  /* 0x0000bc060e101981 */ /* 0x000f28000c1e1900 */
[----:B------:R-:W4:Y:S04]  /*08b0*/  @P1 LDG.E R26, desc[UR6][R14.64+0xb4] ;  /* 0x0000b4060e1a1981 */ /* 0x000f28000c1e1900 */
        /* <DEDUP_REMOVED lines=11> */
[----:B------:R-:W-:Y:S01]  /*0970*/  LOP3.LUT P0, RZ, R22, 0x8000, RZ, 0xc0, !PT ;  /* 0x0000800016ff7812 */ /* 0x000fe2000780c0ff */
[----:B------:R-:W4:Y:S01]  /*0980*/  @P2 LDG.E R24, desc[UR6][R14.64+0xd8] ;  /* 0x0000d8060e182981 */ /* 0x000f22000c1e1900 */
[----:B------:R-:W-:-:S03]  /*0990*/  @P1 LOP3.LUT R7, R7, R16, RZ, 0x3c, !PT ;  /* 0x0000001007071212 */ /* 0x000fc600078e3cff */
[----:B------:R-:W4:Y:S01]  /*09a0*/  @P2 LDG.E R22, desc[UR6][R14.64+0xd0] ;  /* 0x0000d0060e162981 */ /* 0x000f22000c1e1900 */
[----:B------:R-:W-:-:S03]  /*09b0*/  @P1 LOP3.LUT R3, R3, R26, RZ, 0x3c, !PT ;  /* 0x0000001a03031212 */ /* 0x000fc600078e3cff */
[----:B------:R-:W4:Y:S01]  /*09c0*/  @P3 LDG.E R16, desc[UR6][R14.64+0xe4] ;  /* 0x0000e4060e103981 */ /* 0x000f22000c1e1900 */
[----:B------:R-:W-:-:S03]  /*09d0*/  @P1 LOP3.LUT R6, R6, R23, RZ, 0x3c, !PT ;  /* 0x0000001706061212 */ /* 0x000fc600078e3cff */
[----:B------:R-:W4:Y:S01]  /*09e0*/  @P3 LDG.E R26, desc[UR6][R14.64+0xdc] ;  /* 0x0000dc060e1a3981 */ /* 0x000f22000c1e1900 */
[----:B------:R-:W-:-:S03]  /*09f0*/  @P1 LOP3.LUT R4, R4, R17, RZ, 0x3c, !PT ;  /* 0x0000001104041212 */ /* 0x000fc600078e3cff */
        /* <DEDUP_REMOVED lines=43> */
[----:B------:R-:W-:-:S04]  /*0cb0*/  UIADD3 UR4, UPT, UPT, UR4, 0x10, URZ ;  /* 0x0000001004047890 */ /* 0x000fc8000fffe0ff */
[----:B------:R-:W-:Y:S01]  /*0cc0*/  UISETP.NE.AND UP0, UPT, UR4, 0x20, UPT ;  /* 0x000000200400788c */ /* 0x000fe2000bf05270 */
[----:B--2---:R-:W-:Y:S02]  /*0cd0*/  @P5 LOP3.LUT R5, R5, R18, RZ, 0x3c, !PT ;  /* 0x0000001205055212 */ /* 0x004fe400078e3cff */
[----:B---3--:R-:W-:Y:S02]  /*0ce0*/  @P6 LOP3.LUT R6, R6, R19, RZ, 0x3c, !PT ;  /* 0x0000001306066212 */ /* 0x008fe400078e3cff */
[----:B----4-:R-:W-:Y:S02]  /*0cf0*/  @P6 LOP3.LUT R3, R3, R20, RZ, 0x3c, !PT ;  /* 0x0000001403036212 */ /* 0x010fe400078e3cff */
[----:B------:R-:W-:Y:S02]  /*0d00*/  @P6 LOP3.LUT R4, R4, R21, RZ, 0x3c, !PT ;  /* 0x0000001504046212 */ /* 0x000fe400078e3cff */
[----:B------:R-:W-:Y:S02]  /*0d10*/  @P6 LOP3.LUT R7, R7, R22, RZ, 0x3c, !PT ;  /* 0x0000001607076212 */ /* 0x000fe400078e3cff */
[----:B------:R-:W-:-:S02]  /*0d20*/  @P6 LOP3.LUT R5, R5, R16, RZ, 0x3c, !PT ;  /* 0x0000001005056212 */ /* 0x000fc400078e3cff */
[----:B------:R-:W-:Y:S02]  /*0d30*/  @P0 LOP3.LUT R3, R3, R24, RZ, 0x3c, !PT ;  /* 0x0000001803030212 */ /* 0x000fe400078e3cff */
[----:B------:R-:W-:Y:S02]  /*0d40*/  @P0 LOP3.LUT R5, R5, R28, RZ, 0x3c, !PT ;  /* 0x0000001c05050212 */ /* 0x000fe400078e3cff */
[----:B------:R-:W-:Y:S02]  /*0d50*/  @P0 LOP3.LUT R7, R7, R26, RZ, 0x3c, !PT ;  /* 0x0000001a07070212 */ /* 0x000fe400078e3cff */
[----:B------:R-:W-:Y:S02]  /*0d60*/  @P0 LOP3.LUT R4, R4, R23, RZ, 0x3c, !PT ;  /* 0x0000001704040212 */ /* 0x000fe400078e3cff */
[----:B------:R-:W-:Y:S01]  /*0d70*/  @P0 LOP3.LUT R6, R6, R17, RZ, 0x3c, !PT ;  /* 0x0000001106060212 */ /* 0x000fe200078e3cff */
[----:B------:R-:W-:Y:S06]  /*0d80*/  BRA.U UP0, `(.L_x_201) ;  /* 0xfffffff500487547 */ /* 0x000fec000b83ffff */
[----:B------:R-:W-:-:S05]  /*0d90*/  VIADD R0, R0, 0x1 ;  /* 0x0000000100007836 */ /* 0x000fca0000000000 */
[----:B------:R-:W-:-:S13]  /*0da0*/  ISETP.NE.AND P0, PT, R0, 0x5, PT ;  /* 0x000000050000780c */ /* 0x000fda0003f05270 */
[----:B------:R-:W-:Y:S05]  /*0db0*/  @P0 BRA `(.L_x_202) ;  /* 0xfffffff400300947 */ /* 0x000fea000383ffff */
[----:B------:R-:W-:Y:S01]  /*0dc0*/  LOP3.LUT R0, R2, 0x3, RZ, 0xc0, !PT ;  /* 0x0000000302007812 */ /* 0x000fe200078ec0ff */
[----:B------:R0:W-:Y:S03]  /*0dd0*/  STL.64 [R1+0x8], R6 ;  /* 0x0000080601007387 */ /* 0x0001e60000100a00 */
[----:B------:R-:W-:Y:S01]  /*0de0*/  ISETP.NE.U32.AND P0, PT, R0, 0x1, PT ;  /* 0x000000010000780c */ /* 0x000fe20003f05070 */
[----:B------:R0:W-:Y:S03]  /*0df0*/  STL.64 [R1+0x10], R4 ;  /* 0x0000100401007387 */ /* 0x0001e60000100a00 */
[----:B------:R-:W-:Y:S01]  /*0e00*/  ISETP.NE.AND.EX P0, PT, RZ, RZ, PT, P0 ;  /* 0x000000ffff00720c */ /* 0x000fe20003f05300 */
[----:B------:R0:W-:-:S12]  /*0e10*/  STL [R1+0x4], R3 ;  /* 0x0000040301007387 */ /* 0x0001d80000100800 */
[----:B0-----:R-:W-:Y:S05]  /*0e20*/  @!P0 BRA `(.L_x_200) ;  /* 0x0000001400f88947 */ /* 0x001fea0003800000 */
[----:B------:R-:W-:Y:S01]  /*0e30*/  UMOV UR4, URZ ;  /* 0x000000ff00047c82 */ /* 0x000fe20008000000 */
[----:B------:R-:W-:Y:S01]  /*0e40*/  IMAD.MOV.U32 R0, RZ, RZ, RZ ;  /* 0x000000ffff007224 */ /* 0x000fe200078e00ff */
[----:B------:R-:W-:Y:S01]  /*0e50*/  CS2R R6, SRZ ;  /* 0x0000000000067805 */ /* 0x000fe2000001ff00 */
[----:B------:R-:W-:Y:S02]  /*0e60*/  IMAD.MOV.U32 R4, RZ, RZ, RZ ;  /* 0x000000ffff047224 */ /* 0x000fe400078e00ff */
[----:B------:R-:W-:Y:S02]  /*0e70*/  IMAD.MOV.U32 R3, RZ, RZ, RZ ;  /* 0x000000ffff037224 */ /* 0x000fe400078e00ff */
[----:B------:R-:W-:-:S07]  /*0e80*/  IMAD.U32 R5, RZ, RZ, UR4 ;  /* 0x00000004ff057e24 */ /* 0x000fce000f8e00ff */
.L_x_204:
[----:B------:R-:W-:-:S06]  /*0e90*/  IMAD R12, R0, 0x4, R1 ;  /* 0x00000004000c7824 */ /* 0x000fcc00078e0201 */
[----:B------:R-:W5:Y:S01]  /*0ea0*/  LDL R12, [R12+0x4] ;  /* 0x000004000c0c7983 */ /* 0x000f620000100800 */
[----:B------:R-:W-:-:S05]  /*0eb0*/  UMOV UR4, URZ ;  /* 0x000000ff00047c82 */ /* 0x000fca0008000000 */
.L_x_203:
        /* <DEDUP_REMOVED lines=180> */
[----:B------:R0:W-:Y:S03]  /*1a00*/  STL [R1+0x4], R3 ;  /* 0x0000040301007387 */ /* 0x0001e60000100800 */
[----:B------:R-:W-:Y:S01]  /*1a10*/  ISETP.NE.AND.EX P0, PT, RZ, RZ, PT, P0 ;  /* 0x000000ffff00720c */ /* 0x000fe20003f05300 */
[----:B------:R0:W-:-:S12]  /*1a20*/  STL.64 [R1+0x10], R4 ;  /* 0x0000100401007387 */ /* 0x0001d80000100a00 */
[----:B0-----:R-:W-:Y:S05]  /*1a30*/  @P0 BRA `(.L_x_200) ;  /* 0x0000000800f40947 */ /* 0x001fea0003800000 */
[----:B------:R-:W-:Y:S01]  /*1a40*/  UMOV UR4, URZ ;  /* 0x000000ff00047c82 */ /* 0x000fe20008000000 */
[----:B------:R-:W-:Y:S01]  /*1a50*/  IMAD.MOV.U32 R0, RZ, RZ, RZ ;  /* 0x000000ffff007224 */ /* 0x000fe200078e00ff */
[----:B------:R-:W-:Y:S01]  /*1a60*/  CS2R R6, SRZ ;  /* 0x0000000000067805 */ /* 0x000fe2000001ff00 */
[----:B------:R-:W-:Y:S02]  /*1a70*/  IMAD.MOV.U32 R4, RZ, RZ, RZ ;  /* 0x000000ffff047224 */ /* 0x000fe400078e00ff */
[----:B------:R-:W-:Y:S02]  /*1a80*/  IMAD.MOV.U32 R3, RZ, RZ, RZ ;  /* 0x000000ffff037224 */ /* 0x000fe400078e00ff */
[----:B------:R-:W-:-:S07]  /*1a90*/  IMAD.U32 R5, RZ, RZ, UR4 ;  /* 0x00000004ff057e24 */ /* 0x000fce000f8e00ff */
.L_x_206:
[----:B------:R-:W-:-:S06]  /*1aa0*/  IMAD R12, R0, 0x4, R1 ;  /* 0x00000004000c7824 */ /* 0x000fcc00078e0201 */
[----:B------:R-:W5:Y:S01]  /*1ab0*/  LDL R12, [R12+0x4] ;  /* 0x000004000c0c7983 */ /* 0x000f620000100800 */
[----:B------:R-:W-:-:S05]  /*1ac0*/  UMOV UR4, URZ ;  /* 0x000000ff00047c82 */ /* 0x000fca0008000000 */
.L_x_205:
        /* <DEDUP_REMOVED lines=177> */
[----:B------:R0:W-:Y:S04]  /*25e0*/  STL.64 [R1+0x8], R6 ;  /* 0x0000080601007387 */ /* 0x0001e80000100a00 */
[----:B------:R0:W-:Y:S04]  /*25f0*/  STL [R1+0x4], R3 ;  /* 0x0000040301007387 */ /* 0x0001e80000100800 */
[----:B------:R0:W-:Y:S02]  /*2600*/  STL.64 [R1+0x10], R4 ;  /* 0x0000100401007387 */ /* 0x0001e40000100a00 */
.L_x_200:
[----:B------:R-:W-:Y:S05]  /*2610*/  BSYNC.RECONVERGENT B1 ;  /* 0x0000000000017941 */ /* 0x000fea0003800200 */
.L_x_199:
[C---:B------:R-:W-:Y:S01]  /*2620*/  ISETP.GT.U32.AND P0, PT, R2.reuse, 0x3, PT ;  /* 0x000000030200780c */ /* 0x040fe20003f04070 */
[----:B------:R-:W-:Y:S01]  /*2630*/  VIADD R11, R11, 0x1 ;  /* 0x000000010b0b7836 */ /* 0x000fe20000000000 */
[--C-:B------:R-:W-:Y:S02]  /*2640*/  SHF.R.U64 R2, R2, 0x2, R13.reuse ;  /* 0x0000000202027819 */ /* 0x100fe4000000120d */
[----:B------:R-:W-:Y:S02]  /*2650*/  ISETP.GT.U32.AND.EX P0, PT, R13, RZ, PT, P0 ;  /* 0x000000ff0d00720c */ /* 0x000fe40003f04100 */
[----:B------:R-:W-:-:S11]  /*2660*/  SHF.R.U32.HI R13, RZ, 0x2, R13 ;  /* 0x00000002ff0d7819 */ /* 0x000fd6000001160d */
[----:B------:R-:W-:Y:S05]  /*2670*/  @P0 BRA `(.L_x_207) ;  /* 0xffffffd800d40947 */ /* 0x000fea000383ffff */
.L_x_198:
[----:B------:R-:W-:Y:S05]  /*2680*/  BSYNC.RECONVERGENT B0 ;  /* 0x0000000000007941 */ /* 0x000fea0003800200 */
.L_x_197:
[----:B------:R-:W1:Y:S01]  /*2690*/  LDCU UR4, c[0x0][0x388] ;  /* 0x00007100ff0477ac */ /* 0x000e620008000800 */
[----:B------:R-:W2:Y:S01]  /*26a0*/  LDC R8, c[0x0][0x390] ;  /* 0x0000e400ff087b82 */ /* 0x000ea20000000800 */
[----:B------:R-:W-:Y:S01]  /*26b0*/  SHF.R.U32.HI R0, RZ, 0x2, R3 ;  /* 0x00000002ff007819 */ /* 0x000fe20000011603 */
[----:B------:R-:W3:Y:S03]  /*26c0*/  LDCU.64 UR8, c[0x0][0x380] ;  /* 0x00007000ff0877ac */ /* 0x000ee60008000a00 */
[----:B------:R-:W-:Y:S01]  /*26d0*/  LOP3.LUT R0, R0, R3, RZ, 0x3c, !PT ;  /* 0x0000000300007212 */ /* 0x000fe200078e3cff */
[----:B0-----:R-:W-:-:S04]  /*26e0*/  IMAD.SHL.U32 R3, R5, 0x10, RZ ;  /* 0x0000001005037824 */ /* 0x001fc800078e00ff */
[----:B------:R-:W-:-:S05]  /*26f0*/  IMAD.SHL.U32 R2, R0, 0x2, RZ ;  /* 0x0000000200027824 */ /* 0x000fca00078e00ff */
[----:B------:R-:W-:Y:S01]  /*2700*/  LOP3.LUT R2, R0, R2, R3, 0x96, !PT ;  /* 0x0000000200027212 */ /* 0x000fe200078e9603 */
[----:B-1----:R-:W-:-:S03]  /*2710*/  UIADD3 UR4, UPT, UPT, UR4, 0x1, URZ ;  /* 0x0000000104047890 */ /* 0x002fc6000fffe0ff */
[----:B------:R-:W-:-:S03]  /*2720*/  LOP3.LUT R2, R2, R5, RZ, 0x3c, !PT ;  /* 0x0000000502027212 */ /* 0x000fc600078e3cff */
[----:B------:R-:W-:Y:S01]  /*2730*/  IMAD R11, RZ, RZ, -UR4 ;  /* 0x80000004ff0b7e24 */ /* 0x000fe2000f8e02ff */
[----:B--2---:R-:W-:Y:S02]  /*2740*/  LOP3.LUT R8, R8, 0xaad26b49, RZ, 0x3c, !PT ;  /* 0xaad26b4908087812 */ /* 0x004fe400078e3cff */
[----:B------:R-:W0:Y:S01]  /*2750*/  I2F.U32.RP R4, UR4 ;  /* 0x0000000400047d06 */ /* 0x000e220008209000 */
[----:B------:R-:W-:Y:S02]  /*2760*/  ISETP.NE.U32.AND P1, PT, RZ, UR4, PT ;  /* 0x00000004ff007c0c */ /* 0x000fe4000bf25070 */
[----:B------:R-:W-:-:S05]  /*2770*/  IMAD R9, R8, 0x4182bed5, RZ ;  /* 0x4182bed508097824 */ /* 0x000fca00078e02ff */
[----:B------:R-:W-:Y:S01]  /*2780*/  IADD3 R2, PT, PT, R9, -0x26039c23, R2 ;  /* 0xd9fc63dd09027810 */ /* 0x000fe20007ffe002 */
[----:B0-----:R-:W0:Y:S02]  /*2790*/  MUFU.RCP R4, R4 ;  /* 0x0000000400047308 */ /* 0x001e240000001000 */
[----:B0-----:R-:W-:-:S06]  /*27a0*/  VIADD R6, R4, 0xffffffe ;  /* 0x0ffffffe04067836 */ /* 0x001fcc0000000000 */
[----:B------:R0:W1:Y:S02]  /*27b0*/  F2I.FTZ.U32.TRUNC.NTZ R7, R6 ;  /* 0x0000000600077305 */ /* 0x000064000021f000 */
[----:B0-----:R-:W-:Y:S02]  /*27c0*/  IMAD.MOV.U32 R6, RZ, RZ, RZ ;  /* 0x000000ffff067224 */ /* 0x001fe400078e00ff */
[----:B-1----:R-:W-:-:S04]  /*27d0*/  IMAD R3, R11, R7, RZ ;  /* 0x000000070b037224 */ /* 0x002fc800078e02ff */
[----:B------:R-:W-:Y:S01]  /*27e0*/  IMAD.HI.U32 R7, R7, R3, R6 ;  /* 0x0000000307077227 */ /* 0x000fe200078e0006 */
[----:B------:R-:W-:-:S05]  /*27f0*/  SHF.R.S32.HI R3, RZ, 0x1f, R10 ;  /* 0x0000001fff037819 */ /* 0x000fca000001140a */
[----:B------:R-:W-:-:S04]  /*2800*/  IMAD.HI.U32 R7, R7, R2, RZ ;  /* 0x0000000207077227 */ /* 0x000fc800078e00ff */
[----:B------:R-:W-:-:S04]  /*2810*/  IMAD.MOV R7, RZ, RZ, -R7 ;  /* 0x000000ffff077224 */ /* 0x000fc800078e0a07 */
[----:B------:R-:W-:Y:S01]  /*2820*/  IMAD R5, R7, UR4, R2 ;  /* 0x0000000407057c24 */ /* 0x000fe2000f8e0202 */
[----:B---3--:R-:W-:-:S04]  /*2830*/  LEA R2, P2, R10, UR8, 0x2 ;  /* 0x000000080a027c11 */ /* 0x008fc8000f8410ff */
[----:B------:R-:W-:Y:S02]  /*2840*/  ISETP.GE.U32.AND P0, PT, R5, UR4, PT ;  /* 0x0000000405007c0c */ /* 0x000fe4000bf06070 */
[----:B------:R-:W-:-:S11]  /*2850*/  LEA.HI.X R3, R10, UR9, R3, 0x2, P2 ;  /* 0x000000090a037c11 */ /* 0x000fd600090f1403 */
[----:B------:R-:W-:-:S05]  /*2860*/  @P0 VIADD R5, R5, -UR4 ;  /* 0x8000000405050c36 */ /* 0x000fca0008000000 */
[----:B------:R-:W-:-:S13]  /*2870*/  ISETP.GE.U32.AND P0, PT, R5, UR4, PT ;  /* 0x0000000405007c0c */ /* 0x000fda000bf06070 */
[----:B------:R-:W-:Y:S01]  /*2880*/  @P0 VIADD R5, R5, -UR4 ;  /* 0x8000000405050c36 */ /* 0x000fe20008000000 */
[----:B------:R-:W-:-:S05]  /*2890*/  @!P1 LOP3.LUT R5, RZ, UR4, RZ, 0x33, !PT ;  /* 0x00000004ff059c12 */ /* 0x000fca000f8e33ff */
[----:B------:R-:W-:Y:S01]  /*28a0*/  STG.E desc[UR6][R2.64], R5 ;  /* 0x0000000502007986 */ /* 0x000fe2000c101906 */
[----:B------:R-:W-:Y:S05]  /*28b0*/  EXIT ;  /* 0x000000000000794d */ /* 0x000fea0003800000 */
.L_x_208:
        /* <DEDUP_REMOVED lines=12> */
.L_x_218:


//--------------------- .nv.global.init           --------------------------
	.section	.nv.global.init,"aw",@progbits
	.align	4
.nv.global.init:
	.type		mrg32k3aM1SubSeq,@object
	.size		mrg32k3aM1SubSeq,(mrg32k3aM2SubSeq - mrg32k3aM1SubSeq)
mrg32k3aM1SubSeq:
        /*0000*/ 	.byte	0x0b, 0xcc, 0xee, 0x04, 0x73, 0x29, 0x8b, 0x6f, 0xf6, 0x53, 0x03, 0xf6, 0x23, 0xf6, 0xea, 0xda
        /* <DEDUP_REMOVED lines=125> */
	.type		mrg32k3aM2SubSeq,@object
	.size		mrg32k3aM2SubSeq,(mrg32k3aM1 - mrg32k3aM2SubSeq)
mrg32k3aM2SubSeq:
        /* <DEDUP_REMOVED lines=126> */
	.type		mrg32k3aM1,@object
	.size		mrg32k3aM1,(mrg32k3aM1Seq - mrg32k3aM1)
mrg32k3aM1:
        /* <DEDUP_REMOVED lines=144> */
	.type		mrg32k3aM1Seq,@object
	.size		mrg32k3aM1Seq,(mrg32k3aM2 - mrg32k3aM1Seq)
mrg32k3aM1Seq:
        /* <DEDUP_REMOVED lines=144> */
	.type		mrg32k3aM2,@object
	.size		mrg32k3aM2,(mrg32k3aM2Seq - mrg32k3aM2)
mrg32k3aM2:
        /* <DEDUP_REMOVED lines=144> */
	.type		mrg32k3aM2Seq,@object
	.size		mrg32k3aM2Seq,(precalc_xorwow_matrix - mrg32k3aM2Seq)
mrg32k3aM2Seq:
        /* <DEDUP_REMOVED lines=144> */
	.type		precalc_xorwow_matrix,@object
	.size		precalc_xorwow_matrix,(precalc_xorwow_offset_matrix - precalc_xorwow_matrix)
precalc_xorwow_matrix:
        /* <DEDUP_REMOVED lines=6400> */
	.type		precalc_xorwow_offset_matrix,@object
	.size		precalc_xorwow_offset_matrix,(.L_1 - precalc_xorwow_offset_matrix)
precalc_xorwow_offset_matrix:
        /* <DEDUP_REMOVED lines=6400> */
.L_1:


//--------------------- .nv.shared.reserved.0     --------------------------
	.section	.nv.shared.reserved.0,"aw",@nobits
	.weak		__nv_reservedSMEM_offset_0_alias
	.size		__nv_reservedSMEM_offset_0_alias, 0, 64
	.other		__nv_reservedSMEM_offset_0_alias,@"STO_CUDA_RESERVED_SHARED STV_DEFAULT"
__nv_reservedSMEM_offset_0_alias:
	.zero		0
	.zero		64


//--------------------- .nv.global                --------------------------
	.section	.nv.global,"aw",@nobits
.nv.global:
	.type		_ZN34_INTERNAL_ebc2dfe0_4_k_cu_1bd77e646thrust24THRUST_300001_SM_1000_NS12placeholders2_8E,@object
	.size		_ZN34_INTERNAL_ebc2dfe0_4_k_cu_1bd77e646thrust24THRUST_300001_SM_1000_NS12placeholders2_8E,(_ZN34_INTERNAL_ebc2dfe0_4_k_cu_1bd77e644cuda3std3__436_GLOBAL__N__ebc2dfe0_4_k_cu_1bd77e646ignoreE - _ZN34_INTERNAL_ebc2dfe0_4_k_cu_1bd77e646thrust24THRUST_300001_SM_1000_NS12placeholders2_8E)
_ZN34_INTERNAL_ebc2dfe0_4_k_cu_1bd77e646thrust24THRUST_300001_SM_1000_NS12placeholders2_8E:
	.zero		1
	.type		_ZN34_INTERNAL_ebc2dfe0_4_k_cu_1bd77e644cuda3std3__436_GLOBAL__N__ebc2dfe0_4_k_cu_1bd77e646ignoreE,@object
	.size		_ZN34_INTERNAL_ebc2dfe0_4_k_cu_1bd77e644cuda3std3__436_GLOBAL__N__ebc2dfe0_4_k_cu_1bd77e646ignoreE,(_ZN34_INTERNAL_ebc2dfe0_4_k_cu_1bd77e644cuda3std6ranges3__45__cpo4dataE - _ZN34_INTERNAL_ebc2dfe0_4_k_cu_1bd77e644cuda3std3__436_GLOBAL__N__ebc2dfe0_4_k_cu_1bd77e646ignoreE)
_ZN34_INTERNAL_ebc2dfe0_4_k_cu_1bd77e644cuda3std3__436_GLOBAL__N__ebc2dfe0_4_k_cu_1bd77e646ignoreE:
	.zero		1
	.type		_ZN34_INTERNAL_ebc2dfe0_4_k_cu_1bd77e644cuda3std6ranges3__45__cpo4dataE,@object
	.size		_ZN34_INTERNAL_ebc2dfe0_4_k_cu_1bd77e644cuda3std6ranges3__45__cpo4dataE,(_ZN34_INTERNAL_ebc2dfe0_4_k_cu_1bd77e646thrust24THRUST_300001_SM_1000_NS6system3cpp3parE - _ZN34_INTERNAL_ebc2dfe0_4_k_cu_1bd77e644cuda3std6ranges3__45__cpo4dataE)
_ZN34_INTERNAL_ebc2dfe0_4_k_cu_1bd77e644cuda3std6ranges3__45__cpo4dataE:
	.zero		1
	.type		_ZN34_INTERNAL_ebc2dfe0_4_k_cu_1bd77e646thrust24THRUST_300001_SM_1000_NS6system3cpp3parE,@object
	.size		_ZN34_INTERNAL_ebc2dfe0_4_k_cu_1bd77e646thrust24THRUST_300001_SM_1000_NS6system3cpp3parE,(_ZN34_INTERNAL_ebc2dfe0_4_k_cu_1bd77e644cuda3std3__45__cpo5beginE - _ZN34_INTERNAL_ebc2dfe0_4_k_cu_1bd77e646thrust24THRUST_300001_SM_1000_NS6system3cpp3parE)
_ZN34_INTERNAL_ebc2dfe0_4_k_cu_1bd77e646thrust24THRUST_300001_SM_1000_NS6system3cpp3parE:
	.zero		1
	.type		_ZN34_INTERNAL_ebc2dfe0_4_k_cu_1bd77e644cuda3std3__45__cpo5beginE,@object
	.size		_ZN34_INTERNAL_ebc2dfe0_4_k_cu_1bd77e644cuda3std3__45__cpo5beginE,(_ZN34_INTERNAL_ebc2dfe0_4_k_cu_1bd77e644cuda3std6ranges3__45__cpo5beginE - _ZN34_INTERNAL_ebc2dfe0_4_k_cu_1bd77e644cuda3std3__45__cpo5beginE)
_ZN34_INTERNAL_ebc2dfe0_4_k_cu_1bd77e644cuda3std3__45__cpo5beginE:
	.zero		1
	.type		_ZN34_INTERNAL_ebc2dfe0_4_k_cu_1bd77e644cuda3std6ranges3__45__cpo5beginE,@object
	.size		_ZN34_INTERNAL_ebc2dfe0_4_k_cu_1bd77e644cuda3std6ranges3__45__cpo5beginE,(_ZN34_INTERNAL_ebc2dfe0_4_k_cu_1bd77e646thrust24THRUST_300001_SM_1000_NS6deviceE - _ZN34_INTERNAL_ebc2dfe0_4_k_cu_1bd77e644cuda3std6ranges3__45__cpo5beginE)
_ZN34_INTERNAL_ebc2dfe0_4_k_cu_1bd77e644cuda3std6ranges3__45__cpo5beginE:
	.zero		1
	.type		_ZN34_INTERNAL_ebc2dfe0_4_k_cu_1bd77e646thrust24THRUST_300001_SM_1000_NS6deviceE,@object
	.size		_ZN34_INTERNAL_ebc2dfe0_4_k_cu_1bd77e646thrust24THRUST_300001_SM_1000_NS6deviceE,(_ZN34_INTERNAL_ebc2dfe0_4_k_cu_1bd77e644cuda3std3__47nulloptE - _ZN34_INTERNAL_ebc2dfe0_4_k_cu_1bd77e646thrust24THRUST_300001_SM_1000_NS6deviceE)
_ZN34_INTERNAL_ebc2dfe0_4_k_cu_1bd77e646thrust24THRUST_300001_SM_1000_NS6deviceE:
	.zero		1
	.type		_ZN34_INTERNAL_ebc2dfe0_4_k_cu_1bd77e644cuda3std3__47nulloptE,@object
	.size		_ZN34_INTERNAL_ebc2dfe0_4_k_cu_1bd77e644cuda3std3__47nulloptE,(_ZN34_INTERNAL_ebc2dfe0_4_k_cu_1bd77e644cuda3std6ranges3__45__cpo8distanceE - _ZN34_INTERNAL_ebc2dfe0_4_k_cu_1bd77e644cuda3std3__47nulloptE)
_ZN34_INTERNAL_ebc2dfe0_4_k_cu_1bd77e644cuda3std3__47nulloptE:
	.zero		1
	.type		_ZN34_INTERNAL_ebc2dfe0_4_k_cu_1bd77e644cuda3std6ranges3__45__cpo8distanceE,@object
	.size		_ZN34_INTERNAL_ebc2dfe0_4_k_cu_1bd77e644cuda3std6ranges3__45__cpo8distanceE,(_ZN34_INTERNAL_ebc2dfe0_4_k_cu_1bd77e646thrust24THRUST_300001_SM_1000_NS12placeholders2_4E - _ZN34_INTERNAL_ebc2dfe0_4_k_cu_1bd77e644cuda3std6ranges3__45__cpo8distanceE)
_ZN34_INTERNAL_ebc2dfe0_4_k_cu_1bd77e644cuda3std6ranges3__45__cpo8distanceE:
	.zero		1
	.type		_ZN34_INTERNAL_ebc2dfe0_4_k_cu_1bd77e646thrust24THRUST_300001_SM_1000_NS12placeholders2_4E,@object
	.size		_ZN34_INTERNAL_ebc2dfe0_4_k_cu_1bd77e646thrust24THRUST_300001_SM_1000_NS12placeholders2_4E,(_ZN34_INTERNAL_ebc2dfe0_4_k_cu_1bd77e644cuda3std3__45__cpo6rbeginE - _ZN34_INTERNAL_ebc2dfe0_4_k_cu_1bd77e646thrust24THRUST_300001_SM_1000_NS12placeholders2_4E)
_ZN34_INTERNAL_ebc2dfe0_4_k_cu_1bd77e646thrust24THRUST_300001_SM_1000_NS12placeholders2_4E:
	.zero		1
	.type		_ZN34_INTERNAL_ebc2dfe0_4_k_cu_1bd77e644cuda3std3__45__cpo6rbeginE,@object
	.size		_ZN34_INTERNAL_ebc2dfe0_4_k_cu_1bd77e644cuda3std3__45__cpo6rbeginE,(_ZN34_INTERNAL_ebc2dfe0_4_k_cu_1bd77e644cuda3std6ranges3__45__cpo7advanceE - _ZN34_INTERNAL_ebc2dfe0_4_k_cu_1bd77e644cuda3std3__45__cpo6rbeginE)
_ZN34_INTERNAL_ebc2dfe0_4_k_cu_1bd77e644cuda3std3__45__cpo6rbeginE:
	.zero		1
	.type		_ZN34_INTERNAL_ebc2dfe0_4_k_cu_1bd77e644cuda3std6ranges3__45__cpo7advanceE,@object
	.size		_ZN34_INTERNAL_ebc2dfe0_4_k_cu_1bd77e644cuda3std6ranges3__45__cpo7advanceE,(_ZN34_INTERNAL_ebc2dfe0_4_k_cu_1bd77e646thrust24THRUST_300001_SM_1000_NS12placeholders3_10E - _ZN34_INTERNAL_ebc2dfe0_4_k_cu_1bd77e644cuda3std6ranges3__45__cpo7advanceE)
_ZN34_INTERNAL_ebc2dfe0_4_k_cu_1bd77e644cuda3std6ranges3__45__cpo7advanceE:
	.zero		1
	.type		_ZN34_INTERNAL_ebc2dfe0_4_k_cu_1bd77e646thrust24THRUST_300001_SM_1000_NS12placeholders3_10E,@object
	.size		_ZN34_INTERNAL_ebc2dfe0_4_k_cu_1bd77e646thrust24THRUST_300001_SM_1000_NS12placeholders3_10E,(_ZN34_INTERNAL_ebc2dfe0_4_k_cu_1bd77e644cuda3std3__48in_placeE - _ZN34_INTERNAL_ebc2dfe0_4_k_cu_1bd77e646thrust24THRUST_300001_SM_1000_NS12placeholders3_10E)
_ZN34_INTERNAL_ebc2dfe0_4_k_cu_1bd77e646thrust24THRUST_300001_SM_1000_NS12placeholders3_10E:
	.zero		1
	.type		_ZN34_INTERNAL_ebc2dfe0_4_k_cu_1bd77e644cuda3std3__48in_placeE,@object
	.size		_ZN34_INTERNAL_ebc2dfe0_4_k_cu_1bd77e644cuda3std3__48in_placeE,(_ZN34_INTERNAL_ebc2dfe0_4_k_cu_1bd77e644cuda3std6ranges3__45__cpo4sizeE - _ZN34_INTERNAL_ebc2dfe0_4_k_cu_1bd77e644cuda3std3__48in_placeE)
_ZN34_INTERNAL_ebc2dfe0_4_k_cu_1bd77e644cuda3std3__48in_placeE:
	.zero		1
	.type		_ZN34_INTERNAL_ebc2dfe0_4_k_cu_1bd77e644cuda3std6ranges3__45__cpo4sizeE,@object
	.size		_ZN34_INTERNAL_ebc2dfe0_4_k_cu_1bd77e644cuda3std6ranges3__45__cpo4sizeE,(_ZN34_INTERNAL_ebc2dfe0_4_k_cu_1bd77e646thrust24THRUST_300001_SM_1000_NS12placeholders2_2E - _ZN34_INTERNAL_ebc2dfe0_4_k_cu_1bd77e644cuda3std6ranges3__45__cpo4sizeE)
_ZN34_INTERNAL_ebc2dfe0_4_k_cu_1bd77e644cuda3std6ranges3__45__cpo4sizeE:
	.zero		1
	.type		_ZN34_INTERNAL_ebc2dfe0_4_k_cu_1bd77e646thrust24THRUST_300001_SM_1000_NS12placeholders2_2E,@object
	.size		_ZN34_INTERNAL_ebc2dfe0_4_k_cu_1bd77e646thrust24THRUST_300001_SM_1000_NS12placeholders2_2E,(_ZN34_INTERNAL_ebc2dfe0_4_k_cu_1bd77e644cuda3std3__45__cpo6cbeginE - _ZN34_INTERNAL_ebc2dfe0_4_k_cu_1bd77e646thrust24THRUST_300001_SM_1000_NS12placeholders2_2E)
_ZN34_INTERNAL_ebc2dfe0_4_k_cu_1bd77e646thrust24THRUST_300001_SM_1000_NS12placeholders2_2E:
	.zero		1
	.type		_ZN34_INTERNAL_ebc2dfe0_4_k_cu_1bd77e644cuda3std3__45__cpo6cbeginE,@object
	.size		_ZN34_INTERNAL_ebc2dfe0_4_k_cu_1bd77e644cuda3std3__45__cpo6cbeginE,(_ZN34_INTERNAL_ebc2dfe0_4_k_cu_1bd77e644cuda3std6ranges3__45__cpo6cbeginE - _ZN34_INTERNAL_ebc2dfe0_4_k_cu_1bd77e644cuda3std3__45__cpo6cbeginE)
_ZN34_INTERNAL_ebc2dfe0_4_k_cu_1bd77e644cuda3std3__45__cpo6cbeginE:
	.zero		1
	.type		_ZN34_INTERNAL_ebc2dfe0_4_k_cu_1bd77e644cuda3std6ranges3__45__cpo6cbeginE,@object
	.size		_ZN34_INTERNAL_ebc2dfe0_4_k_cu_1bd77e644cuda3std6ranges3__45__cpo6cbeginE,(_ZN34_INTERNAL_ebc2dfe0_4_k_cu_1bd77e646thrust24THRUST_300001_SM_1000_NS12placeholders2_6E - _ZN34_INTERNAL_ebc2dfe0_4_k_cu_1bd77e644cuda3std6ranges3__45__cpo6cbeginE)
_ZN34_INTERNAL_ebc2dfe0_4_k_cu_1bd77e644cuda3std6ranges3__45__cpo6cbeginE:
	.zero		1
	.type		_ZN34_INTERNAL_ebc2dfe0_4_k_cu_1bd77e646thrust24THRUST_300001_SM_1000_NS12placeholders2_6E,@object
	.size		_ZN34_INTERNAL_ebc2dfe0_4_k_cu_1bd77e646thrust24THRUST_300001_SM_1000_NS12placeholders2_6E,(_ZN34_INTERNAL_ebc2dfe0_4_k_cu_1bd77e644cuda3std3__45__cpo7crbeginE - _ZN34_INTERNAL_ebc2dfe0_4_k_cu_1bd77e646thrust24THRUST_300001_SM_1000_NS12placeholders2_6E)
_ZN34_INTERNAL_ebc2dfe0_4_k_cu_1bd77e646thrust24THRUST_300001_SM_1000_NS12placeholders2_6E:
	.zero		1
	.type		_ZN34_INTERNAL_ebc2dfe0_4_k_cu_1bd77e644cuda3std3__45__cpo7crbeginE,@object
	.size		_ZN34_INTERNAL_ebc2dfe0_4_k_cu_1bd77e644cuda3std3__45__cpo7crbeginE,(_ZN34_INTERNAL_ebc2dfe0_4_k_cu_1bd77e644cuda3std6ranges3__45__cpo4nextE - _ZN34_INTERNAL_ebc2dfe0_4_k_cu_1bd77e644cuda3std3__45__cpo7crbeginE)
_ZN34_INTERNAL_ebc2dfe0_4_k_cu_1bd77e644cuda3std3__45__cpo7crbeginE:
	.zero		1
	.type		_ZN34_INTERNAL_ebc2dfe0_4_k_cu_1bd77e644cuda3std6ranges3__45__cpo4nextE,@object
	.size		_ZN34_INTERNAL_ebc2dfe0_4_k_cu_1bd77e644cuda3std6ranges3__45__cpo4nextE,(_ZN34_INTERNAL_ebc2dfe0_4_k_cu_1bd77e644cuda3std6ranges3__45__cpo4swapE - _ZN34_INTERNAL_ebc2dfe0_4_k_cu_1bd77e644cuda3std6ranges3__45__cpo4nextE)
_ZN34_INTERNAL_ebc2dfe0_4_k_cu_1bd77e644cuda3std6ranges3__45__cpo4nextE:
	.zero		1
	.type		_ZN34_INTERNAL_ebc2dfe0_4_k_cu_1bd77e644cuda3std6ranges3__45__cpo4swapE,@object
	.size		_ZN34_INTERNAL_ebc2dfe0_4_k_cu_1bd77e644cuda3std6ranges3__45__cpo4swapE,(_ZN34_INTERNAL_ebc2dfe0_4_k_cu_1bd77e646thrust24THRUST_300001_SM_1000_NS8cuda_cub10par_nosyncE - _ZN34_INTERNAL_ebc2dfe0_4_k_cu_1bd77e644cuda3std6ranges3__45__cpo4swapE)
_ZN34_INTERNAL_ebc2dfe0_4_k_cu_1bd77e644cuda3std6ranges3__45__cpo4swapE:
	.zero		1
	.type		_ZN34_INTERNAL_ebc2dfe0_4_k_cu_1bd77e646thrust24THRUST_300001_SM_1000_NS8cuda_cub10par_nosyncE,@object
	.size		_ZN34_INTERNAL_ebc2dfe0_4_k_cu_1bd77e646thrust24THRUST_300001_SM_1000_NS8cuda_cub10par_nosyncE,(_ZN34_INTERNAL_ebc2dfe0_4_k_cu_1bd77e646thrust24THRUST_300001_SM_1000_NS3seqE - _ZN34_INTERNAL_ebc2dfe0_4_k_cu_1bd77e646thrust24THRUST_300001_SM_1000_NS8cuda_cub10par_nosyncE)
_ZN34_INTERNAL_ebc2dfe0_4_k_cu_1bd77e646thrust24THRUST_300001_SM_1000_NS8cuda_cub10par_nosyncE:
	.zero		1
	.type		_ZN34_INTERNAL_ebc2dfe0_4_k_cu_1bd77e646thrust24THRUST_300001_SM_1000_NS3seqE,@object
	.size		_ZN34_INTERNAL_ebc2dfe0_4_k_cu_1bd77e646thrust24THRUST_300001_SM_1000_NS3seqE,(_ZN34_INTERNAL_ebc2dfe0_4_k_cu_1bd77e644cuda3std3__420unreachable_sentinelE - _ZN34_INTERNAL_ebc2dfe0_4_k_cu_1bd77e646thrust24THRUST_300001_SM_1000_NS3seqE)
_ZN34_INTERNAL_ebc2dfe0_4_k_cu_1bd77e646thrust24THRUST_300001_SM_1000_NS3seqE:
	.zero		1
	.type		_ZN34_INTERNAL_ebc2dfe0_4_k_cu_1bd77e644cuda3std3__420unreachable_sentinelE,@object
	.size		_ZN34_INTERNAL_ebc2dfe0_4_k_cu_1bd77e644cuda3std3__420unreachable_sentinelE,(_ZN34_INTERNAL_ebc2dfe0_4_k_cu_1bd77e644cuda3std6ranges3__45__cpo5ssizeE - _ZN34_INTERNAL_ebc2dfe0_4_k_cu_1bd77e644cuda3std3__420unreachable_sentinelE)
_ZN34_INTERNAL_ebc2dfe0_4_k_cu_1bd77e644cuda3std3__420unreachable_sentinelE:
	.zero		1
	.type		_ZN34_INTERNAL_ebc2dfe0_4_k_cu_1bd77e644cuda3std6ranges3__45__cpo5ssizeE,@object
	.size		_ZN34_INTERNAL_ebc2dfe0_4_k_cu_1bd77e644cuda3std6ranges3__45__cpo5ssizeE,(_ZN34_INTERNAL_ebc2dfe0_4_k_cu_1bd77e646thrust24THRUST_300001_SM_1000_NS12placeholders2_3E - _ZN34_INTERNAL_ebc2dfe0_4_k_cu_1bd77e644cuda3std6ranges3__45__cpo5ssizeE)
_ZN34_INTERNAL_ebc2dfe0_4_k_cu_1bd77e644cuda3std6ranges3__45__cpo5ssizeE:
	.zero		1
	.type		_ZN34_INTERNAL_ebc2dfe0_4_k_cu_1bd77e646thrust24THRUST_300001_SM_1000_NS12placeholders2_3E,@object
	.size		_ZN34_INTERNAL_ebc2dfe0_4_k_cu_1bd77e646thrust24THRUST_300001_SM_1000_NS12placeholders2_3E,(_ZN34_INTERNAL_ebc2dfe0_4_k_cu_1bd77e644cuda3std3__45__cpo4cendE - _ZN34_INTERNAL_ebc2dfe0_4_k_cu_1bd77e646thrust24THRUST_300001_SM_1000_NS12placeholders2_3E)
_ZN34_INTERNAL_ebc2dfe0_4_k_cu_1bd77e646thrust24THRUST_300001_SM_1000_NS12placeholders2_3E:
	.zero		1
	.type		_ZN34_INTERNAL_ebc2dfe0_4_k_cu_1bd77e644cuda3std3__45__cpo4cendE,@object
	.size		_ZN34_INTERNAL_ebc2dfe0_4_k_cu_1bd77e644cuda3std3__45__cpo4cendE,(_ZN34_INTERNAL_ebc2dfe0_4_k_cu_1bd77e644cuda3std6ranges3__45__cpo4cendE - _ZN34_INTERNAL_ebc2dfe0_4_k_cu_1bd77e644cuda3std3__45__cpo4cendE)
_ZN34_INTERNAL_ebc2dfe0_4_k_cu_1bd77e644cuda3std3__45__cpo4cendE:
	.zero		1
	.type		_ZN34_INTERNAL_ebc2dfe0_4_k_cu_1bd77e644cuda3std6ranges3__45__cpo4cendE,@object
	.size		_ZN34_INTERNAL_ebc2dfe0_4_k_cu_1bd77e644cuda3std6ranges3__45__cpo4cendE,(_ZN34_INTERNAL_ebc2dfe0_4_k_cu_1bd77e646thrust24THRUST_300001_SM_1000_NS12placeholders2_7E - _ZN34_INTERNAL_ebc2dfe0_4_k_cu_1bd77e644cuda3std6ranges3__45__cpo4cendE)
_ZN34_INTERNAL_ebc2dfe0_4_k_cu_1bd77e644cuda3std6ranges3__45__cpo4cendE:
	.zero		1
	.type		_ZN34_INTERNAL_ebc2dfe0_4_k_cu_1bd77e646thrust24THRUST_300001_SM_1000_NS12placeholders2_7E,@object
	.size		_ZN34_INTERNAL_ebc2dfe0_4_k_cu_1bd77e646thrust24THRUST_300001_SM_1000_NS12placeholders2_7E,(_ZN34_INTERNAL_ebc2dfe0_4_k_cu_1bd77e644cuda3std3__45__cpo5crendE - _ZN34_INTERNAL_ebc2dfe0_4_k_cu_1bd77e646thrust24THRUST_300001_SM_1000_NS12placeholders2_7E)
_ZN34_INTERNAL_ebc2dfe0_4_k_cu_1bd77e646thrust24THRUST_300001_SM_1000_NS12placeholders2_7E:
	.zero		1
	.type		_ZN34_INTERNAL_ebc2dfe0_4_k_cu_1bd77e644cuda3std3__45__cpo5crendE,@object
	.size		_ZN34_INTERNAL_ebc2dfe0_4_k_cu_1bd77e644cuda3std3__45__cpo5crendE,(_ZN34_INTERNAL_ebc2dfe0_4_k_cu_1bd77e644cuda3std6ranges3__45__cpo4prevE - _ZN34_INTERNAL_ebc2dfe0_4_k_cu_1bd77e644cuda3std3__45__cpo5crendE)
_ZN34_INTERNAL_ebc2dfe0_4_k_cu_1bd77e644cuda3std3__45__cpo5crendE:
	.zero		1
	.type		_ZN34_INTERNAL_ebc2dfe0_4_k_cu_1bd77e644cuda3std6ranges3__45__cpo4prevE,@object
	.size		_ZN34_INTERNAL_ebc2dfe0_4_k_cu_1bd77e644cuda3std6ranges3__45__cpo4prevE,(_ZN34_INTERNAL_ebc2dfe0_4_k_cu_1bd77e644cuda3std6ranges3__45__cpo9iter_moveE - _ZN34_INTERNAL_ebc2dfe0_4_k_cu_1bd77e644cuda3std6ranges3__45__cpo4prevE)
_ZN34_INTERNAL_ebc2dfe0_4_k_cu_1bd77e644cuda3std6ranges3__45__cpo4prevE:
	.zero		1
	.type		_ZN34_INTERNAL_ebc2dfe0_4_k_cu_1bd77e644cuda3std6ranges3__45__cpo9iter_moveE,@object
	.size		_ZN34_INTERNAL_ebc2dfe0_4_k_cu_1bd77e644cuda3std6ranges3__45__cpo9iter_moveE,(_ZN34_INTERNAL_ebc2dfe0_4_k_cu_1bd77e646thrust24THRUST_300001_SM_1000_NS6system6detail10sequential3seqE - _ZN34_INTERNAL_ebc2dfe0_4_k_cu_1bd77e644cuda3std6ranges3__45__cpo9iter_moveE)
_ZN34_INTERNAL_ebc2dfe0_4_k_cu_1bd77e644cuda3std6ranges3__45__cpo9iter_moveE:
	.zero		1
	.type		_ZN34_INTERNAL_ebc2dfe0_4_k_cu_1bd77e646thrust24THRUST_300001_SM_1000_NS6system6detail10sequential3seqE,@object
	.size		_ZN34_INTERNAL_ebc2dfe0_4_k_cu_1bd77e646thrust24THRUST_300001_SM_1000_NS6system6detail10sequential3seqE,(_ZN34_INTERNAL_ebc2dfe0_4_k_cu_1bd77e646thrust24THRUST_300001_SM_1000_NS12placeholders2_9E - _ZN34_INTERNAL_ebc2dfe0_4_k_cu_1bd77e646thrust24THRUST_300001_SM_1000_NS6system6detail10sequential3seqE)
_ZN34_INTERNAL_ebc2dfe0_4_k_cu_1bd77e646thrust24THRUST_300001_SM_1000_NS6system6detail10sequential3seqE:
	.zero		1
	.type		_ZN34_INTERNAL_ebc2dfe0_4_k_cu_1bd77e646thrust24THRUST_300001_SM_1000_NS12placeholders2_9E,@object
	.size		_ZN34_INTERNAL_ebc2dfe0_4_k_cu_1bd77e646thrust24THRUST_300001_SM_1000_NS12placeholders2_9E,(_ZN34_INTERNAL_ebc2dfe0_4_k_cu_1bd77e644cuda3std3__419piecewise_constructE - _ZN34_INTERNAL_ebc2dfe0_4_k_cu_1bd77e646thrust24THRUST_300001_SM_1000_NS12placeholders2_9E)
_ZN34_INTERNAL_ebc2dfe0_4_k_cu_1bd77e646thrust24THRUST_300001_SM_1000_NS12placeholders2_9E:
	.zero		1
	.type		_ZN34_INTERNAL_ebc2dfe0_4_k_cu_1bd77e644cuda3std3__419piecewise_constructE,@object
	.size		_ZN34_INTERNAL_ebc2dfe0_4_k_cu_1bd77e644cuda3std3__419piecewise_constructE,(_ZN34_INTERNAL_ebc2dfe0_4_k_cu_1bd77e644cuda3std6ranges3__45__cpo5cdataE - _ZN34_INTERNAL_ebc2dfe0_4_k_cu_1bd77e644cuda3std3__419piecewise_constructE)
_ZN34_INTERNAL_ebc2dfe0_4_k_cu_1bd77e644cuda3std3__419piecewise_constructE:
	.zero		1
	.type		_ZN34_INTERNAL_ebc2dfe0_4_k_cu_1bd77e644cuda3std6ranges3__45__cpo5cdataE,@object
	.size		_ZN34_INTERNAL_ebc2dfe0_4_k_cu_1bd77e644cuda3std6ranges3__45__cpo5cdataE,(_ZN34_INTERNAL_ebc2dfe0_4_k_cu_1bd77e646thrust24THRUST_300001_SM_1000_NS12placeholders2_1E - _ZN34_INTERNAL_ebc2dfe0_4_k_cu_1bd77e644cuda3std6ranges3__45__cpo5cdataE)
_ZN34_INTERNAL_ebc2dfe0_4_k_cu_1bd77e644cuda3std6ranges3__45__cpo5cdataE:
	.zero		1
	.type		_ZN34_INTERNAL_ebc2dfe0_4_k_cu_1bd77e646thrust24THRUST_300001_SM_1000_NS12placeholders2_1E,@object
	.size		_ZN34_INTERNAL_ebc2dfe0_4_k_cu_1bd77e646thrust24THRUST_300001_SM_1000_NS12placeholders2_1E,(_ZN34_INTERNAL_ebc2dfe0_4_k_cu_1bd77e644cuda3std3__45__cpo3endE - _ZN34_INTERNAL_ebc2dfe0_4_k_cu_1bd77e646thrust24THRUST_300001_SM_1000_NS12placeholders2_1E)
_ZN34_INTERNAL_ebc2dfe0_4_k_cu_1bd77e646thrust24THRUST_300001_SM_1000_NS12placeholders2_1E:
	.zero		1
	.type		_ZN34_INTERNAL_ebc2dfe0_4_k_cu_1bd77e644cuda3std3__45__cpo3endE,@object
	.size		_ZN34_INTERNAL_ebc2dfe0_4_k_cu_1bd77e644cuda3std3__45__cpo3endE,(_ZN34_INTERNAL_ebc2dfe0_4_k_cu_1bd77e644cuda3std6ranges3__45__cpo3endE - _ZN34_INTERNAL_ebc2dfe0_4_k_cu_1bd77e644cuda3std3__45__cpo3endE)
_ZN34_INTERNAL_ebc2dfe0_4_k_cu_1bd77e644cuda3std3__45__cpo3endE:
	.zero		1
	.type		_ZN34_INTERNAL_ebc2dfe0_4_k_cu_1bd77e644cuda3std6ranges3__45__cpo3endE,@object
	.size		_ZN34_INTERNAL_ebc2dfe0_4_k_cu_1bd77e644cuda3std6ranges3__45__cpo3endE,(_ZN34_INTERNAL_ebc2dfe0_4_k_cu_1bd77e646thrust24THRUST_300001_SM_1000_NS12placeholders2_5E - _ZN34_INTERNAL_ebc2dfe0_4_k_cu_1bd77e644cuda3std6ranges3__45__cpo3endE)
_ZN34_INTERNAL_ebc2dfe0_4_k_cu_1bd77e644cuda3std6ranges3__45__cpo3endE:
	.zero		1
	.type		_ZN34_INTERNAL_ebc2dfe0_4_k_cu_1bd77e646thrust24THRUST_300001_SM_1000_NS12placeholders2_5E,@object
	.size		_ZN34_INTERNAL_ebc2dfe0_4_k_cu_1bd77e646thrust24THRUST_300001_SM_1000_NS12placeholders2_5E,(_ZN34_INTERNAL_ebc2dfe0_4_k_cu_1bd77e644cuda3std3__45__cpo4rendE - _ZN34_INTERNAL_ebc2dfe0_4_k_cu_1bd77e646thrust24THRUST_300001_SM_1000_NS12placeholders2_5E)
_ZN34_INTERNAL_ebc2dfe0_4_k_cu_1bd77e646thrust24THRUST_300001_SM_1000_NS12placeholders2_5E:
	.zero		1
	.type		_ZN34_INTERNAL_ebc2dfe0_4_k_cu_1bd77e644cuda3std3__45__cpo4rendE,@object
	.size		_ZN34_INTERNAL_ebc2dfe0_4_k_cu_1bd77e644cuda3std3__45__cpo4rendE,(_ZN34_INTERNAL_ebc2dfe0_4_k_cu_1bd77e644cuda3std6ranges3__45__cpo9iter_swapE - _ZN34_INTERNAL_ebc2dfe0_4_k_cu_1bd77e644cuda3std3__45__cpo4rendE)
_ZN34_INTERNAL_ebc2dfe0_4_k_cu_1bd77e644cuda3std3__45__cpo4rendE:
	.zero		1
	.type		_ZN34_INTERNAL_ebc2dfe0_4_k_cu_1bd77e644cuda3std6ranges3__45__cpo9iter_swapE,@object
	.size		_ZN34_INTERNAL_ebc2dfe0_4_k_cu_1bd77e644cuda3std6ranges3__45__cpo9iter_swapE,(_ZN34_INTERNAL_ebc2dfe0_4_k_cu_1bd77e644cuda3std3__48unexpectE - _ZN34_INTERNAL_ebc2dfe0_4_k_cu_1bd77e644cuda3std6ranges3__45__cpo9iter_swapE)
_ZN34_INTERNAL_ebc2dfe0_4_k_cu_1bd77e644cuda3std6ranges3__45__cpo9iter_swapE:
	.zero		1
	.type		_ZN34_INTERNAL_ebc2dfe0_4_k_cu_1bd77e644cuda3std3__48unexpectE,@object
	.size		_ZN34_INTERNAL_ebc2dfe0_4_k_cu_1bd77e644cuda3std3__48unexpectE,(_ZN34_INTERNAL_ebc2dfe0_4_k_cu_1bd77e646thrust24THRUST_300001_SM_1000_NS8cuda_cub3parE - _ZN34_INTERNAL_ebc2dfe0_4_k_cu_1bd77e644cuda3std3__48unexpectE)
_ZN34_INTERNAL_ebc2dfe0_4_k_cu_1bd77e644cuda3std3__48unexpectE:
	.zero		1
	.type		_ZN34_INTERNAL_ebc2dfe0_4_k_cu_1bd77e646thrust24THRUST_300001_SM_1000_NS8cuda_cub3parE,@object
	.size		_ZN34_INTERNAL_ebc2dfe0_4_k_cu_1bd77e646thrust24THRUST_300001_SM_1000_NS8cuda_cub3parE,(.L_38 - _ZN34_INTERNAL_ebc2dfe0_4_k_cu_1bd77e646thrust24THRUST_300001_SM_1000_NS8cuda_cub3parE)
_ZN34_INTERNAL_ebc2dfe0_4_k_cu_1bd77e646thrust24THRUST_300001_SM_1000_NS8cuda_cub3parE:
	.zero		1
.L_38:


//--------------------- .nv.shared._ZN3cub18CUB_300001_SM_10006detail4scan16DeviceScanKernelINS2_10policy_hubIiiimN4cuda3std3__44plusIvEEE10Policy1000EN6thrust24THRUST_300001_SM_1000_NS6detail15normal_iteratorINSD_10device_ptrIiEEEESI_NS0_13ScanTileStateIiLb1EEES9_NS1_10InputValueIiPiEEmiLb0EiEEvT0_T1_T2_iT3_T4_T5_ --------------------------
	.section	.nv.shared._ZN3cub18CUB_300001_SM_10006detail4scan16DeviceScanKernelINS2_10policy_hubIiiimN4cuda3std3__44plusIvEEE10Policy1000EN6thrust24THRUST_300001_SM_1000_NS6detail15normal_iteratorINSD_10device_ptrIiEEEESI_NS0_13ScanTileStateIiLb1EEES9_NS1_10InputValueIiPiEEmiLb0EiEEvT0_T1_T2_iT3_T4_T5_,"aw",@nobits
	.sectionflags	@""
	.align	16
.nv.shared._ZN3cub18CUB_300001_SM_10006detail4scan16DeviceScanKernelINS2_10policy_hubIiiimN4cuda3std3__44plusIvEEE10Policy1000EN6thrust24THRUST_300001_SM_1000_NS6detail15normal_iteratorINSD_10device_ptrIiEEEESI_NS0_13ScanTileStateIiLb1EEES9_NS1_10InputValueIiPiEEmiLb0EiEEvT0_T1_T2_iT3_T4_T5_:
	.zero		32656


//--------------------- .nv.shared._ZN3cub18CUB_300001_SM_10006detail4scan16DeviceScanKernelINS2_10policy_hubIiiijN4cuda3std3__44plusIvEEE10Policy1000EN6thrust24THRUST_300001_SM_1000_NS6detail15normal_iteratorINSD_10device_ptrIiEEEESI_NS0_13ScanTileStateIiLb1EEES9_NS1_10InputValueIiPiEEjiLb0EiEEvT0_T1_T2_iT3_T4_T5_ --------------------------
	.section	.nv.shared._ZN3cub18CUB_300001_SM_10006detail4scan16DeviceScanKernelINS2_10policy_hubIiiijN4cuda3std3__44plusIvEEE10Policy1000EN6thrust24THRUST_300001_SM_1000_NS6detail15normal_iteratorINSD_10device_ptrIiEEEESI_NS0_13ScanTileStateIiLb1EEES9_NS1_10InputValueIiPiEEjiLb0EiEEvT0_T1_T2_iT3_T4_T5_,"aw",@nobits
	.sectionflags	@""
	.align	16
.nv.shared._ZN3cub18CUB_300001_SM_10006detail4scan16DeviceScanKernelINS2_10policy_hubIiiijN4cuda3std3__44plusIvEEE10Policy1000EN6thrust24THRUST_300001_SM_1000_NS6detail15normal_iteratorINSD_10device_ptrIiEEEESI_NS0_13ScanTileStateIiLb1EEES9_NS1_10InputValueIiPiEEjiLb0EiEEvT0_T1_T2_iT3_T4_T5_:
	.zero		34832


//--------------------- .nv.constant0._ZN3cub18CUB_300001_SM_10006detail8for_each13static_kernelINS2_12policy_hub_t12policy_500_tElN6thrust24THRUST_300001_SM_1000_NS8cuda_cub6__fill7functorINS7_6detail15normal_iteratorINS7_10device_ptrIiEEEEiEEEEvT0_T1_ --------------------------
	.section	.nv.constant0._ZN3cub18CUB_300001_SM_10006detail8for_each13static_kernelINS2_12policy_hub_t12policy_500_tElN6thrust24THRUST_300001_SM_1000_NS8cuda_cub6__fill7functorINS7_6detail15normal_iteratorINS7_10device_ptrIiEEEEiEEEEvT0_T1_,"a",@progbits
	.sectionflags	@""
	.align	4
.nv.constant0._ZN3cub18CUB_300001_SM_10006detail8for_each13static_kernelINS2_12policy_hub_t12policy_500_tElN6thrust24THRUST_300001_SM_1000_NS8cuda_cub6__fill7functorINS7_6detail15normal_iteratorINS7_10device_ptrIiEEEEiEEEEvT0_T1_:
	.zero		920


//--------------------- .nv.constant0._ZN3cub18CUB_300001_SM_10006detail8for_each13static_kernelINS2_12policy_hub_t12policy_500_tEmN6thrust24THRUST_300001_SM_1000_NS8cuda_cub20__uninitialized_fill7functorINS7_10device_ptrIiEEiEEEEvT0_T1_ --------------------------
	.section	.nv.constant0._ZN3cub18CUB_300001_SM_10006detail8for_each13static_kernelINS2_12policy_hub_t12policy_500_tEmN6thrust24THRUST_300001_SM_1000_NS8cuda_cub20__uninitialized_fill7functorINS7_10device_ptrIiEEiEEEEvT0_T1_,"a",@progbits
	.sectionflags	@""
	.align	4
.nv.constant0._ZN3cub18CUB_300001_SM_10006detail8for_each13static_kernelINS2_12policy_hub_t12policy_500_tEmN6thrust24THRUST_300001_SM_1000_NS8cuda_cub20__uninitialized_fill7functorINS7_10device_ptrIiEEiEEEEvT0_T1_:
	.zero		920


//--------------------- .nv.constant0._ZN3cub18CUB_300001_SM_10006detail8for_each13static_kernelINS2_12policy_hub_t12policy_500_tEmN6thrust24THRUST_300001_SM_1000_NS8cuda_cub6__fill7functorINS7_6detail15normal_iteratorINS7_10device_ptrIiEEEEiEEEEvT0_T1_ --------------------------
	.section	.nv.constant0._ZN3cub18CUB_300001_SM_10006detail8for_each13static_kernelINS2_12policy_hub_t12policy_500_tEmN6thrust24THRUST_300001_SM_1000_NS8cuda_cub6__fill7functorINS7_6detail15normal_iteratorINS7_10device_ptrIiEEEEiEEEEvT0_T1_,"a",@progbits
	.sectionflags	@""
	.align	4
.nv.constant0._ZN3cub18CUB_300001_SM_10006detail8for_each13static_kernelINS2_12policy_hub_t12policy_500_tEmN6thrust24THRUST_300001_SM_1000_NS8cuda_cub6__fill7functorINS7_6detail15normal_iteratorINS7_10device_ptrIiEEEEiEEEEvT0_T1_:
	.zero		920


//--------------------- .nv.constant0._ZN3cub18CUB_300001_SM_10006detail4scan16DeviceScanKernelINS2_10policy_hubIiiimN4cuda3std3__44plusIvEEE10Policy1000EN6thrust24THRUST_300001_SM_1000_NS6detail15normal_iteratorINSD_10device_ptrIiEEEESI_NS0_13ScanTileStateIiLb1EEES9_NS1_10InputValueIiPiEEmiLb0EiEEvT0_T1_T2_iT3_T4_T5_ --------------------------
	.section	.nv.constant0._ZN3cub18CUB_300001_SM_10006detail4scan16DeviceScanKernelINS2_10policy_hubIiiimN4cuda3std3__44plusIvEEE10Policy1000EN6thrust24THRUST_300001_SM_1000_NS6detail15normal_iteratorINSD_10device_ptrIiEEEESI_NS0_13ScanTileStateIiLb1EEES9_NS1_10InputValueIiPiEEmiLb0EiEEvT0_T1_T2_iT3_T4_T5_,"a",@progbits
	.sectionflags	@""
	.align	4
.nv.constant0._ZN3cub18CUB_300001_SM_10006detail4scan16DeviceScanKernelINS2_10policy_hubIiiimN4cuda3std3__44plusIvEEE10Policy1000EN6thrust24THRUST_300001_SM_1000_NS6detail15normal_iteratorINSD_10device_ptrIiEEEESI_NS0_13ScanTileStateIiLb1EEES9_NS1_10InputValueIiPiEEmiLb0EiEEvT0_T1_T2_iT3_T4_T5_:
	.zero		952


//--------------------- .nv.constant0._ZN3cub18CUB_300001_SM_10006detail4scan16DeviceScanKernelINS2_10policy_hubIiiijN4cuda3std3__44plusIvEEE10Policy1000EN6thrust24THRUST_300001_SM_1000_NS6detail15normal_iteratorINSD_10device_ptrIiEEEESI_NS0_13ScanTileStateIiLb1EEES9_NS1_10InputValueIiPiEEjiLb0EiEEvT0_T1_T2_iT3_T4_T5_ --------------------------
	.section	.nv.constant0._ZN3cub18CUB_300001_SM_10006detail4scan16DeviceScanKernelINS2_10policy_hubIiiijN4cuda3std3__44plusIvEEE10Policy1000EN6thrust24THRUST_300001_SM_1000_NS6detail15normal_iteratorINSD_10device_ptrIiEEEESI_NS0_13ScanTileStateIiLb1EEES9_NS1_10InputValueIiPiEEjiLb0EiEEvT0_T1_T2_iT3_T4_T5_,"a",@progbits
	.sectionflags	@""
	.align	4
.nv.constant0._ZN3cub18CUB_300001_SM_10006detail4scan16DeviceScanKernelINS2_10policy_hubIiiijN4cuda3std3__44plusIvEEE10Policy1000EN6thrust24THRUST_300001_SM_1000_NS6detail15normal_iteratorINSD_10device_ptrIiEEEESI_NS0_13ScanTileStateIiLb1EEES9_NS1_10InputValueIiPiEEjiLb0EiEEvT0_T1_T2_iT3_T4_T5_:
	.zero		948


//--------------------- .nv.constant0._ZN3cub18CUB_300001_SM_10006detail4scan20DeviceScanInitKernelINS0_13ScanTileStateIiLb1EEEEEvT_i --------------------------
	.section	.nv.constant0._ZN3cub18CUB_300001_SM_10006detail4scan20DeviceScanInitKernelINS0_13ScanTileStateIiLb1EEEEEvT_i,"a",@progbits
	.sectionflags	@""
	.align	4
.nv.constant0._ZN3cub18CUB_300001_SM_10006detail4scan20DeviceScanInitKernelINS0_13ScanTileStateIiLb1EEEEEvT_i:
	.zero		908


//--------------------- .nv.constant0._ZN3cub18CUB_300001_SM_10006detail11EmptyKernelIvEEvv --------------------------
	.section	.nv.constant0._ZN3cub18CUB_300001_SM_10006detail11EmptyKernelIvEEvv,"a",@progbits
	.sectionflags	@""
	.align	4
.nv.constant0._ZN3cub18CUB_300001_SM_10006detail11EmptyKernelIvEEvv:
	.zero		896


//--------------------- .nv.constant0._Z15seperate_valuesPKiS0_S0_Piii --------------------------
	.section	.nv.constant0._Z15seperate_valuesPKiS0_S0_Piii,"a",@progbits
	.sectionflags	@""
	.align	4
.nv.constant0._Z15seperate_valuesPKiS0_S0_Piii:
	.zero		936


//--------------------- .nv.constant0._Z15calculate_flagsPiS_ii --------------------------
	.section	.nv.constant0._Z15calculate_flagsPiS_ii,"a",@progbits
	.sectionflags	@""
	.align	4
.nv.constant0._Z15calculate_flagsPiS_ii:
	.zero		920


//--------------------- .nv.constant0._Z23generate_random_numbersPiiij --------------------------
	.section	.nv.constant0._Z23generate_random_numbersPiiij,"a",@progbits
	.sectionflags	@""
	.align	4
.nv.constant0._Z23generate_random_numbersPiiij:
	.zero		916


//--------------------- SYMBOLS --------------------------

	.type		.nv.reservedSmem.offset0,@object
	.size		.nv.reservedSmem.offset0,0x4
	.type		.nv.reservedSmem.cap,@object
	.size		.nv.reservedSmem.cap,0x4
